	.target	sm_80

	.elftype	@"ET_EXEC"


//--------------------- .note.nv.tkinfo           --------------------------
	.section	.note.nv.tkinfo,"",@"SHT_NOTE"
	.sectionflags	@"SHF_NOTE_NV_TKINFO"
	.tkinfo
        /*0018*/ 	.word	0x00000002
        /*0030*/ 	.string	""
        /*0030*/ 	.string	"ptxas"
        /*0030*/ 	.string	"Cuda compilation tools, release 13.0, V13.0.88"
        /*0030*/ 	.string	"Build cuda_13.0.r13.0/compiler.36424714_0"
        /*0030*/ 	.string	"-v  -suppress-debug-info  -lineinfo  -arch sm_80 "



//--------------------- .note.nv.cuinfo           --------------------------
	.section	.note.nv.cuinfo,"",@"SHT_NOTE"
	.sectionflags	@"SHF_NOTE_NV_CUINFO"
        /*0018*/ 	.short	0x0002
        /*001a*/ 	.short	0x0050
        /*001c*/ 	.short	0x0082
	.zero		2


//--------------------- .nv.info                  --------------------------
	.section	.nv.info,"",@"SHT_CUDA_INFO"
	.align	4


	//----- nvinfo : EIATTR_REGCOUNT
	.align		4
        /*0000*/ 	.byte	0x04, 0x2f
        /*0002*/ 	.short	(.L_1 - .L_0)
	.align		4
.L_0:
        /*0004*/ 	.word	index@(matmul_kernel)
        /*0008*/ 	.word	0x000000ff


	//----- nvinfo : EIATTR_FRAME_SIZE
	.align		4
.L_1:
        /*000c*/ 	.byte	0x04, 0x11
        /*000e*/ 	.short	(.L_3 - .L_2)
	.align		4
.L_2:
        /*0010*/ 	.word	index@(matmul_kernel)
        /*0014*/ 	.word	0x000008b8


	//----- nvinfo : EIATTR_MIN_STACK_SIZE
	.align		4
.L_3:
        /*0018*/ 	.byte	0x04, 0x12
        /*001a*/ 	.short	(.L_5 - .L_4)
	.align		4
.L_4:
        /*001c*/ 	.word	index@(matmul_kernel)
        /*0020*/ 	.word	0x000008b8
.L_5:


//--------------------- .nv.info.matmul_kernel    --------------------------
	.section	.nv.info.matmul_kernel,"",@"SHT_CUDA_INFO"
	.sectionflags	@""
	.align	4


	//----- nvinfo : EIATTR_CUDA_API_VERSION
	.align		4
        /*0000*/ 	.byte	0x04, 0x37
        /*0002*/ 	.short	(.L_7 - .L_6)
.L_6:
        /*0004*/ 	.word	0x00000082


	//----- nvinfo : EIATTR_SW2861232_WAR
	.align		4
.L_7:
        /*0008*/ 	.byte	0x01, 0x35
	.zero		2


	//----- nvinfo : EIATTR_PARAM_CBANK
	.align		4
        /*000c*/ 	.byte	0x04, 0x0a
        /*000e*/ 	.short	(.L_9 - .L_8)
	.align		4
.L_8:
        /*0010*/ 	.word	index@(.nv.constant0.matmul_kernel)
        /*0014*/ 	.short	0x0160
        /*0016*/ 	.short	0x0050


	//----- nvinfo : EIATTR_CBANK_PARAM_SIZE
	.align		4
.L_9:
        /*0018*/ 	.byte	0x03, 0x19
        /*001a*/ 	.short	0x0050


	//----- nvinfo : EIATTR_KPARAM_INFO
	.align		4
        /*001c*/ 	.byte	0x04, 0x17
        /*001e*/ 	.short	(.L_11 - .L_10)
.L_10:
        /*0020*/ 	.word	0x00000000
        /*0024*/ 	.short	0x000d
        /*0026*/ 	.short	0x0048
        /*0028*/ 	.byte	0x00, 0xf4, 0x21, 0x00


	//----- nvinfo : EIATTR_KPARAM_INFO
	.align		4
.L_11:
        /*002c*/ 	.byte	0x04, 0x17
        /*002e*/ 	.short	(.L_13 - .L_12)
.L_12:
        /*0030*/ 	.word	0x00000000
        /*0034*/ 	.short	0x000c
        /*0036*/ 	.short	0x0040
        /*0038*/ 	.byte	0x00, 0xf4, 0x21, 0x00


	//----- nvinfo : EIATTR_KPARAM_INFO
	.align		4
.L_13:
        /*003c*/ 	.byte	0x04, 0x17
        /*003e*/ 	.short	(.L_15 - .L_14)
.L_14:
        /*0040*/ 	.word	0x00000000
        /*0044*/ 	.short	0x000b
        /*0046*/ 	.short	0x0038
        /*0048*/ 	.byte	0x00, 0xf0, 0x11, 0x00


	//----- nvinfo : EIATTR_KPARAM_INFO
	.align		4
.L_15:
        /*004c*/ 	.byte	0x04, 0x17
        /*004e*/ 	.short	(.L_17 - .L_16)
.L_16:
        /*0050*/ 	.word	0x00000000
        /*0054*/ 	.short	0x000a
        /*0056*/ 	.short	0x0034
        /*0058*/ 	.byte	0x00, 0xf0, 0x11, 0x00


	//----- nvinfo : EIATTR_KPARAM_INFO
	.align		4
.L_17:
        /*005c*/ 	.byte	0x04, 0x17
        /*005e*/ 	.short	(.L_19 - .L_18)
.L_18:
        /*0060*/ 	.word	0x00000000
        /*0064*/ 	.short	0x0009
        /*0066*/ 	.short	0x0030
        /*0068*/ 	.byte	0x00, 0xf0, 0x11, 0x00


	//----- nvinfo : EIATTR_KPARAM_INFO
	.align		4
.L_19:
        /*006c*/ 	.byte	0x04, 0x17
        /*006e*/ 	.short	(.L_21 - .L_20)
.L_20:
        /*0070*/ 	.word	0x00000000
        /*0074*/ 	.short	0x0008
        /*0076*/ 	.short	0x002c
        /*0078*/ 	.byte	0x00, 0xf0, 0x11, 0x00


	//----- nvinfo : EIATTR_KPARAM_INFO
	.align		4
.L_21:
        /*007c*/ 	.byte	0x04, 0x17
        /*007e*/ 	.short	(.L_23 - .L_22)
.L_22:
        /*0080*/ 	.word	0x00000000
        /*0084*/ 	.short	0x0007
        /*0086*/ 	.short	0x0028
        /*0088*/ 	.byte	0x00, 0xf0, 0x11, 0x00


	//----- nvinfo : EIATTR_KPARAM_INFO
	.align		4
.L_23:
        /*008c*/ 	.byte	0x04, 0x17
        /*008e*/ 	.short	(.L_25 - .L_24)
.L_24:
        /*0090*/ 	.word	0x00000000
        /*0094*/ 	.short	0x0006
        /*0096*/ 	.short	0x0024
        /*0098*/ 	.byte	0x00, 0xf0, 0x11, 0x00


	//----- nvinfo : EIATTR_KPARAM_INFO
	.align		4
.L_25:
        /*009c*/ 	.byte	0x04, 0x17
        /*009e*/ 	.short	(.L_27 - .L_26)
.L_26:
        /*00a0*/ 	.word	0x00000000
        /*00a4*/ 	.short	0x0005
        /*00a6*/ 	.short	0x0020
        /*00a8*/ 	.byte	0x00, 0xf0, 0x11, 0x00


	//----- nvinfo : EIATTR_KPARAM_INFO
	.align		4
.L_27:
        /*00ac*/ 	.byte	0x04, 0x17
        /*00ae*/ 	.short	(.L_29 - .L_28)
.L_28:
        /*00b0*/ 	.word	0x00000000
        /*00b4*/ 	.short	0x0004
        /*00b6*/ 	.short	0x001c
        /*00b8*/ 	.byte	0x00, 0xf0, 0x11, 0x00


	//----- nvinfo : EIATTR_KPARAM_INFO
	.align		4
.L_29:
        /*00bc*/ 	.byte	0x04, 0x17
        /*00be*/ 	.short	(.L_31 - .L_30)
.L_30:
        /*00c0*/ 	.word	0x00000000
        /*00c4*/ 	.short	0x0003
        /*00c6*/ 	.short	0x0018
        /*00c8*/ 	.byte	0x00, 0xf0, 0x11, 0x00


	//----- nvinfo : EIATTR_KPARAM_INFO
	.align		4
.L_31:
        /*00cc*/ 	.byte	0x04, 0x17
        /*00ce*/ 	.short	(.L_33 - .L_32)
.L_32:
        /*00d0*/ 	.word	0x00000000
        /*00d4*/ 	.short	0x0002
        /*00d6*/ 	.short	0x0010
        /*00d8*/ 	.byte	0x00, 0xf4, 0x21, 0x00


	//----- nvinfo : EIATTR_KPARAM_INFO
	.align		4
.L_33:
        /*00dc*/ 	.byte	0x04, 0x17
        /*00de*/ 	.short	(.L_35 - .L_34)
.L_34:
        /*00e0*/ 	.word	0x00000000
        /*00e4*/ 	.short	0x0001
        /*00e6*/ 	.short	0x0008
        /*00e8*/ 	.byte	0x00, 0xf4, 0x21, 0x00


	//----- nvinfo : EIATTR_KPARAM_INFO
	.align		4
.L_35:
        /*00ec*/ 	.byte	0x04, 0x17
        /*00ee*/ 	.short	(.L_37 - .L_36)
.L_36:
        /*00f0*/ 	.word	0x00000000
        /*00f4*/ 	.short	0x0000
        /*00f6*/ 	.short	0x0000
        /*00f8*/ 	.byte	0x00, 0xf4, 0x21, 0x00


	//----- nvinfo : EIATTR_MAXREG_COUNT
	.align		4
.L_37:
        /*00fc*/ 	.byte	0x03, 0x1b
        /*00fe*/ 	.short	0x00ff


	//----- nvinfo : EIATTR_NUM_BARRIERS
	.align		4
        /*0100*/ 	.byte	0x02, 0x4c
        /*0102*/ 	.byte	0x01
	.zero		1


	//----- nvinfo : EIATTR_ANNOTATIONS
	.align		4
        /*0104*/ 	.byte	0x04, 0x55
        /*0106*/ 	.short	(.L_39 - .L_38)


	//   ....[0]....
.L_38:
        /*0108*/ 	.word	0x00000001
        /*010c*/ 	.byte	0xe0, 0x05, 0x00, 0x00, 0x01, 0x00, 0x00, 0x00, 0x10, 0x06, 0x00, 0x00, 0x01, 0x00, 0x00, 0x00
        /* <DEDUP_REMOVED lines=989> */
        /*3eec*/ 	.byte	0x80, 0x07, 0x02, 0x00, 0x01, 0x00, 0x00, 0x00, 0xa0, 0x07, 0x02, 0x00


	//----- nvinfo : EIATTR_MERCURY_ISA_VERSION
	.align		4
.L_39:
        /*3ef8*/ 	.byte	0x03, 0x5f
        /*3efa*/ 	.short	0x0000


	//----- nvinfo : EIATTR_EXIT_INSTR_OFFSETS
	.align		4
        /*3efc*/ 	.byte	0x04, 0x1c
        /*3efe*/ 	.short	(.L_41 - .L_40)


	//   ....[0]....
.L_40:
        /*3f00*/ 	.word	0x00020a80


	//   ....[1]....
        /*3f04*/ 	.word	0x00020aa0


	//----- nvinfo : EIATTR_REQNTID
	.align		4
.L_41:
        /*3f08*/ 	.byte	0x04, 0x10
        /*3f0a*/ 	.short	(.L_43 - .L_42)
.L_42:
        /*3f0c*/ 	.word	0x00000080
        /*3f10*/ 	.word	0x00000001
        /*3f14*/ 	.word	0x00000001
.L_43:


//--------------------- .nv.callgraph             --------------------------
	.section	.nv.callgraph,"",@"SHT_CUDA_CALLGRAPH"
	.align	4
	.sectionentsize	8
	.align		4
        /*0000*/ 	.word	0x00000000
	.align		4
        /*0004*/ 	.word	0xffffffff
	.align		4
        /*0008*/ 	.word	0x00000000
	.align		4
        /*000c*/ 	.word	0xfffffffe
	.align		4
        /*0010*/ 	.word	0x00000000
	.align		4
        /*0014*/ 	.word	0xfffffffd
	.align		4
        /*0018*/ 	.word	0x00000000
	.align		4
        /*001c*/ 	.word	0xfffffffc


//--------------------- .nv.rel.action            --------------------------
	.section	.nv.rel.action,"",@"SHT_CUDA_RELOCINFO"
	.align	8
	.sectionentsize	8
        /*0000*/ 	.byte	0x73, 0x00, 0x00, 0x00, 0x00, 0x00, 0x00, 0x00, 0x00, 0x00, 0x00, 0x11, 0x25, 0x00, 0x05, 0x36


//--------------------- .nv.constant0.matmul_kernel --------------------------
	.section	.nv.constant0.matmul_kernel,"a",@progbits
	.sectionflags	@""
	.align	4
.nv.constant0.matmul_kernel:
	.zero		432


//--------------------- .text.matmul_kernel       --------------------------
	.section	.text.matmul_kernel,"ax",@progbits
	.sectioninfo	@"SHI_REGISTERS=255"
	.align	128
        .global         matmul_kernel
        .type           matmul_kernel,@function
        .size           matmul_kernel,(.L_x_4 - matmul_kernel)
        .other          matmul_kernel,@"STO_CUDA_ENTRY STV_DEFAULT"
matmul_kernel:
.text.matmul_kernel:
[----:B------:R-:W-:Y:S02]  /*0000*/  IMAD.MOV.U32 R1, RZ, RZ, c[0x0][0x28] ;  /* 0x00000a00ff017624 */ /* 0x000fe400078e00ff */
[----:B------:R-:W-:Y:S01]  /*0010*/  IMAD.MOV.U32 R0, RZ, RZ, c[0x0][0x17c] ;  /* 0x00005f00ff007624 */ /* 0x000fe200078e00ff */
[----:B------:R-:W1:Y:S01]  /*0020*/  S2R R5, SR_CTAID.X ;  /* 0x0000000000057919 */ /* 0x000e620000002500 */
[----:B------:R-:W-:Y:S01]  /*0030*/  IABS R84, c[0x0][0x17c] ;  /* 0x00005f0000547a13 */ /* 0x000fe20000000000 */
[----:B------:R-:W-:Y:S01]  /*0040*/  IMAD.MOV.U32 R86, RZ, RZ, RZ ;  /* 0x000000ffff567224 */ /* 0x000fe200078e00ff */
[----:B------:R-:W-:Y:S01]  /*0050*/  IADD3 R1, R1, -0x8b8, RZ ;  /* 0xfffff74801017810 */ /* 0x000fe20007ffe0ff */
[----:B------:R-:W2:Y:S01]  /*0060*/  S2R R11, SR_TID.X ;  /* 0x00000000000b7919 */ /* 0x000ea20000002100 */
[----:B------:R-:W-:Y:S01]  /*0070*/  IADD3 R0, R0, 0xff, RZ ;  /* 0x000000ff00007810 */ /* 0x000fe20007ffe0ff */
[----:B------:R-:W-:Y:S02]  /*0080*/  ULDC.64 UR12, c[0x0][0x118] ;  /* 0x00004600000c7ab9 */ /* 0x000fe40000000a00 */
[----:B------:R-:W-:Y:S01]  /*0090*/  ULDC UR4, c[0x0][0x180] ;  /* 0x0000600000047ab9 */ /* 0x000fe20000000800 */
[----:B------:R-:W-:Y:S01]  /*00a0*/  SHF.R.S32.HI R3, RZ, 0x1f, R0 ;  /* 0x0000001fff037819 */ /* 0x000fe20000011400 */
[----:B------:R-:W-:-:S03]  /*00b0*/  ULDC.64 UR6, c[0x0][0x188] ;  /* 0x0000620000067ab9 */ /* 0x000fc60000000a00 */
[----:B------:R-:W-:-:S04]  /*00c0*/  LEA.HI R3, R3, R0, RZ, 0x8 ;  /* 0x0000000003037211 */ /* 0x000fc800078f40ff */
[----:B------:R-:W-:-:S04]  /*00d0*/  SHF.R.S32.HI R4, RZ, 0x8, R3 ;  /* 0x00000008ff047819 */ /* 0x000fc80000011403 */
[-C--:B------:R-:W-:Y:S02]  /*00e0*/  IABS R7, R4.reuse ;  /* 0x0000000400077213 */ /* 0x080fe40000000000 */
[----:B------:R-:W-:Y:S02]  /*00f0*/  IABS R10, R4 ;  /* 0x00000004000a7213 */ /* 0x000fe40000000000 */
[----:B------:R-:W3:Y:S01]  /*0100*/  I2F.RP R0, R7 ;  /* 0x0000000700007306 */ /* 0x000ee20000209400 */
[----:B-1----:R-:W-:Y:S02]  /*0110*/  IABS R8, R5 ;  /* 0x0000000500087213 */ /* 0x002fe40000000000 */
[----:B--2---:R-:W-:Y:S02]  /*0120*/  LOP3.LUT R96, R11, 0x3f, RZ, 0xc0, !PT ;  /* 0x0000003f0b607812 */ /* 0x004fe400078ec0ff */
[--C-:B------:R-:W-:Y:S02]  /*0130*/  SHF.R.S32.HI R197, RZ, 0x6, R11.reuse ;  /* 0x00000006ffc57819 */ /* 0x100fe4000001140b */
[----:B------:R-:W-:-:S02]  /*0140*/  SHF.R.U32.HI R199, RZ, 0x6, R11 ;  /* 0x00000006ffc77819 */ /* 0x000fc4000001160b */
[----:B------:R-:W-:Y:S02]  /*0150*/  SGXT R197, R197, 0x1 ;  /* 0x00000001c5c5781a */ /* 0x000fe40000000200 */
[----:B------:R-:W-:Y:S01]  /*0160*/  SGXT.U32 R199, R199, 0x1 ;  /* 0x00000001c7c7781a */ /* 0x000fe20000000000 */
[----:B---3--:R-:W1:Y:S02]  /*0170*/  MUFU.RCP R0, R0 ;  /* 0x0000000000007308 */ /* 0x008e640000001000 */
[----:B-1----:R-:W-:Y:S01]  /*0180*/  IADD3 R2, R0, 0xffffffe, RZ ;  /* 0x0ffffffe00027810 */ /* 0x002fe20007ffe0ff */
[----:B------:R-:W-:-:S05]  /*0190*/  IMAD.MOV R0, RZ, RZ, -R10 ;  /* 0x000000ffff007224 */ /* 0x000fca00078e0a0a */
[----:B------:R1:W2:Y:S02]  /*01a0*/  F2I.FTZ.U32.TRUNC.NTZ R3, R2 ;  /* 0x0000000200037305 */ /* 0x0002a4000021f000 */
[----:B-1----:R-:W-:Y:S02]  /*01b0*/  IMAD.MOV.U32 R2, RZ, RZ, RZ ;  /* 0x000000ffff027224 */ /* 0x002fe400078e00ff */
[----:B--2---:R-:W-:-:S04]  /*01c0*/  IMAD.MOV R6, RZ, RZ, -R3 ;  /* 0x000000ffff067224 */ /* 0x004fc800078e0a03 */
[----:B------:R-:W-:Y:S02]  /*01d0*/  IMAD R9, R6, R7, RZ ;  /* 0x0000000706097224 */ /* 0x000fe400078e02ff */
[----:B------:R-:W-:Y:S02]  /*01e0*/  IMAD.MOV.U32 R6, RZ, RZ, R8 ;  /* 0x000000ffff067224 */ /* 0x000fe400078e0008 */
[----:B------:R-:W-:-:S06]  /*01f0*/  IMAD.HI.U32 R3, R3, R9, R2 ;  /* 0x0000000903037227 */ /* 0x000fcc00078e0002 */
[----:B------:R-:W-:-:S04]  /*0200*/  IMAD.HI.U32 R3, R3, R6, RZ ;  /* 0x0000000603037227 */ /* 0x000fc800078e00ff */
[----:B------:R-:W-:-:S05]  /*0210*/  IMAD R0, R3, R0, R6 ;  /* 0x0000000003007224 */ /* 0x000fca00078e0206 */
[----:B------:R-:W-:-:S13]  /*0220*/  ISETP.GT.U32.AND P1, PT, R7, R0, PT ;  /* 0x000000000700720c */ /* 0x000fda0003f24070 */
[----:B------:R-:W-:Y:S01]  /*0230*/  @!P1 IMAD.IADD R0, R0, 0x1, -R7 ;  /* 0x0000000100009824 */ /* 0x000fe200078e0a07 */
[----:B------:R-:W-:Y:S02]  /*0240*/  @!P1 IADD3 R3, R3, 0x1, RZ ;  /* 0x0000000103039810 */ /* 0x000fe40007ffe0ff */
[----:B------:R-:W-:Y:S02]  /*0250*/  ISETP.NE.AND P1, PT, R4, RZ, PT ;  /* 0x000000ff0400720c */ /* 0x000fe40003f25270 */
[----:B------:R-:W-:Y:S02]  /*0260*/  ISETP.GE.U32.AND P0, PT, R0, R7, PT ;  /* 0x000000070000720c */ /* 0x000fe40003f06070 */
[----:B------:R-:W-:Y:S01]  /*0270*/  LOP3.LUT R0, R5, R4, RZ, 0x3c, !PT ;  /* 0x0000000405007212 */ /* 0x000fe200078e3cff */
[----:B------:R-:W1:Y:S03]  /*0280*/  I2F.RP R7, R84 ;  /* 0x0000005400077306 */ /* 0x000e660000209400 */
[----:B------:R-:W-:Y:S01]  /*0290*/  ISETP.GE.AND P2, PT, R0, RZ, PT ;  /* 0x000000ff0000720c */ /* 0x000fe20003f46270 */
[----:B------:R-:W-:-:S05]  /*02a0*/  IMAD.MOV.U32 R0, RZ, RZ, c[0x0][0x178] ;  /* 0x00005e00ff007624 */ /* 0x000fca00078e00ff */
[----:B------:R-:W-:Y:S02]  /*02b0*/  IADD3 R0, R0, 0x3f, RZ ;  /* 0x0000003f00007810 */ /* 0x000fe40007ffe0ff */
[----:B------:R-:W-:-:S05]  /*02c0*/  @P0 IADD3 R3, R3, 0x1, RZ ;  /* 0x0000000103030810 */ /* 0x000fca0007ffe0ff */
[----:B------:R-:W-:Y:S01]  /*02d0*/  IMAD.MOV.U32 R10, RZ, RZ, R3 ;  /* 0x000000ffff0a7224 */ /* 0x000fe200078e0003 */
[----:B------:R-:W-:Y:S01]  /*02e0*/  SHF.R.S32.HI R3, RZ, 0x1f, R0 ;  /* 0x0000001fff037819 */ /* 0x000fe20000011400 */
[----:B-1----:R-:W-:Y:S02]  /*02f0*/  MUFU.RCP R7, R7 ;  /* 0x0000000700077308 */ /* 0x002fe40000001000 */
[----:B------:R-:W-:Y:S01]  /*0300*/  @!P2 IMAD.MOV R10, RZ, RZ, -R10 ;  /* 0x000000ffff0aa224 */ /* 0x000fe200078e0a0a */
[----:B------:R-:W-:Y:S02]  /*0310*/  LEA.HI R3, R3, R0, RZ, 0x6 ;  /* 0x0000000003037211 */ /* 0x000fe400078f30ff */
[----:B------:R-:W-:-:S04]  /*0320*/  @!P1 LOP3.LUT R10, RZ, R4, RZ, 0x33, !PT ;  /* 0x00000004ff0a9212 */ /* 0x000fc800078e33ff */
[----:B------:R-:W-:Y:S01]  /*0330*/  LEA.HI.SX32 R3, R3, -R10, 0x1a ;  /* 0x8000000a03037211 */ /* 0x000fe200078fd2ff */
[----:B------:R-:W-:-:S03]  /*0340*/  IMAD.MOV R6, RZ, RZ, -R10 ;  /* 0x000000ffff067224 */ /* 0x000fc600078e0a0a */
[----:B------:R-:W-:Y:S01]  /*0350*/  IMNMX R13, R3, 0x1, PT ;  /* 0x00000001030d7817 */ /* 0x000fe20003800200 */
[----:B------:R-:W-:Y:S01]  /*0360*/  IMAD R12, R4, R6, R5 ;  /* 0x00000006040c7224 */ /* 0x000fe200078e0205 */
[----:B------:R-:W-:Y:S02]  /*0370*/  IABS R6, c[0x0][0x178] ;  /* 0x00005e0000067a13 */ /* 0x000fe40000000000 */
[-C--:B------:R-:W-:Y:S02]  /*0380*/  IABS R9, R13.reuse ;  /* 0x0000000d00097213 */ /* 0x080fe40000000000 */
[----:B------:R-:W-:Y:S02]  /*0390*/  IABS R4, R13 ;  /* 0x0000000d00047213 */ /* 0x000fe40000000000 */
[----:B------:R-:W1:Y:S08]  /*03a0*/  I2F.RP R0, R9 ;  /* 0x0000000900007306 */ /* 0x000e700000209400 */
[----:B-1----:R-:W1:Y:S02]  /*03b0*/  MUFU.RCP R0, R0 ;  /* 0x0000000000007308 */ /* 0x002e640000001000 */
[----:B-1----:R-:W-:-:S02]  /*03c0*/  IADD3 R2, R0, 0xffffffe, RZ ;  /* 0x0ffffffe00027810 */ /* 0x002fc40007ffe0ff */
[----:B------:R-:W-:-:S04]  /*03d0*/  IABS R0, R12 ;  /* 0x0000000c00007213 */ /* 0x000fc80000000000 */
[----:B------:R1:W2:Y:S02]  /*03e0*/  F2I.FTZ.U32.TRUNC.NTZ R3, R2 ;  /* 0x0000000200037305 */ /* 0x0002a4000021f000 */
[----:B-1----:R-:W-:Y:S02]  /*03f0*/  IMAD.MOV.U32 R2, RZ, RZ, RZ ;  /* 0x000000ffff027224 */ /* 0x002fe400078e00ff */
[----:B--2---:R-:W-:-:S04]  /*0400*/  IMAD.MOV R8, RZ, RZ, -R3 ;  /* 0x000000ffff087224 */ /* 0x004fc800078e0a03 */
[----:B------:R-:W-:-:S04]  /*0410*/  IMAD R5, R8, R9, RZ ;  /* 0x0000000908057224 */ /* 0x000fc800078e02ff */
[----:B------:R-:W-:-:S04]  /*0420*/  IMAD.HI.U32 R2, R3, R5, R2 ;  /* 0x0000000503027227 */ /* 0x000fc800078e0002 */
[----:B------:R-:W-:Y:S02]  /*0430*/  IMAD.MOV.U32 R5, RZ, RZ, R0 ;  /* 0x000000ffff057224 */ /* 0x000fe400078e0000 */
[----:B------:R-:W-:Y:S01]  /*0440*/  IMAD.MOV R0, RZ, RZ, -R4 ;  /* 0x000000ffff007224 */ /* 0x000fe200078e0a04 */
[----:B------:R-:W-:Y:S01]  /*0450*/  IADD3 R4, R7, 0xffffffe, RZ ;  /* 0x0ffffffe07047810 */ /* 0x000fe20007ffe0ff */
[----:B------:R-:W-:-:S04]  /*0460*/  IMAD.HI.U32 R2, R2, R5, RZ ;  /* 0x0000000502027227 */ /* 0x000fc800078e00ff */
[----:B------:R-:W-:Y:S02]  /*0470*/  IMAD.MOV.U32 R3, RZ, RZ, R6 ;  /* 0x000000ffff037224 */ /* 0x000fe400078e0006 */
[----:B------:R-:W-:Y:S02]  /*0480*/  IMAD R0, R2, R0, R5 ;  /* 0x0000000002007224 */ /* 0x000fe400078e0205 */
[----:B------:R-:W1:Y:S03]  /*0490*/  I2F.RP R6, R3 ;  /* 0x0000000300067306 */ /* 0x000e660000209400 */
[----:B------:R-:W-:-:S05]  /*04a0*/  ISETP.GT.U32.AND P1, PT, R9, R0, PT ;  /* 0x000000000900720c */ /* 0x000fca0003f24070 */
[----:B------:R2:W3:Y:S08]  /*04b0*/  F2I.FTZ.U32.TRUNC.NTZ R5, R4 ;  /* 0x0000000400057305 */ /* 0x0004f0000021f000 */
[----:B------:R-:W-:Y:S01]  /*04c0*/  @!P1 IMAD.IADD R0, R0, 0x1, -R9 ;  /* 0x0000000100009824 */ /* 0x000fe200078e0a09 */
[----:B-1----:R-:W1:Y:S01]  /*04d0*/  MUFU.RCP R6, R6 ;  /* 0x0000000600067308 */ /* 0x002e620000001000 */
[----:B------:R-:W-:Y:S01]  /*04e0*/  @!P1 IADD3 R2, R2, 0x1, RZ ;  /* 0x0000000102029810 */ /* 0x000fe20007ffe0ff */
[----:B--2---:R-:W-:Y:S01]  /*04f0*/  IMAD.MOV.U32 R4, RZ, RZ, RZ ;  /* 0x000000ffff047224 */ /* 0x004fe200078e00ff */
[----:B------:R-:W-:-:S02]  /*0500*/  ISETP.NE.AND P1, PT, R13, RZ, PT ;  /* 0x000000ff0d00720c */ /* 0x000fc40003f25270 */
[----:B------:R-:W-:Y:S02]  /*0510*/  ISETP.GE.U32.AND P0, PT, R0, R9, PT ;  /* 0x000000090000720c */ /* 0x000fe40003f06070 */
[----:B------:R-:W-:Y:S01]  /*0520*/  LOP3.LUT R0, R12, R13, RZ, 0x3c, !PT ;  /* 0x0000000d0c007212 */ /* 0x000fe200078e3cff */
[----:B---3--:R-:W-:-:S03]  /*0530*/  IMAD.MOV R7, RZ, RZ, -R5 ;  /* 0x000000ffff077224 */ /* 0x008fc600078e0a05 */
[----:B------:R-:W-:Y:S01]  /*0540*/  ISETP.GE.AND P2, PT, R0, RZ, PT ;  /* 0x000000ff0000720c */ /* 0x000fe20003f46270 */
[----:B------:R-:W-:Y:S02]  /*0550*/  IMAD.SHL.U32 R0, R96, 0x4, RZ ;  /* 0x0000000460007824 */ /* 0x000fe400078e00ff */
[----:B------:R-:W-:Y:S01]  /*0560*/  IMAD R7, R7, R84, RZ ;  /* 0x0000005407077224 */ /* 0x000fe200078e02ff */
[----:B-1----:R-:W-:-:S03]  /*0570*/  IADD3 R6, R6, 0xffffffe, RZ ;  /* 0x0ffffffe06067810 */ /* 0x002fc60007ffe0ff */
[----:B------:R-:W-:Y:S01]  /*0580*/  @P0 IADD3 R2, R2, 0x1, RZ ;  /* 0x0000000102020810 */ /* 0x000fe20007ffe0ff */
[----:B------:R-:W1:Y:S01]  /*0590*/  F2I.FTZ.U32.TRUNC.NTZ R87, R6 ;  /* 0x0000000600577305 */ /* 0x000e62000021f000 */
[----:B------:R-:W-:-:S03]  /*05a0*/  LOP3.LUT R200, R0, 0x120, R197, 0x78, !PT ;  /* 0x0000012000c87812 */ /* 0x000fc600078e78c5 */
[----:B------:R-:W-:Y:S01]  /*05b0*/  IMAD.MOV.U32 R14, RZ, RZ, R2 ;  /* 0x000000ffff0e7224 */ /* 0x000fe200078e0002 */
[----:B------:R-:W-:Y:S01]  /*05c0*/  LOP3.LUT R197, R0, 0x110, R197, 0x78, !PT ;  /* 0x0000011000c57812 */ /* 0x000fe200078e78c5 */
[----:B------:R-:W-:Y:S01]  /*05d0*/  IMAD.HI.U32 R2, R5, R7, R4 ;  /* 0x0000000705027227 */ /* 0x000fe200078e0004 */
[----:B------:R-:W-:Y:S03]  /*05e0*/  STL [R1+0x800], R200 ;  /* 0x000800c801007387 */ /* 0x000fe60000100800 */
[----:B------:R-:W-:Y:S01]  /*05f0*/  @!P2 IMAD.MOV R14, RZ, RZ, -R14 ;  /* 0x000000ffff0ea224 */ /* 0x000fe200078e0a0e */
[----:B------:R-:W-:Y:S01]  /*0600*/  @!P1 LOP3.LUT R14, RZ, R13, RZ, 0x33, !PT ;  /* 0x0000000dff0e9212 */ /* 0x000fe200078e33ff */
[----:B------:R-:W-:Y:S03]  /*0610*/  STL [R1+0x804], R197 ;  /* 0x000804c501007387 */ /* 0x000fe60000100800 */
[--C-:B------:R-:W-:Y:S01]  /*0620*/  PRMT R198, R199, 0x6540, R14.reuse ;  /* 0x00006540c7c67816 */ /* 0x100fe2000000000e */
[----:B------:R-:W-:-:S02]  /*0630*/  IMAD.MOV R0, RZ, RZ, -R14 ;  /* 0x000000ffff007224 */ /* 0x000fc400078e0a0e */
[----:B-1----:R-:W-:Y:S01]  /*0640*/  IMAD.MOV R4, RZ, RZ, -R87 ;  /* 0x000000ffff047224 */ /* 0x002fe200078e0a57 */
[----:B------:R-:W-:Y:S01]  /*0650*/  LOP3.LUT R120, R198, 0xfe, RZ, 0xfc, !PT ;  /* 0x000000fec6787812 */ /* 0x000fe200078efcff */
[----:B------:R-:W-:Y:S01]  /*0660*/  IMAD R0, R13, R0, R12 ;  /* 0x000000000d007224 */ /* 0x000fe200078e020c */
[----:B------:R-:W-:Y:S01]  /*0670*/  IABS R83, R198 ;  /* 0x000000c600537213 */ /* 0x000fe20000000000 */
[----:B------:R-:W-:Y:S01]  /*0680*/  IMAD.MOV.U32 R12, RZ, RZ, R4 ;  /* 0x000000ffff0c7224 */ /* 0x000fe200078e0004 */
[----:B------:R-:W-:Y:S01]  /*0690*/  IABS R11, R120 ;  /* 0x00000078000b7213 */ /* 0x000fe20000000000 */
[----:B------:R-:W-:Y:S01]  /*06a0*/  IMAD.IADD R0, R10, 0x1, R0 ;  /* 0x000000010a007824 */ /* 0x000fe200078e0200 */
[----:B------:R-:W-:Y:S01]  /*06b0*/  STL [R1+0x48c], R120 ;  /* 0x00048c7801007387 */ /* 0x000fe20000100800 */
[----:B------:R-:W-:Y:S02]  /*06c0*/  IMAD R7, R12, R3, RZ ;  /* 0x000000030c077224 */ /* 0x000fe400078e02ff */
[----:B------:R-:W-:-:S02]  /*06d0*/  IMAD R99, R0, 0x40, R96 ;  /* 0x0000004000637824 */ /* 0x000fc400078e0260 */
[----:B------:R-:W-:Y:S02]  /*06e0*/  IMAD.SHL.U32 R8, R14, 0x100, RZ ;  /* 0x000001000e087824 */ /* 0x000fe400078e00ff */
[----:B------:R-:W-:Y:S01]  /*06f0*/  IMAD.HI.U32 R6, R2, R11, RZ ;  /* 0x0000000b02067227 */ /* 0x000fe200078e00ff */
[----:B------:R-:W-:Y:S02]  /*0700*/  IABS R0, R99 ;  /* 0x0000006300007213 */ /* 0x000fe40000000000 */
[C---:B------:R-:W-:Y:S01]  /*0710*/  LOP3.LUT R16, R8.reuse, 0x2, R199, 0xfe, !PT ;  /* 0x0000000208107812 */ /* 0x040fe200078efec7 */
[----:B------:R-:W-:Y:S01]  /*0720*/  IMAD.HI.U32 R86, R87, R7, R86 ;  /* 0x0000000757567227 */ /* 0x000fe200078e0056 */
[C-C-:B------:R-:W-:Y:S02]  /*0730*/  LOP3.LUT R20, R8.reuse, 0x4, R199.reuse, 0xfe, !PT ;  /* 0x0000000408147812 */ /* 0x140fe400078efec7 */
[----:B------:R-:W-:Y:S01]  /*0740*/  IABS R9, R16 ;  /* 0x0000001000097213 */ /* 0x000fe20000000000 */
[----:B------:R-:W-:Y:S01]  /*0750*/  IMAD.MOV R6, RZ, RZ, -R6 ;  /* 0x000000ffff067224 */ /* 0x000fe200078e0a06 */
[--C-:B------:R-:W-:Y:S01]  /*0760*/  LOP3.LUT R19, R8, 0x6, R199.reuse, 0xfe, !PT ;  /* 0x0000000608137812 */ /* 0x100fe200078efec7 */
[----:B------:R-:W-:Y:S01]  /*0770*/  IMAD.HI.U32 R86, R86, R0, RZ ;  /* 0x0000000056567227 */ /* 0x000fe200078e00ff */
[C-C-:B------:R-:W-:Y:S01]  /*0780*/  LOP3.LUT R18, R8.reuse, 0x8, R199.reuse, 0xfe, !PT ;  /* 0x0000000808127812 */ /* 0x140fe200078efec7 */
[----:B------:R-:W-:Y:S01]  /*0790*/  STL [R1+0x480], R16 ;  /* 0x0004801001007387 */ /* 0x000fe20000100800 */
[----:B------:R-:W-:Y:S01]  /*07a0*/  LOP3.LUT R15, R8, 0xa, R199, 0xfe, !PT ;  /* 0x0000000a080f7812 */ /* 0x000fe200078efec7 */
[----:B------:R-:W-:Y:S01]  /*07b0*/  IMAD R252, R84, R6, R11 ;  /* 0x0000000654fc7224 */ /* 0x000fe200078e020b */
[----:B------:R-:W-:Y:S01]  /*07c0*/  IABS R11, R20 ;  /* 0x00000014000b7213 */ /* 0x000fe20000000000 */
[----:B------:R-:W-:Y:S01]  /*07d0*/  IMAD.HI.U32 R4, R2, R83, RZ ;  /* 0x0000005302047227 */ /* 0x000fe200078e00ff */
[----:B------:R-:W-:Y:S01]  /*07e0*/  STL [R1+0x47c], R20 ;  /* 0x00047c1401007387 */ /* 0x000fe20000100800 */
[----:B------:R-:W-:-:S02]  /*07f0*/  IABS R13, R18 ;  /* 0x00000012000d7213 */ /* 0x000fc40000000000 */
[----:B------:R-:W-:Y:S01]  /*0800*/  IMAD.MOV R86, RZ, RZ, -R86 ;  /* 0x000000ffff567224 */ /* 0x000fe200078e0a56 */
[----:B------:R-:W-:Y:S01]  /*0810*/  ISETP.GT.U32.AND P3, PT, R84, R252, PT ;  /* 0x000000fc5400720c */ /* 0x000fe20003f64070 */
[----:B------:R-:W-:Y:S01]  /*0820*/  IMAD.HI.U32 R5, R2, R9, RZ ;  /* 0x0000000902057227 */ /* 0x000fe200078e00ff */
[----:B------:R-:W-:Y:S01]  /*0830*/  STL [R1+0x478], R19 ;  /* 0x0004781301007387 */ /* 0x000fe20000100800 */
[----:B------:R-:W-:Y:S02]  /*0840*/  LOP3.LUT R17, R8, 0xc, R199, 0xfe, !PT ;  /* 0x0000000c08117812 */ /* 0x000fe400078efec7 */
[----:B------:R-:W-:Y:S01]  /*0850*/  IMAD.MOV R4, RZ, RZ, -R4 ;  /* 0x000000ffff047224 */ /* 0x000fe200078e0a04 */
[----:B------:R-:W-:Y:S01]  /*0860*/  STL [R1+0x474], R18 ;  /* 0x0004741201007387 */ /* 0x000fe20000100800 */
[C---:B------:R-:W-:Y:S01]  /*0870*/  IMAD R0, R3.reuse, R86, R0 ;  /* 0x0000005603007224 */ /* 0x040fe200078e0200 */
[----:B------:R-:W-:Y:S01]  /*0880*/  IABS R79, R19 ;  /* 0x00000013004f7213 */ /* 0x000fe20000000000 */
[----:B------:R-:W-:Y:S01]  /*0890*/  IMAD.MOV R5, RZ, RZ, -R5 ;  /* 0x000000ffff057224 */ /* 0x000fe200078e0a05 */
[----:B------:R1:W-:Y:S01]  /*08a0*/  STL [R1+0x470], R15 ;  /* 0x0004700f01007387 */ /* 0x0003e20000100800 */
[C---:B------:R-:W-:Y:S01]  /*08b0*/  IMAD R83, R84.reuse, R4, R83 ;  /* 0x0000000454537224 */ /* 0x040fe200078e0253 */
[----:B------:R-:W-:Y:S01]  /*08c0*/  ISETP.GT.U32.AND P0, PT, R3, R0, PT ;  /* 0x000000000300720c */ /* 0x000fe20003f04070 */
[----:B------:R-:W-:Y:S01]  /*08d0*/  IMAD R82, R84, R5, R9 ;  /* 0x0000000554527224 */ /* 0x000fe200078e0209 */
[----:B------:R2:W-:Y:S01]  /*08e0*/  STL [R1+0x46c], R17 ;  /* 0x00046c1101007387 */ /* 0x0005e20000100800 */
[----:B------:R-:W-:Y:S01]  /*08f0*/  IMAD.HI.U32 R4, R2, R11, RZ ;  /* 0x0000000b02047227 */ /* 0x000fe200078e00ff */
[----:B------:R-:W-:-:S02]  /*0900*/  ISETP.GT.U32.AND P1, PT, R84, R83, PT ;  /* 0x000000535400720c */ /* 0x000fc40003f24070 */
[----:B------:R-:W-:Y:S01]  /*0910*/  ISETP.GT.U32.AND P2, PT, R84, R82, PT ;  /* 0x000000525400720c */ /* 0x000fe20003f44070 */
[----:B------:R-:W-:Y:S01]  /*0920*/  @!P3 IMAD.IADD R252, R252, 0x1, -R84 ;  /* 0x00000001fcfcb824 */ /* 0x000fe200078e0a54 */
[----:B-1----:R-:W-:Y:S01]  /*0930*/  IABS R15, R15 ;  /* 0x0000000f000f7213 */ /* 0x002fe20000000000 */
[----:B------:R-:W-:Y:S01]  /*0940*/  IMAD.MOV R4, RZ, RZ, -R4 ;  /* 0x000000ffff047224 */ /* 0x000fe200078e0a04 */
[----:B------:R-:W-:Y:S01]  /*0950*/  LOP3.LUT R18, R8, 0xe, R199, 0xfe, !PT ;  /* 0x0000000e08127812 */ /* 0x000fe200078efec7 */
[----:B------:R-:W-:Y:S01]  /*0960*/  IMAD.HI.U32 R6, R2, R13, RZ ;  /* 0x0000000d02067227 */ /* 0x000fe200078e00ff */
[C---:B------:R-:W-:Y:S02]  /*0970*/  ISETP.GT.U32.AND P3, PT, R84.reuse, R252, PT ;  /* 0x000000fc5400720c */ /* 0x040fe40003f64070 */
[----:B------:R-:W-:Y:S01]  /*0980*/  IABS R75, R17 ;  /* 0x00000011004b7213 */ /* 0x000fe20000000000 */
[----:B------:R-:W-:Y:S01]  /*0990*/  IMAD R80, R84, R4, R11 ;  /* 0x0000000454507224 */ /* 0x000fe200078e020b */
[----:B------:R-:W-:Y:S01]  /*09a0*/  IABS R11, R18 ;  /* 0x00000012000b7213 */ /* 0x000fe20000000000 */
[----:B------:R-:W-:Y:S01]  /*09b0*/  IMAD.HI.U32 R7, R2, R15, RZ ;  /* 0x0000000f02077227 */ /* 0x000fe200078e00ff */
[C-C-:B--2---:R-:W-:Y:S01]  /*09c0*/  LOP3.LUT R17, R8.reuse, 0x10, R199.reuse, 0xfe, !PT ;  /* 0x0000001008117812 */ /* 0x144fe200078efec7 */
[----:B------:R1:W-:Y:S01]  /*09d0*/  STL [R1+0x468], R18 ;  /* 0x0004681201007387 */ /* 0x0003e20000100800 */
[C-C-:B------:R-:W-:Y:S01]  /*09e0*/  LOP3.LUT R14, R8.reuse, 0x12, R199.reuse, 0xfe, !PT ;  /* 0x00000012080e7812 */ /* 0x140fe200078efec7 */
[----:B------:R-:W-:Y:S01]  /*09f0*/  IMAD.MOV R6, RZ, RZ, -R6 ;  /* 0x000000ffff067224 */ /* 0x000fe200078e0a06 */
[----:B------:R-:W-:Y:S01]  /*0a00*/  LOP3.LUT R19, R8, 0x18, R199, 0xfe, !PT ;  /* 0x0000001808137812 */ /* 0x000fe200078efec7 */
[----:B------:R-:W-:Y:S01]  /*0a10*/  @!P0 IMAD.IADD R0, R0, 0x1, -R3 ;  /* 0x0000000100008824 */ /* 0x000fe200078e0a03 */
[----:B------:R-:W-:Y:S01]  /*0a20*/  IABS R71, R14 ;  /* 0x0000000e00477213 */ /* 0x000fe20000000000 */
[----:B------:R-:W-:Y:S01]  /*0a30*/  IMAD.HI.U32 R5, R2, R79, RZ ;  /* 0x0000004f02057227 */ /* 0x000fe200078e00ff */
[----:B------:R-:W-:Y:S01]  /*0a40*/  IABS R67, R19 ;  /* 0x0000001300437213 */ /* 0x000fe20000000000 */
[----:B------:R2:W-:Y:S01]  /*0a50*/  STL [R1+0x464], R17 ;  /* 0x0004641101007387 */ /* 0x0005e20000100800 */
[----:B------:R-:W-:Y:S01]  /*0a60*/  ISETP.GT.U32.AND P0, PT, R3, R0, PT ;  /* 0x000000000300720c */ /* 0x000fe20003f04070 */
[----:B------:R-:W-:Y:S01]  /*0a70*/  IMAD.MOV R7, RZ, RZ, -R7 ;  /* 0x000000ffff077224 */ /* 0x000fe200078e0a07 */
[----:B------:R-:W-:Y:S01]  /*0a80*/  LOP3.LUT R12, R8, 0x14, R199, 0xfe, !PT ;  /* 0x00000014080c7812 */ /* 0x000fe200078efec7 */
[----:B------:R-:W-:Y:S01]  /*0a90*/  IMAD R78, R84, R6, R13 ;  /* 0x00000006544e7224 */ /* 0x000fe200078e020d */
[----:B------:R-:W-:Y:S01]  /*0aa0*/  IABS R13, R17 ;  /* 0x00000011000d7213 */ /* 0x000fe20000000000 */
[--C-:B------:R-:W-:Y:S01]  /*0ab0*/  @!P1 IMAD.IADD R83, R83, 0x1, -R84.reuse ;  /* 0x0000000153539824 */ /* 0x100fe200078e0a54 */
[C---:B------:R-:W-:Y:S01]  /*0ac0*/  LOP3.LUT R10, R8.reuse, 0x16, R199, 0xfe, !PT ;  /* 0x00000016080a7812 */ /* 0x040fe200078efec7 */
[----:B------:R-:W-:Y:S01]  /*0ad0*/  IMAD.MOV R5, RZ, RZ, -R5 ;  /* 0x000000ffff057224 */ /* 0x000fe200078e0a05 */
[--C-:B-1----:R-:W-:Y:S01]  /*0ae0*/  LOP3.LUT R18, R8, 0x1a, R199.reuse, 0xfe, !PT ;  /* 0x0000001a08127812 */ /* 0x102fe200078efec7 */
[----:B------:R-:W-:Y:S01]  /*0af0*/  IMAD.HI.U32 R4, R2, R11, RZ ;  /* 0x0000000b02047227 */ /* 0x000fe200078e00ff */
[----:B------:R-:W-:Y:S01]  /*0b00*/  ISETP.GT.U32.AND P5, PT, R84, R83, PT ;  /* 0x000000535400720c */ /* 0x000fe20003fa4070 */
[----:B------:R1:W-:Y:S01]  /*0b10*/  STL [R1+0x460], R14 ;  /* 0x0004600e01007387 */ /* 0x0003e20000100800 */
[----:B--2---:R-:W-:Y:S01]  /*0b20*/  IABS R17, R10 ;  /* 0x0000000a00117213 */ /* 0x004fe20000000000 */
[----:B------:R-:W-:Y:S01]  /*0b30*/  IMAD.HI.U32 R9, R2, R75, RZ ;  /* 0x0000004b02097227 */ /* 0x000fe200078e00ff */
[C-C-:B------:R-:W-:Y:S01]  /*0b40*/  LOP3.LUT R251, R8.reuse, 0x3e, R199.reuse, 0xfe, !PT ;  /* 0x0000003e08fb7812 */ /* 0x140fe200078efec7 */
[----:B------:R2:W-:Y:S01]  /*0b50*/  STL [R1+0x45c], R12 ;  /* 0x00045c0c01007387 */ /* 0x0005e20000100800 */
[----:B------:R-:W-:Y:S01]  /*0b60*/  LOP3.LUT R200, R8, 0x3c, R199, 0xfe, !PT ;  /* 0x0000003c08c87812 */ /* 0x000fe200078efec7 */
[----:B------:R-:W-:Y:S01]  /*0b70*/  IMAD R76, R84, R7, R15 ;  /* 0x00000007544c7224 */ /* 0x000fe200078e020f */
[----:B------:R-:W-:Y:S01]  /*0b80*/  IABS R15, R12 ;  /* 0x0000000c000f7213 */ /* 0x000fe20000000000 */
[----:B------:R-:W-:Y:S01]  /*0b90*/  @!P2 IMAD.IADD R82, R82, 0x1, -R84 ;  /* 0x000000015252a824 */ /* 0x000fe200078e0a54 */
[C---:B------:R-:W-:Y:S01]  /*0ba0*/  ISETP.GT.U32.AND P2, PT, R84.reuse, R80, PT ;  /* 0x000000505400720c */ /* 0x040fe20003f44070 */
[----:B------:R-:W-:Y:S01]  /*0bb0*/  IMAD R79, R84, R5, R79 ;  /* 0x00000005544f7224 */ /* 0x000fe200078e024f */
[C-C-:B-1----:R-:W-:Y:S01]  /*0bc0*/  LOP3.LUT R14, R8.reuse, 0x1c, R199.reuse, 0xfe, !PT ;  /* 0x0000001c080e7812 */ /* 0x142fe200078efec7 */
[----:B------:R-:W-:Y:S01]  /*0bd0*/  IMAD.MOV R4, RZ, RZ, -R4 ;  /* 0x000000ffff047224 */ /* 0x000fe200078e0a04 */
[----:B------:R-:W-:Y:S01]  /*0be0*/  LOP3.LUT R197, R8, 0x3a, R199, 0xfe, !PT ;  /* 0x0000003a08c57812 */ /* 0x000fe200078efec7 */
[----:B------:R-:W-:-:S04]  /*0bf0*/  IMAD.HI.U32 R5, R2, R13, RZ ;  /* 0x0000000d02057227 */ /* 0x000fc800078e00ff */
[----:B------:R-:W-:-:S04]  /*0c00*/  IMAD.HI.U32 R6, R2, R71, RZ ;  /* 0x0000004702067227 */ /* 0x000fc800078e00ff */
[----:B------:R-:W-:Y:S02]  /*0c10*/  @!P3 IMAD.IADD R252, R252, 0x1, -R84 ;  /* 0x00000001fcfcb824 */ /* 0x000fe400078e0a54 */
[----:B------:R-:W-:Y:S01]  /*0c20*/  IMAD.MOV R9, RZ, RZ, -R9 ;  /* 0x000000ffff097224 */ /* 0x000fe200078e0a09 */
[C---:B------:R-:W-:Y:S01]  /*0c30*/  ISETP.GT.U32.AND P3, PT, R84.reuse, R76, PT ;  /* 0x0000004c5400720c */ /* 0x040fe20003f64070 */
[C---:B------:R-:W-:Y:S01]  /*0c40*/  IMAD R74, R84.reuse, R4, R11 ;  /* 0x00000004544a7224 */ /* 0x040fe200078e020b */
[----:B------:R-:W-:Y:S01]  /*0c50*/  IABS R11, R18 ;  /* 0x00000012000b7213 */ /* 0x000fe20000000000 */
[----:B------:R-:W-:Y:S01]  /*0c60*/  IMAD.MOV R5, RZ, RZ, -R5 ;  /* 0x000000ffff057224 */ /* 0x000fe200078e0a05 */
[----:B------:R-:W-:Y:S01]  /*0c70*/  ISETP.GT.U32.AND P1, PT, R84, R78, PT ;  /* 0x0000004e5400720c */ /* 0x000fe20003f24070 */
[----:B------:R-:W-:Y:S01]  /*0c80*/  IMAD.MOV R6, RZ, RZ, -R6 ;  /* 0x000000ffff067224 */ /* 0x000fe200078e0a06 */
[----:B------:R1:W-:Y:S01]  /*0c90*/  STL [R1+0x458], R10 ;  /* 0x0004580a01007387 */ /* 0x0003e20000100800 */
[----:B------:R-:W-:Y:S01]  /*0ca0*/  IMAD.HI.U32 R4, R2, R67, RZ ;  /* 0x0000004302047227 */ /* 0x000fe200078e00ff */
[----:B------:R-:W-:-:S02]  /*0cb0*/  ISETP.GT.U32.AND P6, PT, R84, R82, PT ;  /* 0x000000525400720c */ /* 0x000fc40003fc4070 */
[----:B--2---:R-:W-:Y:S01]  /*0cc0*/  LOP3.LUT R12, R8, 0x1e, R199, 0xfe, !PT ;  /* 0x0000001e080c7812 */ /* 0x004fe200078efec7 */
[C---:B------:R-:W-:Y:S01]  /*0cd0*/  IMAD R75, R84.reuse, R9, R75 ;  /* 0x00000009544b7224 */ /* 0x040fe200078e024b */
[----:B------:R-:W-:Y:S01]  /*0ce0*/  STL [R1+0x454], R19 ;  /* 0x0004541301007387 */ /* 0x000fe20000100800 */
[C---:B------:R-:W-:Y:S01]  /*0cf0*/  IMAD R72, R84.reuse, R5, R13 ;  /* 0x0000000554487224 */ /* 0x040fe200078e020d */
[----:B------:R-:W-:Y:S01]  /*0d00*/  IABS R13, R14 ;  /* 0x0000000e000d7213 */ /* 0x000fe20000000000 */
[----:B------:R-:W-:Y:S01]  /*0d10*/  IMAD R71, R84, R6, R71 ;  /* 0x0000000654477224 */ /* 0x000fe200078e0247 */
[----:B-1----:R-:W-:Y:S01]  /*0d20*/  LOP3.LUT R10, R8, 0x20, R199, 0xfe, !PT ;  /* 0x00000020080a7812 */ /* 0x002fe200078efec7 */
[----:B------:R-:W-:Y:S02]  /*0d30*/  IMAD.MOV R4, RZ, RZ, -R4 ;  /* 0x000000ffff047224 */ /* 0x000fe400078e0a04 */
[----:B------:R-:W-:Y:S01]  /*0d40*/  @!P0 IMAD.IADD R0, R0, 0x1, -R3 ;  /* 0x0000000100008824 */ /* 0x000fe200078e0a03 */
[----:B------:R-:W-:Y:S01]  /*0d50*/  ISETP.GT.U32.AND P0, PT, R84, R79, PT ;  /* 0x0000004f5400720c */ /* 0x000fe20003f04070 */
[----:B------:R-:W-:Y:S01]  /*0d60*/  IMAD.HI.U32 R7, R2, R15, RZ ;  /* 0x0000000f02077227 */ /* 0x000fe200078e00ff */
[----:B------:R-:W-:Y:S01]  /*0d70*/  ISETP.GT.U32.AND P4, PT, R84, R75, PT ;  /* 0x0000004b5400720c */ /* 0x000fe20003f84070 */
[----:B------:R1:W-:Y:S01]  /*0d80*/  STL [R1+0x450], R18 ;  /* 0x0004501201007387 */ /* 0x0003e20000100800 */
[----:B------:R-:W-:Y:S01]  /*0d90*/  IABS R63, R12 ;  /* 0x0000000c003f7213 */ /* 0x000fe20000000000 */
[----:B------:R-:W-:-:S02]  /*0da0*/  IMAD.HI.U32 R9, R2, R17, RZ ;  /* 0x0000001102097227 */ /* 0x000fc400078e00ff */
[----:B------:R2:W-:Y:S02]  /*0db0*/  STL [R1+0x44c], R14 ;  /* 0x00044c0e01007387 */ /* 0x0005e40000100800 */
[----:B------:R-:W-:Y:S02]  /*0dc0*/  IMAD.HI.U32 R5, R2, R11, RZ ;  /* 0x0000000b02057227 */ /* 0x000fe400078e00ff */
[----:B------:R3:W-:Y:S02]  /*0dd0*/  STL [R1+0x448], R12 ;  /* 0x0004480c01007387 */ /* 0x0007e40000100800 */
[----:B------:R-:W-:Y:S01]  /*0de0*/  IMAD R67, R84, R4, R67 ;  /* 0x0000000454437224 */ /* 0x000fe200078e0243 */
[----:B-1----:R-:W-:Y:S01]  /*0df0*/  LOP3.LUT R18, R8, 0x22, R199, 0xfe, !PT ;  /* 0x0000002208127812 */ /* 0x002fe200078efec7 */
[--C-:B------:R-:W-:Y:S01]  /*0e00*/  @!P5 IMAD.IADD R83, R83, 0x1, -R84.reuse ;  /* 0x000000015353d824 */ /* 0x100fe200078e0a54 */
[----:B------:R-:W-:Y:S01]  /*0e10*/  ISETP.GT.U32.AND P5, PT, R84, R74, PT ;  /* 0x0000004a5400720c */ /* 0x000fe20003fa4070 */
[--C-:B------:R-:W-:Y:S01]  /*0e20*/  @!P2 IMAD.IADD R80, R80, 0x1, -R84.reuse ;  /* 0x000000015050a824 */ /* 0x100fe200078e0a54 */
[----:B------:R-:W-:Y:S01]  /*0e30*/  ISETP.GT.U32.AND P2, PT, R84, R71, PT ;  /* 0x000000475400720c */ /* 0x000fe20003f44070 */
[----:B------:R-:W-:Y:S01]  /*0e40*/  IMAD.MOV R7, RZ, RZ, -R7 ;  /* 0x000000ffff077224 */ /* 0x000fe200078e0a07 */
[C---:B--2---:R-:W-:Y:S01]  /*0e50*/  LOP3.LUT R14, R8.reuse, 0x26, R199, 0xfe, !PT ;  /* 0x00000026080e7812 */ /* 0x044fe200078efec7 */
[----:B------:R-:W-:Y:S01]  /*0e60*/  IMAD.MOV R9, RZ, RZ, -R9 ;  /* 0x000000ffff097224 */ /* 0x000fe200078e0a09 */
[----:B---3--:R-:W-:Y:S01]  /*0e70*/  LOP3.LUT R12, R8, 0x28, R199, 0xfe, !PT ;  /* 0x00000028080c7812 */ /* 0x008fe200078efec7 */
[----:B------:R-:W-:Y:S01]  /*0e80*/  IMAD.HI.U32 R6, R2, R13, RZ ;  /* 0x0000000d02067227 */ /* 0x000fe200078e00ff */
[----:B------:R1:W-:Y:S03]  /*0e90*/  STL [R1+0x444], R10 ;  /* 0x0004440a01007387 */ /* 0x0003e60000100800 */
[----:B------:R-:W-:Y:S01]  /*0ea0*/  IMAD.MOV R5, RZ, RZ, -R5 ;  /* 0x000000ffff057224 */ /* 0x000fe200078e0a05 */
[----:B------:R2:W-:Y:S01]  /*0eb0*/  STL [R1+0x440], R18 ;  /* 0x0004401201007387 */ /* 0x0005e20000100800 */
[----:B------:R-:W-:Y:S01]  /*0ec0*/  @!P3 IMAD.IADD R76, R76, 0x1, -R84 ;  /* 0x000000014c4cb824 */ /* 0x000fe200078e0a54 */
[C---:B------:R-:W-:Y:S01]  /*0ed0*/  ISETP.GT.U32.AND P3, PT, R84.reuse, R67, PT ;  /* 0x000000435400720c */ /* 0x040fe20003f64070 */
[C---:B------:R-:W-:Y:S01]  /*0ee0*/  IMAD R70, R84.reuse, R7, R15 ;  /* 0x0000000754467224 */ /* 0x040fe200078e020f */
[----:B------:R-:W-:Y:S01]  /*0ef0*/  IABS R15, R10 ;  /* 0x0000000a000f7213 */ /* 0x000fe20000000000 */
[----:B------:R-:W-:Y:S01]  /*0f00*/  IMAD R68, R84, R9, R17 ;  /* 0x0000000954447224 */ /* 0x000fe200078e0211 */
[C-C-:B------:R-:W-:Y:S01]  /*0f10*/  LOP3.LUT R17, R8.reuse, 0x24, R199.reuse, 0xfe, !PT ;  /* 0x0000002408117812 */ /* 0x140fe200078efec7 */
[----:B------:R-:W-:Y:S01]  /*0f20*/  IMAD.MOV R6, RZ, RZ, -R6 ;  /* 0x000000ffff067224 */ /* 0x000fe200078e0a06 */
[----:B-1----:R-:W-:Y:S01]  /*0f30*/  LOP3.LUT R10, R8, 0x2a, R199, 0xfe, !PT ;  /* 0x0000002a080a7812 */ /* 0x002fe200078efec7 */
[C---:B------:R-:W-:Y:S01]  /*0f40*/  IMAD R66, R84.reuse, R5, R11 ;  /* 0x0000000554427224 */ /* 0x040fe200078e020b */
[----:B------:R-:W-:Y:S01]  /*0f50*/  IABS R11, R18 ;  /* 0x00000012000b7213 */ /* 0x000fe20000000000 */
[----:B------:R-:W-:Y:S01]  /*0f60*/  IMAD R64, R84, R6, R13 ;  /* 0x0000000654407224 */ /* 0x000fe200078e020d */
[----:B------:R-:W-:Y:S01]  /*0f70*/  IABS R13, R14 ;  /* 0x0000000e000d7213 */ /* 0x000fe20000000000 */
[--C-:B------:R-:W-:Y:S01]  /*0f80*/  @!P6 IMAD.IADD R82, R82, 0x1, -R84.reuse ;  /* 0x000000015252e824 */ /* 0x100fe200078e0a54 */
[C---:B------:R-:W-:Y:S01]  /*0f90*/  ISETP.GT.U32.AND P6, PT, R84.reuse, R72, PT ;  /* 0x000000485400720c */ /* 0x040fe20003fc4070 */
[--C-:B------:R-:W-:Y:S01]  /*0fa0*/  @!P0 IMAD.IADD R79, R79, 0x1, -R84.reuse ;  /* 0x000000014f4f8824 */ /* 0x100fe200078e0a54 */
[----:B------:R-:W-:Y:S01]  /*0fb0*/  ISETP.GT.U32.AND P0, PT, R84, R70, PT ;  /* 0x000000465400720c */ /* 0x000fe20003f04070 */
[--C-:B------:R-:W-:Y:S01]  /*0fc0*/  @!P1 IMAD.IADD R78, R78, 0x1, -R84.reuse ;  /* 0x000000014e4e9824 */ /* 0x100fe200078e0a54 */
[C---:B------:R-:W-:Y:S01]  /*0fd0*/  ISETP.GT.U32.AND P1, PT, R84.reuse, R68, PT ;  /* 0x000000445400720c */ /* 0x040fe20003f24070 */
[--C-:B------:R-:W-:Y:S01]  /*0fe0*/  @!P4 IMAD.IADD R75, R75, 0x1, -R84.reuse ;  /* 0x000000014b4bc824 */ /* 0x100fe200078e0a54 */
[----:B------:R-:W-:Y:S01]  /*0ff0*/  ISETP.GT.U32.AND P4, PT, R84, R66, PT ;  /* 0x000000425400720c */ /* 0x000fe20003f84070 */
[--C-:B------:R-:W-:Y:S01]  /*1000*/  @!P5 IMAD.IADD R74, R74, 0x1, -R84.reuse ;  /* 0x000000014a4ad824 */ /* 0x100fe200078e0a54 */
[C---:B------:R-:W-:Y:S01]  /*1010*/  ISETP.GT.U32.AND P5, PT, R84.reuse, R64, PT ;  /* 0x000000405400720c */ /* 0x040fe20003fa4070 */
[--C-:B------:R-:W-:Y:S01]  /*1020*/  @!P2 IMAD.IADD R71, R71, 0x1, -R84.reuse ;  /* 0x000000014747a824 */ /* 0x100fe200078e0a54 */
[C---:B------:R-:W-:Y:S01]  /*1030*/  ISETP.GT.U32.AND P2, PT, R84.reuse, R79, PT ;  /* 0x0000004f5400720c */ /* 0x040fe20003f44070 */
[--C-:B------:R-:W-:Y:S01]  /*1040*/  @!P3 IMAD.IADD R67, R67, 0x1, -R84.reuse ;  /* 0x000000014343b824 */ /* 0x100fe200078e0a54 */
[----:B------:R-:W-:Y:S01]  /*1050*/  ISETP.GT.U32.AND P3, PT, R84, R75, PT ;  /* 0x0000004b5400720c */ /* 0x000fe20003f64070 */
[----:B------:R-:W-:Y:S01]  /*1060*/  IMAD.HI.U32 R9, R2, R15, RZ ;  /* 0x0000000f02097227 */ /* 0x000fe200078e00ff */
[----:B------:R-:W-:Y:S01]  /*1070*/  IABS R59, R17 ;  /* 0x00000011003b7213 */ /* 0x000fe20000000000 */
[----:B------:R1:W-:Y:S01]  /*1080*/  STL [R1+0x43c], R17 ;  /* 0x00043c1101007387 */ /* 0x0003e20000100800 */
[----:B------:R-:W-:Y:S01]  /*1090*/  IABS R55, R10 ;  /* 0x0000000a00377213 */ /* 0x000fe20000000000 */
[--C-:B------:R-:W-:Y:S01]  /*10a0*/  @!P6 IMAD.IADD R72, R72, 0x1, -R84.reuse ;  /* 0x000000014848e824 */ /* 0x100fe200078e0a54 */
[----:B--2---:R-:W-:Y:S01]  /*10b0*/  LOP3.LUT R18, R8, 0x2c, R199, 0xfe, !PT ;  /* 0x0000002c08127812 */ /* 0x004fe200078efec7 */
[--C-:B------:R-:W-:Y:S01]  /*10c0*/  @!P0 IMAD.IADD R70, R70, 0x1, -R84.reuse ;  /* 0x0000000146468824 */ /* 0x100fe200078e0a54 */
[----:B------:R-:W-:Y:S01]  /*10d0*/  ISETP.GT.U32.AND P0, PT, R84, R78, PT ;  /* 0x0000004e5400720c */ /* 0x000fe20003f04070 */
[--C-:B------:R-:W-:Y:S01]  /*10e0*/  @!P1 IMAD.IADD R68, R68, 0x1, -R84.reuse ;  /* 0x0000000144449824 */ /* 0x100fe200078e0a54 */
[----:B------:R-:W-:Y:S01]  /*10f0*/  ISETP.GT.U32.AND P1, PT, R84, R76, PT ;  /* 0x0000004c5400720c */ /* 0x000fe20003f24070 */
[--C-:B------:R-:W-:Y:S01]  /*1100*/  @!P4 IMAD.IADD R66, R66, 0x1, -R84.reuse ;  /* 0x000000014242c824 */ /* 0x100fe200078e0a54 */
[----:B------:R-:W-:Y:S01]  /*1110*/  ISETP.GT.U32.AND P4, PT, R84, R74, PT ;  /* 0x0000004a5400720c */ /* 0x000fe20003f84070 */
[----:B------:R-:W-:Y:S01]  /*1120*/  IMAD.MOV R9, RZ, RZ, -R9 ;  /* 0x000000ffff097224 */ /* 0x000fe200078e0a09 */
[----:B-1----:R-:W-:Y:S01]  /*1130*/  LOP3.LUT R17, R8, 0x2e, R199, 0xfe, !PT ;  /* 0x0000002e08117812 */ /* 0x002fe200078efec7 */
[----:B------:R-:W-:Y:S01]  /*1140*/  IMAD.HI.U32 R7, R2, R63, RZ ;  /* 0x0000003f02077227 */ /* 0x000fe200078e00ff */
[----:B------:R1:W-:Y:S03]  /*1150*/  STL [R1+0x438], R14 ;  /* 0x0004380e01007387 */ /* 0x0003e60000100800 */
[--C-:B------:R-:W-:Y:S01]  /*1160*/  @!P5 IMAD.IADD R64, R64, 0x1, -R84.reuse ;  /* 0x000000014040d824 */ /* 0x100fe200078e0a54 */
[C---:B------:R-:W-:Y:S01]  /*1170*/  ISETP.GT.U32.AND P5, PT, R84.reuse, R72, PT ;  /* 0x000000485400720c */ /* 0x040fe20003fa4070 */
[----:B------:R-:W-:Y:S01]  /*1180*/  @!P2 IMAD.IADD R79, R79, 0x1, -R84 ;  /* 0x000000014f4fa824 */ /* 0x000fe200078e0a54 */
[C---:B------:R-:W-:Y:S01]  /*1190*/  ISETP.GT.U32.AND P2, PT, R84.reuse, R71, PT ;  /* 0x000000475400720c */ /* 0x040fe20003f44070 */
[----:B------:R-:W-:Y:S01]  /*11a0*/  IMAD R62, R84, R9, R15 ;  /* 0x00000009543e7224 */ /* 0x000fe200078e020f */
[----:B------:R-:W-:Y:S01]  /*11b0*/  IABS R15, R12 ;  /* 0x0000000c000f7213 */ /* 0x000fe20000000000 */
[----:B------:R-:W-:-:S04]  /*11c0*/  IMAD.HI.U32 R4, R2, R11, RZ ;  /* 0x0000000b02047227 */ /* 0x000fc800078e00ff */
[----:B------:R-:W-:-:S04]  /*11d0*/  IMAD.HI.U32 R6, R2, R13, RZ ;  /* 0x0000000d02067227 */ /* 0x000fc800078e00ff */
[----:B------:R-:W-:Y:S02]  /*11e0*/  @!P3 IMAD.IADD R75, R75, 0x1, -R84 ;  /* 0x000000014b4bb824 */ /* 0x000fe400078e0a54 */
[----:B------:R-:W-:Y:S01]  /*11f0*/  IMAD.MOV R7, RZ, RZ, -R7 ;  /* 0x000000ffff077224 */ /* 0x000fe200078e0a07 */
[C---:B------:R-:W-:Y:S01]  /*1200*/  ISETP.GT.U32.AND P3, PT, R84.reuse, R67, PT ;  /* 0x000000435400720c */ /* 0x040fe20003f64070 */
[----:B------:R-:W-:Y:S01]  /*1210*/  IMAD.MOV R4, RZ, RZ, -R4 ;  /* 0x000000ffff047224 */ /* 0x000fe200078e0a04 */
[C---:B------:R-:W-:Y:S01]  /*1220*/  ISETP.GT.U32.AND P6, PT, R84.reuse, R80, PT ;  /* 0x000000505400720c */ /* 0x040fe20003fc4070 */
[----:B------:R-:W-:Y:S01]  /*1230*/  IMAD.MOV R6, RZ, RZ, -R6 ;  /* 0x000000ffff067224 */ /* 0x000fe200078e0a06 */
[----:B------:R2:W-:Y:S01]  /*1240*/  STL [R1+0x434], R12 ;  /* 0x0004340c01007387 */ /* 0x0005e20000100800 */
[----:B------:R-:W-:Y:S01]  /*1250*/  IMAD R63, R84, R7, R63 ;  /* 0x00000007543f7224 */ /* 0x000fe200078e023f */
[--C-:B-1----:R-:W-:Y:S01]  /*1260*/  LOP3.LUT R14, R8, 0x30, R199.reuse, 0xfe, !PT ;  /* 0x00000030080e7812 */ /* 0x102fe200078efec7 */
[C---:B------:R-:W-:Y:S01]  /*1270*/  IMAD.HI.U32 R5, R2.reuse, R59, RZ ;  /* 0x0000003b02057227 */ /* 0x040fe200078e00ff */
[----:B------:R1:W-:Y:S02]  /*1280*/  STL [R1+0x430], R10 ;  /* 0x0004300a01007387 */ /* 0x0003e40000100800 */
[----:B------:R-:W-:Y:S01]  /*1290*/  IABS R51, R14 ;  /* 0x0000000e00337213 */ /* 0x000fe20000000000 */
[----:B------:R-:W-:Y:S01]  /*12a0*/  IMAD.HI.U32 R7, R2, R15, RZ ;  /* 0x0000000f02077227 */ /* 0x000fe200078e00ff */
[----:B------:R-:W-:Y:S01]  /*12b0*/  STL [R1+0x42c], R18 ;  /* 0x00042c1201007387 */ /* 0x000fe20000100800 */
[----:B--2---:R-:W-:-:S02]  /*12c0*/  LOP3.LUT R12, R8, 0x32, R199, 0xfe, !PT ;  /* 0x00000032080c7812 */ /* 0x004fc400078efec7 */
[C---:B------:R-:W-:Y:S01]  /*12d0*/  IMAD R60, R84.reuse, R4, R11 ;  /* 0x00000004543c7224 */ /* 0x040fe200078e020b */
[----:B------:R-:W-:Y:S01]  /*12e0*/  IABS R11, R18 ;  /* 0x00000012000b7213 */ /* 0x000fe20000000000 */
[----:B------:R-:W-:Y:S01]  /*12f0*/  IMAD R58, R84, R6, R13 ;  /* 0x00000006543a7224 */ /* 0x000fe200078e020d */
[----:B-1----:R-:W-:Y:S01]  /*1300*/  LOP3.LUT R10, R8, 0x34, R199, 0xfe, !PT ;  /* 0x00000034080a7812 */ /* 0x002fe200078efec7 */
[--C-:B------:R-:W-:Y:S01]  /*1310*/  @!P0 IMAD.IADD R78, R78, 0x1, -R84.reuse ;  /* 0x000000014e4e8824 */ /* 0x100fe200078e0a54 */
[----:B------:R-:W-:Y:S01]  /*1320*/  IABS R13, R17 ;  /* 0x00000011000d7213 */ /* 0x000fe20000000000 */
[----:B------:R-:W-:Y:S01]  /*1330*/  @!P1 IMAD.IADD R76, R76, 0x1, -R84 ;  /* 0x000000014c4c9824 */ /* 0x000fe200078e0a54 */
[----:B------:R-:W-:Y:S01]  /*1340*/  ISETP.GT.U32.AND P0, PT, R84, R70, PT ;  /* 0x000000465400720c */ /* 0x000fe20003f04070 */
[----:B------:R-:W-:Y:S01]  /*1350*/  IMAD.HI.U32 R9, R2, R55, RZ ;  /* 0x0000003702097227 */ /* 0x000fe200078e00ff */
[----:B------:R-:W-:Y:S01]  /*1360*/  ISETP.GT.U32.AND P1, PT, R84, R68, PT ;  /* 0x000000445400720c */ /* 0x000fe20003f24070 */
[----:B------:R1:W-:Y:S02]  /*1370*/  STL [R1+0x428], R17 ;  /* 0x0004281101007387 */ /* 0x0003e40000100800 */
[----:B------:R-:W-:-:S02]  /*1380*/  IMAD.MOV R5, RZ, RZ, -R5 ;  /* 0x000000ffff057224 */ /* 0x000fc400078e0a05 */
[--C-:B------:R-:W-:Y:S01]  /*1390*/  @!P4 IMAD.IADD R74, R74, 0x1, -R84.reuse ;  /* 0x000000014a4ac824 */ /* 0x100fe200078e0a54 */
[----:B------:R-:W-:Y:S01]  /*13a0*/  ISETP.GT.U32.AND P4, PT, R84, R66, PT ;  /* 0x000000425400720c */ /* 0x000fe20003f84070 */
[----:B------:R-:W-:Y:S01]  /*13b0*/  IMAD.MOV R7, RZ, RZ, -R7 ;  /* 0x000000ffff077224 */ /* 0x000fe200078e0a07 */
[----:B------:R-:W-:Y:S01]  /*13c0*/  STL [R1+0x424], R14 ;  /* 0x0004240e01007387 */ /* 0x000fe20000100800 */
[--C-:B------:R-:W-:Y:S01]  /*13d0*/  @!P5 IMAD.IADD R72, R72, 0x1, -R84.reuse ;  /* 0x000000014848d824 */ /* 0x100fe200078e0a54 */
[C---:B------:R-:W-:Y:S01]  /*13e0*/  ISETP.GT.U32.AND P5, PT, R84.reuse, R63, PT ;  /* 0x0000003f5400720c */ /* 0x040fe20003fa4070 */
[----:B------:R-:W-:Y:S01]  /*13f0*/  @!P2 IMAD.IADD R71, R71, 0x1, -R84 ;  /* 0x000000014747a824 */ /* 0x000fe200078e0a54 */
[----:B-1----:R-:W-:Y:S01]  /*1400*/  IABS R17, R10 ;  /* 0x0000000a00117213 */ /* 0x002fe20000000000 */
[----:B------:R-:W-:Y:S01]  /*1410*/  IMAD.MOV R9, RZ, RZ, -R9 ;  /* 0x000000ffff097224 */ /* 0x000fe200078e0a09 */
[C---:B------:R-:W-:Y:S01]  /*1420*/  ISETP.GT.U32.AND P2, PT, R84.reuse, R62, PT ;  /* 0x0000003e5400720c */ /* 0x040fe20003f44070 */
[C---:B------:R-:W-:Y:S01]  /*1430*/  IMAD R59, R84.reuse, R5, R59 ;  /* 0x00000005543b7224 */ /* 0x040fe200078e023b */
[----:B------:R1:W-:Y:S01]  /*1440*/  STL [R1+0x420], R12 ;  /* 0x0004200c01007387 */ /* 0x0003e20000100800 */
[----:B------:R-:W-:Y:S01]  /*1450*/  IMAD R56, R84, R7, R15 ;  /* 0x0000000754387224 */ /* 0x000fe200078e020f */
[----:B------:R-:W-:Y:S01]  /*1460*/  IABS R15, R12 ;  /* 0x0000000c000f7213 */ /* 0x000fe20000000000 */
[C---:B------:R-:W-:Y:S01]  /*1470*/  IMAD.HI.U32 R4, R2.reuse, R11, RZ ;  /* 0x0000000b02047227 */ /* 0x040fe200078e00ff */
[----:B------:R2:W-:Y:S03]  /*1480*/  STL [R1+0x41c], R10 ;  /* 0x00041c0a01007387 */ /* 0x0005e60000100800 */
[----:B------:R-:W-:Y:S01]  /*1490*/  IMAD.HI.U32 R5, R2, R13, RZ ;  /* 0x0000000d02057227 */ /* 0x000fe200078e00ff */
[----:B-1----:R-:W-:-:S03]  /*14a0*/  LOP3.LUT R12, R8, 0x36, R199, 0xfe, !PT ;  /* 0x00000036080c7812 */ /* 0x002fc600078efec7 */
[----:B------:R-:W-:Y:S01]  /*14b0*/  @!P3 IMAD.IADD R67, R67, 0x1, -R84 ;  /* 0x000000014343b824 */ /* 0x000fe200078e0a54 */
[C---:B------:R-:W-:Y:S01]  /*14c0*/  ISETP.GT.U32.AND P3, PT, R84.reuse, R58, PT ;  /* 0x0000003a5400720c */ /* 0x040fe20003f64070 */
[----:B------:R-:W-:Y:S01]  /*14d0*/  IMAD R55, R84, R9, R55 ;  /* 0x0000000954377224 */ /* 0x000fe200078e0237 */
[----:B------:R-:W-:Y:S01]  /*14e0*/  IABS R47, R12 ;  /* 0x0000000c002f7213 */ /* 0x000fe20000000000 */
[----:B------:R-:W-:Y:S01]  /*14f0*/  IMAD.HI.U32 R9, R2, R17, RZ ;  /* 0x0000001102097227 */ /* 0x000fe200078e00ff */
[----:B--2---:R-:W-:Y:S01]  /*1500*/  LOP3.LUT R10, R8, 0x38, R199, 0xfe, !PT ;  /* 0x00000038080a7812 */ /* 0x004fe200078efec7 */
[----:B------:R-:W-:Y:S02]  /*1510*/  STL [R1+0x418], R12 ;  /* 0x0004180c01007387 */ /* 0x000fe40000100800 */
[----:B------:R-:W-:Y:S02]  /*1520*/  IMAD.MOV R4, RZ, RZ, -R4 ;  /* 0x000000ffff047224 */ /* 0x000fe400078e0a04 */
[----:B------:R-:W-:Y:S01]  /*1530*/  IMAD.MOV R5, RZ, RZ, -R5 ;  /* 0x000000ffff057224 */ /* 0x000fe200078e0a05 */
[----:B------:R-:W-:Y:S01]  /*1540*/  IABS R43, R200 ;  /* 0x000000c8002b7213 */ /* 0x000fe20000000000 */
[--C-:B------:R-:W-:Y:S01]  /*1550*/  @!P6 IMAD.IADD R80, R80, 0x1, -R84.reuse ;  /* 0x000000015050e824 */ /* 0x100fe200078e0a54 */
[----:B------:R-:W-:Y:S01]  /*1560*/  ISETP.GT.U32.AND P6, PT, R84, R64, PT ;  /* 0x000000405400720c */ /* 0x000fe20003fc4070 */
[----:B------:R-:W-:Y:S01]  /*1570*/  IMAD.MOV R9, RZ, RZ, -R9 ;  /* 0x000000ffff097224 */ /* 0x000fe200078e0a09 */
[----:B------:R-:W-:Y:S01]  /*1580*/  LOP3.LUT R250, R198, 0x40, RZ, 0xfc, !PT ;  /* 0x00000040c6fa7812 */ /* 0x000fe200078efcff */
[C---:B------:R-:W-:Y:S01]  /*1590*/  IMAD R54, R84.reuse, R4, R11 ;  /* 0x0000000454367224 */ /* 0x040fe200078e020b */
[----:B------:R-:W-:Y:S01]  /*15a0*/  IABS R11, R197 ;  /* 0x000000c5000b7213 */ /* 0x000fe20000000000 */
[----:B------:R-:W-:Y:S01]  /*15b0*/  IMAD R52, R84, R5, R13 ;  /* 0x0000000554347224 */ /* 0x000fe200078e020d */
[----:B------:R-:W-:Y:S01]  /*15c0*/  LOP3.LUT R249, R198, 0x42, RZ, 0xfc, !PT ;  /* 0x00000042c6f97812 */ /* 0x000fe200078efcff */
[--C-:B------:R-:W-:Y:S01]  /*15d0*/  @!P0 IMAD.IADD R70, R70, 0x1, -R84.reuse ;  /* 0x0000000146468824 */ /* 0x100fe200078e0a54 */
[----:B------:R-:W-:Y:S01]  /*15e0*/  ISETP.GT.U32.AND P0, PT, R84, R60, PT ;  /* 0x0000003c5400720c */ /* 0x000fe20003f04070 */
[--C-:B------:R-:W-:Y:S01]  /*15f0*/  @!P1 IMAD.IADD R68, R68, 0x1, -R84.reuse ;  /* 0x0000000144449824 */ /* 0x100fe200078e0a54 */
[----:B------:R-:W-:Y:S01]  /*1600*/  ISETP.GT.U32.AND P1, PT, R84, R59, PT ;  /* 0x0000003b5400720c */ /* 0x000fe20003f24070 */
[----:B------:R-:W-:Y:S01]  /*1610*/  @!P4 IMAD.IADD R66, R66, 0x1, -R84 ;  /* 0x000000014242c824 */ /* 0x000fe200078e0a54 */
[----:B------:R-:W-:Y:S01]  /*1620*/  ISETP.GT.U32.AND P4, PT, R84, R56, PT ;  /* 0x000000385400720c */ /* 0x000fe20003f84070 */
[----:B------:R-:W-:Y:S01]  /*1630*/  IMAD.HI.U32 R6, R2, R51, RZ ;  /* 0x0000003302067227 */ /* 0x000fe200078e00ff */
[----:B------:R-:W-:Y:S01]  /*1640*/  LOP3.LUT R247, R198, 0x46, RZ, 0xfc, !PT ;  /* 0x00000046c6f77812 */ /* 0x000fe200078efcff */
[----:B------:R-:W-:Y:S02]  /*1650*/  STL [R1+0x414], R10 ;  /* 0x0004140a01007387 */ /* 0x000fe40000100800 */
[----:B------:R-:W-:-:S04]  /*1660*/  IMAD.HI.U32 R7, R2, R15, RZ ;  /* 0x0000000f02077227 */ /* 0x000fc800078e00ff */
[----:B------:R-:W-:-:S04]  /*1670*/  IMAD.HI.U32 R4, R2, R47, RZ ;  /* 0x0000002f02047227 */ /* 0x000fc800078e00ff */
[C---:B------:R-:W-:Y:S01]  /*1680*/  IMAD R48, R84.reuse, R9, R17 ;  /* 0x0000000954307224 */ /* 0x040fe200078e0211 */
[----:B------:R-:W-:Y:S01]  /*1690*/  IABS R9, R10 ;  /* 0x0000000a00097213 */ /* 0x000fe20000000000 */
[--C-:B------:R-:W-:Y:S01]  /*16a0*/  @!P5 IMAD.IADD R63, R63, 0x1, -R84.reuse ;  /* 0x000000013f3fd824 */ /* 0x100fe200078e0a54 */
[----:B------:R-:W-:Y:S01]  /*16b0*/  ISETP.GT.U32.AND P5, PT, R84, R54, PT ;  /* 0x000000365400720c */ /* 0x000fe20003fa4070 */
[----:B------:R-:W-:Y:S01]  /*16c0*/  @!P2 IMAD.IADD R62, R62, 0x1, -R84 ;  /* 0x000000013e3ea824 */ /* 0x000fe200078e0a54 */
[----:B------:R-:W-:Y:S01]  /*16d0*/  ISETP.GT.U32.AND P2, PT, R84, R52, PT ;  /* 0x000000345400720c */ /* 0x000fe20003f44070 */
[----:B------:R-:W-:Y:S02]  /*16e0*/  IMAD.MOV R6, RZ, RZ, -R6 ;  /* 0x000000ffff067224 */ /* 0x000fe400078e0a06 */
[--C-:B------:R-:W-:Y:S02]  /*16f0*/  @!P3 IMAD.IADD R58, R58, 0x1, -R84.reuse ;  /* 0x000000013a3ab824 */ /* 0x100fe400078e0a54 */
[----:B------:R-:W-:Y:S01]  /*1700*/  @!P6 IMAD.IADD R64, R64, 0x1, -R84 ;  /* 0x000000014040e824 */ /* 0x000fe200078e0a54 */
[----:B------:R-:W-:Y:S01]  /*1710*/  IABS R13, R251 ;  /* 0x000000fb000d7213 */ /* 0x000fe20000000000 */
[----:B------:R-:W-:Y:S01]  /*1720*/  IMAD.MOV R7, RZ, RZ, -R7 ;  /* 0x000000ffff077224 */ /* 0x000fe200078e0a07 */
[----:B------:R-:W-:Y:S01]  /*1730*/  IABS R39, R249 ;  /* 0x000000f900277213 */ /* 0x000fe20000000000 */
[----:B------:R-:W-:Y:S01]  /*1740*/  IMAD.MOV R4, RZ, RZ, -R4 ;  /* 0x000000ffff047224 */ /* 0x000fe200078e0a04 */
[C---:B------:R-:W-:Y:S01]  /*1750*/  ISETP.GT.U32.AND P3, PT, R84.reuse, R48, PT ;  /* 0x000000305400720c */ /* 0x040fe20003f64070 */
[----:B------:R-:W-:Y:S01]  /*1760*/  IMAD R51, R84, R6, R51 ;  /* 0x0000000654337224 */ /* 0x000fe200078e0233 */
[----:B------:R-:W-:Y:S01]  /*1770*/  LOP3.LUT R248, R198, 0x44, RZ, 0xfc, !PT ;  /* 0x00000044c6f87812 */ /* 0x000fe200078efcff */
[C---:B------:R-:W-:Y:S01]  /*1780*/  IMAD R50, R84.reuse, R7, R15 ;  /* 0x0000000754327224 */ /* 0x040fe200078e020f */
[C---:B------:R-:W-:Y:S01]  /*1790*/  ISETP.GT.U32.AND P6, PT, R84.reuse, R55, PT ;  /* 0x000000375400720c */ /* 0x040fe20003fc4070 */
[----:B------:R-:W-:Y:S01]  /*17a0*/  IMAD R47, R84, R4, R47 ;  /* 0x00000004542f7224 */ /* 0x000fe200078e022f */
[----:B------:R-:W-:Y:S01]  /*17b0*/  LOP3.LUT R246, R198, 0x48, RZ, 0xfc, !PT ;  /* 0x00000048c6f67812 */ /* 0x000fe200078efcff */
[--C-:B------:R-:W-:Y:S01]  /*17c0*/  @!P0 IMAD.IADD R60, R60, 0x1, -R84.reuse ;  /* 0x000000013c3c8824 */ /* 0x100fe200078e0a54 */
[C---:B------:R-:W-:Y:S01]  /*17d0*/  ISETP.GT.U32.AND P0, PT, R84.reuse, R51, PT ;  /* 0x000000335400720c */ /* 0x040fe20003f04070 */
[--C-:B------:R-:W-:Y:S01]  /*17e0*/  @!P1 IMAD.IADD R59, R59, 0x1, -R84.reuse ;  /* 0x000000013b3b9824 */ /* 0x100fe200078e0a54 */
[----:B------:R-:W-:Y:S01]  /*17f0*/  ISETP.GT.U32.AND P1, PT, R84, R50, PT ;  /* 0x000000325400720c */ /* 0x000fe20003f24070 */
[--C-:B------:R-:W-:Y:S01]  /*1800*/  @!P4 IMAD.IADD R56, R56, 0x1, -R84.reuse ;  /* 0x000000013838c824 */ /* 0x100fe200078e0a54 */
[----:B------:R-:W-:Y:S01]  /*1810*/  ISETP.GT.U32.AND P4, PT, R84, R47, PT ;  /* 0x0000002f5400720c */ /* 0x000fe20003f84070 */
[--C-:B------:R-:W-:Y:S01]  /*1820*/  @!P5 IMAD.IADD R54, R54, 0x1, -R84.reuse ;  /* 0x000000013636d824 */ /* 0x100fe200078e0a54 */
[----:B------:R-:W-:Y:S01]  /*1830*/  ISETP.GT.U32.AND P5, PT, R84, R62, PT ;  /* 0x0000003e5400720c */ /* 0x000fe20003fa4070 */
[--C-:B------:R-:W-:Y:S01]  /*1840*/  @!P2 IMAD.IADD R52, R52, 0x1, -R84.reuse ;  /* 0x000000013434a824 */ /* 0x100fe200078e0a54 */
[----:B------:R-:W-:Y:S01]  /*1850*/  ISETP.GT.U32.AND P2, PT, R84, R60, PT ;  /* 0x0000003c5400720c */ /* 0x000fe20003f44070 */
[----:B------:R-:W-:Y:S01]  /*1860*/  IMAD.HI.U32 R5, R2, R9, RZ ;  /* 0x0000000902057227 */ /* 0x000fe200078e00ff */
[----:B------:R-:W-:Y:S01]  /*1870*/  LOP3.LUT R245, R198, 0x4a, RZ, 0xfc, !PT ;  /* 0x0000004ac6f57812 */ /* 0x000fe200078efcff */
[----:B------:R-:W-:Y:S02]  /*1880*/  STL [R1+0x410], R197 ;  /* 0x000410c501007387 */ /* 0x000fe40000100800 */
[----:B------:R-:W-:Y:S01]  /*1890*/  @!P3 IMAD.IADD R48, R48, 0x1, -R84 ;  /* 0x000000013030b824 */ /* 0x000fe200078e0a54 */
[----:B------:R-:W-:Y:S01]  /*18a0*/  ISETP.GT.U32.AND P3, PT, R84, R56, PT ;  /* 0x000000385400720c */ /* 0x000fe20003f64070 */
[----:B------:R-:W-:-:S04]  /*18b0*/  IMAD.HI.U32 R8, R2, R13, RZ ;  /* 0x0000000d02087227 */ /* 0x000fc800078e00ff */
[----:B------:R-:W-:Y:S02]  /*18c0*/  @!P6 IMAD.IADD R55, R55, 0x1, -R84 ;  /* 0x000000013737e824 */ /* 0x000fe400078e0a54 */
[----:B------:R-:W-:-:S04]  /*18d0*/  IMAD.HI.U32 R7, R2, R43, RZ ;  /* 0x0000002b02077227 */ /* 0x000fc800078e00ff */
[----:B------:R-:W-:Y:S01]  /*18e0*/  IMAD.HI.U32 R6, R2, R11, RZ ;  /* 0x0000000b02067227 */ /* 0x000fe200078e00ff */
[----:B------:R-:W-:Y:S01]  /*18f0*/  IABS R35, R246 ;  /* 0x000000f600237213 */ /* 0x000fe20000000000 */
[----:B------:R-:W-:Y:S02]  /*1900*/  STL [R1+0x40c], R200 ;  /* 0x00040cc801007387 */ /* 0x000fe40000100800 */
[----:B------:R-:W-:Y:S02]  /*1910*/  IMAD.MOV R5, RZ, RZ, -R5 ;  /* 0x000000ffff057224 */ /* 0x000fe400078e0a05 */
[----:B------:R-:W-:Y:S02]  /*1920*/  IMAD.MOV R8, RZ, RZ, -R8 ;  /* 0x000000ffff087224 */ /* 0x000fe400078e0a08 */
[--C-:B------:R-:W-:Y:S01]  /*1930*/  @!P0 IMAD.IADD R51, R51, 0x1, -R84.reuse ;  /* 0x0000000133338824 */ /* 0x100fe200078e0a54 */
[C---:B------:R-:W-:Y:S01]  /*1940*/  ISETP.GT.U32.AND P0, PT, R84.reuse, R59, PT ;  /* 0x0000003b5400720c */ /* 0x040fe20003f04070 */
[----:B------:R-:W-:Y:S01]  /*1950*/  IMAD R46, R84, R5, R9 ;  /* 0x00000005542e7224 */ /* 0x000fe200078e0209 */
[----:B------:R-:W-:Y:S01]  /*1960*/  IABS R9, R250 ;  /* 0x000000fa00097213 */ /* 0x000fe20000000000 */
[--C-:B------:R-:W-:Y:S01]  /*1970*/  @!P1 IMAD.IADD R50, R50, 0x1, -R84.reuse ;  /* 0x0000000132329824 */ /* 0x100fe200078e0a54 */
[C---:B------:R-:W-:Y:S01]  /*1980*/  ISETP.GT.U32.AND P1, PT, R84.reuse, R58, PT ;  /* 0x0000003a5400720c */ /* 0x040fe20003f24070 */
[--C-:B------:R-:W-:Y:S01]  /*1990*/  @!P4 IMAD.IADD R47, R47, 0x1, -R84.reuse ;  /* 0x000000012f2fc824 */ /* 0x100fe200078e0a54 */
[C---:B------:R-:W-:Y:S01]  /*19a0*/  ISETP.GT.U32.AND P4, PT, R84.reuse, R55, PT ;  /* 0x000000375400720c */ /* 0x040fe20003f84070 */
[----:B------:R-:W-:Y:S01]  /*19b0*/  IMAD R42, R84, R8, R13 ;  /* 0x00000008542a7224 */ /* 0x000fe200078e020d */
[----:B------:R-:W-:Y:S01]  /*19c0*/  IABS R13, R247 ;  /* 0x000000f7000d7213 */ /* 0x000fe20000000000 */
[--C-:B------:R-:W-:Y:S01]  /*19d0*/  @!P5 IMAD.IADD R62, R62, 0x1, -R84.reuse ;  /* 0x000000013e3ed824 */ /* 0x100fe200078e0a54 */
[----:B------:R-:W-:Y:S01]  /*19e0*/  ISETP.GT.U32.AND P6, PT, R84, R63, PT ;  /* 0x0000003f5400720c */ /* 0x000fe20003fc4070 */
[----:B------:R-:W-:Y:S01]  /*19f0*/  @!P2 IMAD.IADD R60, R60, 0x1, -R84 ;  /* 0x000000013c3ca824 */ /* 0x000fe200078e0a54 */
[C---:B------:R-:W-:Y:S01]  /*1a00*/  ISETP.GT.U32.AND P5, PT, R84.reuse, R54, PT ;  /* 0x000000365400720c */ /* 0x040fe20003fa4070 */
[----:B------:R-:W-:Y:S01]  /*1a10*/  IMAD.MOV R7, RZ, RZ, -R7 ;  /* 0x000000ffff077224 */ /* 0x000fe200078e0a07 */
[----:B------:R-:W-:Y:S01]  /*1a20*/  ISETP.GT.U32.AND P2, PT, R84, R52, PT ;  /* 0x000000345400720c */ /* 0x000fe20003f44070 */
[----:B------:R-:W-:Y:S01]  /*1a30*/  IMAD.MOV R6, RZ, RZ, -R6 ;  /* 0x000000ffff067224 */ /* 0x000fe200078e0a06 */
[----:B------:R-:W-:Y:S01]  /*1a40*/  LOP3.LUT R242, R198, 0x50, RZ, 0xfc, !PT ;  /* 0x00000050c6f27812 */ /* 0x000fe200078efcff */
[----:B------:R-:W-:Y:S01]  /*1a50*/  IMAD.HI.U32 R4, R2, R9, RZ ;  /* 0x0000000902047227 */ /* 0x000fe200078e00ff */
[----:B------:R-:W-:Y:S01]  /*1a60*/  LOP3.LUT R244, R198, 0x4c, RZ, 0xfc, !PT ;  /* 0x0000004cc6f47812 */ /* 0x000fe200078efcff */
[----:B------:R1:W-:Y:S02]  /*1a70*/  STL [R1+0x808], R197 ;  /* 0x000808c501007387 */ /* 0x0003e40000100800 */
[----:B------:R-:W-:Y:S01]  /*1a80*/  @!P3 IMAD.IADD R56, R56, 0x1, -R84 ;  /* 0x000000013838b824 */ /* 0x000fe200078e0a54 */
[C---:B------:R-:W-:Y:S01]  /*1a90*/  ISETP.GT.U32.AND P3, PT, R84.reuse, R48, PT ;  /* 0x000000305400720c */ /* 0x040fe20003f64070 */
[----:B------:R-:W-:-:S02]  /*1aa0*/  IMAD R43, R84, R7, R43 ;  /* 0x00000007542b7224 */ /* 0x000fc400078e022b */
[----:B------:R-:W-:Y:S01]  /*1ab0*/  IMAD R44, R84, R6, R11 ;  /* 0x00000006542c7224 */ /* 0x000fe200078e020b */
[----:B------:R-:W-:Y:S01]  /*1ac0*/  IABS R11, R248 ;  /* 0x000000f8000b7213 */ /* 0x000fe20000000000 */
[----:B------:R-:W-:Y:S01]  /*1ad0*/  IMAD.HI.U32 R5, R2, R39, RZ ;  /* 0x0000002702057227 */ /* 0x000fe200078e00ff */
[----:B------:R-:W-:Y:S01]  /*1ae0*/  LOP3.LUT R243, R198, 0x4e, RZ, 0xfc, !PT ;  /* 0x0000004ec6f37812 */ /* 0x000fe200078efcff */
[----:B-1----:R-:W2:Y:S02]  /*1af0*/  LDL R197, [R1+0x474] ;  /* 0x0004740001c57983 */ /* 0x002ea40000100800 */
[----:B------:R-:W-:-:S04]  /*1b00*/  IMAD.HI.U32 R7, R2, R13, RZ ;  /* 0x0000000d02077227 */ /* 0x000fc800078e00ff */
[----:B------:R-:W-:Y:S02]  /*1b10*/  IMAD.MOV R4, RZ, RZ, -R4 ;  /* 0x000000ffff047224 */ /* 0x000fe400078e0a04 */
[----:B------:R-:W-:Y:S02]  /*1b20*/  IMAD.MOV R5, RZ, RZ, -R5 ;  /* 0x000000ffff057224 */ /* 0x000fe400078e0a05 */
[--C-:B------:R-:W-:Y:S01]  /*1b30*/  @!P0 IMAD.IADD R59, R59, 0x1, -R84.reuse ;  /* 0x000000013b3b8824 */ /* 0x100fe200078e0a54 */
[----:B------:R-:W-:Y:S01]  /*1b40*/  ISETP.GT.U32.AND P0, PT, R84, R51, PT ;  /* 0x000000335400720c */ /* 0x000fe20003f04070 */
[----:B------:R-:W-:Y:S02]  /*1b50*/  IMAD.MOV R7, RZ, RZ, -R7 ;  /* 0x000000ffff077224 */ /* 0x000fe400078e0a07 */
[--C-:B------:R-:W-:Y:S01]  /*1b60*/  @!P1 IMAD.IADD R58, R58, 0x1, -R84.reuse ;  /* 0x000000013a3a9824 */ /* 0x100fe200078e0a54 */
[C---:B------:R-:W-:Y:S01]  /*1b70*/  ISETP.GT.U32.AND P1, PT, R84.reuse, R50, PT ;  /* 0x000000325400720c */ /* 0x040fe20003f24070 */
[C---:B------:R-:W-:Y:S01]  /*1b80*/  IMAD R40, R84.reuse, R4, R9 ;  /* 0x0000000454287224 */ /* 0x040fe200078e0209 */
[----:B------:R-:W-:Y:S01]  /*1b90*/  IABS R9, R245 ;  /* 0x000000f500097213 */ /* 0x000fe20000000000 */
[----:B------:R-:W-:Y:S01]  /*1ba0*/  @!P4 IMAD.IADD R55, R55, 0x1, -R84 ;  /* 0x000000013737c824 */ /* 0x000fe200078e0a54 */
[----:B------:R-:W-:Y:S01]  /*1bb0*/  ISETP.GT.U32.AND P4, PT, R84, R46, PT ;  /* 0x0000002e5400720c */ /* 0x000fe20003f84070 */
[----:B------:R-:W-:-:S04]  /*1bc0*/  IMAD.HI.U32 R6, R2, R11, RZ ;  /* 0x0000000b02067227 */ /* 0x000fc800078e00ff */
[--C-:B------:R-:W-:Y:S01]  /*1bd0*/  @!P6 IMAD.IADD R63, R63, 0x1, -R84.reuse ;  /* 0x000000013f3fe824 */ /* 0x100fe200078e0a54 */
[C---:B------:R-:W-:Y:S01]  /*1be0*/  ISETP.GT.U32.AND P6, PT, R84.reuse, R47, PT ;  /* 0x0000002f5400720c */ /* 0x040fe20003fc4070 */
[----:B------:R-:W-:Y:S02]  /*1bf0*/  IMAD R39, R84, R5, R39 ;  /* 0x0000000554277224 */ /* 0x000fe400078e0227 */
[--C-:B------:R-:W-:Y:S01]  /*1c00*/  @!P5 IMAD.IADD R54, R54, 0x1, -R84.reuse ;  /* 0x000000013636d824 */ /* 0x100fe200078e0a54 */
[C---:B------:R-:W-:Y:S01]  /*1c10*/  ISETP.GT.U32.AND P5, PT, R84.reuse, R44, PT ;  /* 0x0000002c5400720c */ /* 0x040fe20003fa4070 */
[----:B------:R-:W-:Y:S01]  /*1c20*/  IMAD R36, R84, R7, R13 ;  /* 0x0000000754247224 */ /* 0x000fe200078e020d */
[----:B------:R-:W-:Y:S01]  /*1c30*/  IABS R13, R242 ;  /* 0x000000f2000d7213 */ /* 0x000fe20000000000 */
[----:B------:R-:W-:Y:S01]  /*1c40*/  @!P2 IMAD.IADD R52, R52, 0x1, -R84 ;  /* 0x000000013434a824 */ /* 0x000fe200078e0a54 */
[----:B------:R-:W-:Y:S01]  /*1c50*/  ISETP.GT.U32.AND P2, PT, R84, R43, PT ;  /* 0x0000002b5400720c */ /* 0x000fe20003f44070 */
[----:B------:R-:W-:Y:S01]  /*1c60*/  IMAD.HI.U32 R8, R2, R35, RZ ;  /* 0x0000002302087227 */ /* 0x000fe200078e00ff */
[----:B------:R-:W-:Y:S01]  /*1c70*/  IABS R31, R243 ;  /* 0x000000f3001f7213 */ /* 0x000fe20000000000 */
[----:B------:R-:W-:Y:S02]  /*1c80*/  STL [R1+0x408], R251 ;  /* 0x000408fb01007387 */ /* 0x000fe40000100800 */
[----:B------:R-:W-:-:S02]  /*1c90*/  IMAD.MOV R6, RZ, RZ, -R6 ;  /* 0x000000ffff067224 */ /* 0x000fc400078e0a06 */
[----:B------:R-:W-:Y:S01]  /*1ca0*/  IMAD.HI.U32 R4, R2, R9, RZ ;  /* 0x0000000902047227 */ /* 0x000fe200078e00ff */
[----:B------:R-:W-:Y:S01]  /*1cb0*/  LOP3.LUT R240, R198, 0x52, RZ, 0xfc, !PT ;  /* 0x00000052c6f07812 */ /* 0x000fe200078efcff */
[----:B------:R1:W-:Y:S02]  /*1cc0*/  STL [R1+0x80c], R200 ;  /* 0x00080cc801007387 */ /* 0x0003e40000100800 */
[----:B------:R-:W-:Y:S01]  /*1cd0*/  @!P3 IMAD.IADD R48, R48, 0x1, -R84 ;  /* 0x000000013030b824 */ /* 0x000fe200078e0a54 */
[C---:B------:R-:W-:Y:S01]  /*1ce0*/  ISETP.GT.U32.AND P3, PT, R84.reuse, R39, PT ;  /* 0x000000275400720c */ /* 0x040fe20003f64070 */
[----:B------:R-:W-:Y:S02]  /*1cf0*/  IMAD.MOV R8, RZ, RZ, -R8 ;  /* 0x000000ffff087224 */ /* 0x000fe400078e0a08 */
[----:B------:R-:W-:Y:S01]  /*1d00*/  IMAD R38, R84, R6, R11 ;  /* 0x0000000654267224 */ /* 0x000fe200078e020b */
[----:B------:R-:W-:Y:S01]  /*1d10*/  IABS R11, R244 ;  /* 0x000000f4000b7213 */ /* 0x000fe20000000000 */
[----:B------:R-:W-:-:S04]  /*1d20*/  IMAD.HI.U32 R7, R2, R13, RZ ;  /* 0x0000000d02077227 */ /* 0x000fc800078e00ff */
[----:B------:R-:W-:Y:S02]  /*1d30*/  IMAD.MOV R4, RZ, RZ, -R4 ;  /* 0x000000ffff047224 */ /* 0x000fe400078e0a04 */
[--C-:B------:R-:W-:Y:S01]  /*1d40*/  @!P0 IMAD.IADD R51, R51, 0x1, -R84.reuse ;  /* 0x0000000133338824 */ /* 0x100fe200078e0a54 */
[C---:B------:R-:W-:Y:S01]  /*1d50*/  ISETP.GT.U32.AND P0, PT, R84.reuse, R42, PT ;  /* 0x0000002a5400720c */ /* 0x040fe20003f04070 */
[----:B------:R-:W-:Y:S02]  /*1d60*/  IMAD R35, R84, R8, R35 ;  /* 0x0000000854237224 */ /* 0x000fe400078e0223 */
[--C-:B------:R-:W-:Y:S01]  /*1d70*/  @!P1 IMAD.IADD R50, R50, 0x1, -R84.reuse ;  /* 0x0000000132329824 */ /* 0x100fe200078e0a54 */
[----:B------:R-:W-:Y:S01]  /*1d80*/  ISETP.GT.U32.AND P1, PT, R84, R40, PT ;  /* 0x000000285400720c */ /* 0x000fe20003f24070 */
[----:B------:R-:W-:Y:S02]  /*1d90*/  IMAD.MOV R7, RZ, RZ, -R7 ;  /* 0x000000ffff077224 */ /* 0x000fe400078e0a07 */
[----:B------:R-:W-:-:S02]  /*1da0*/  @!P4 IMAD.IADD R46, R46, 0x1, -R84 ;  /* 0x000000012e2ec824 */ /* 0x000fc400078e0a54 */
[--C-:B------:R-:W-:Y:S02]  /*1db0*/  @!P6 IMAD.IADD R47, R47, 0x1, -R84.reuse ;  /* 0x000000012f2fe824 */ /* 0x100fe400078e0a54 */
[--C-:B------:R-:W-:Y:S02]  /*1dc0*/  @!P5 IMAD.IADD R44, R44, 0x1, -R84.reuse ;  /* 0x000000012c2cd824 */ /* 0x100fe400078e0a54 */
[----:B------:R-:W-:Y:S01]  /*1dd0*/  @!P2 IMAD.IADD R43, R43, 0x1, -R84 ;  /* 0x000000012b2ba824 */ /* 0x000fe200078e0a54 */
[----:B------:R-:W-:Y:S01]  /*1de0*/  IABS R15, R240 ;  /* 0x000000f0000f7213 */ /* 0x000fe20000000000 */
[C---:B------:R-:W-:Y:S01]  /*1df0*/  IMAD R34, R84.reuse, R4, R9 ;  /* 0x0000000454227224 */ /* 0x040fe200078e0209 */
[----:B------:R-:W-:Y:S01]  /*1e00*/  ISETP.GT.U32.AND P4, PT, R84, R36, PT ;  /* 0x000000245400720c */ /* 0x000fe20003f84070 */
[----:B------:R-:W-:Y:S01]  /*1e10*/  IMAD.HI.U32 R5, R2, R11, RZ ;  /* 0x0000000b02057227 */ /* 0x000fe200078e00ff */
[----:B------:R-:W-:Y:S01]  /*1e20*/  ISETP.GT.U32.AND P6, PT, R84, R38, PT ;  /* 0x000000265400720c */ /* 0x000fe20003fc4070 */
[----:B-1----:R-:W3:Y:S01]  /*1e30*/  LDL R200, [R1+0x47c] ;  /* 0x00047c0001c87983 */ /* 0x002ee20000100800 */
[----:B------:R-:W-:Y:S01]  /*1e40*/  LOP3.LUT R236, R198, 0x56, RZ, 0xfc, !PT ;  /* 0x00000056c6ec7812 */ /* 0x000fe200078efcff */
[----:B------:R-:W-:Y:S01]  /*1e50*/  IMAD.HI.U32 R6, R2, R31, RZ ;  /* 0x0000001f02067227 */ /* 0x000fe200078e00ff */
[C---:B------:R-:W-:Y:S01]  /*1e60*/  ISETP.GT.U32.AND P5, PT, R84.reuse, R35, PT ;  /* 0x000000235400720c */ /* 0x040fe20003fa4070 */
[----:B------:R1:W-:Y:S01]  /*1e70*/  STL [R1+0x810], R251 ;  /* 0x000810fb01007387 */ /* 0x0003e20000100800 */
[C---:B------:R-:W-:Y:S01]  /*1e80*/  ISETP.GT.U32.AND P2, PT, R84.reuse, R34, PT ;  /* 0x000000225400720c */ /* 0x040fe20003f44070 */
[----:B------:R-:W-:Y:S01]  /*1e90*/  IMAD R30, R84, R7, R13 ;  /* 0x00000007541e7224 */ /* 0x000fe200078e020d */
[C---:B------:R-:W-:Y:S01]  /*1ea0*/  LOP3.LUT R234, R198.reuse, 0x58, RZ, 0xfc, !PT ;  /* 0x00000058c6ea7812 */ /* 0x040fe200078efcff */
[----:B------:R-:W-:Y:S01]  /*1eb0*/  IMAD.MOV R5, RZ, RZ, -R5 ;  /* 0x000000ffff057224 */ /* 0x000fe200078e0a05 */
[----:B------:R-:W-:Y:S01]  /*1ec0*/  LOP3.LUT R238, R198, 0x54, RZ, 0xfc, !PT ;  /* 0x00000054c6ee7812 */ /* 0x000fe200078efcff */
[----:B------:R-:W-:Y:S01]  /*1ed0*/  IMAD.MOV R6, RZ, RZ, -R6 ;  /* 0x000000ffff067224 */ /* 0x000fe200078e0a06 */
[----:B------:R-:W-:Y:S01]  /*1ee0*/  IABS R9, R236 ;  /* 0x000000ec00097213 */ /* 0x000fe20000000000 */
[--C-:B------:R-:W-:Y:S01]  /*1ef0*/  @!P3 IMAD.IADD R39, R39, 0x1, -R84.reuse ;  /* 0x000000012727b824 */ /* 0x100fe200078e0a54 */
[C---:B------:R-:W-:Y:S01]  /*1f00*/  ISETP.GT.U32.AND P3, PT, R84.reuse, R30, PT ;  /* 0x0000001e5400720c */ /* 0x040fe20003f64070 */
[----:B------:R-:W-:Y:S01]  /*1f10*/  IMAD R32, R84, R5, R11 ;  /* 0x0000000554207224 */ /* 0x000fe200078e020b */
[----:B------:R-:W-:Y:S01]  /*1f20*/  LOP3.LUT R230, R198, 0x5c, RZ, 0xfc, !PT ;  /* 0x0000005cc6e67812 */ /* 0x000fe200078efcff */
[----:B------:R-:W-:Y:S01]  /*1f30*/  IMAD R31, R84, R6, R31 ;  /* 0x00000006541f7224 */ /* 0x000fe200078e021f */
[----:B------:R-:W-:Y:S01]  /*1f40*/  IABS R11, R234 ;  /* 0x000000ea000b7213 */ /* 0x000fe20000000000 */
[--C-:B------:R-:W-:Y:S01]  /*1f50*/  @!P0 IMAD.IADD R42, R42, 0x1, -R84.reuse ;  /* 0x000000012a2a8824 */ /* 0x100fe200078e0a54 */
[----:B------:R-:W-:Y:S01]  /*1f60*/  ISETP.GT.U32.AND P0, PT, R84, R32, PT ;  /* 0x000000205400720c */ /* 0x000fe20003f04070 */
[--C-:B------:R-:W-:Y:S01]  /*1f70*/  @!P1 IMAD.IADD R40, R40, 0x1, -R84.reuse ;  /* 0x0000000128289824 */ /* 0x100fe200078e0a54 */
[----:B------:R-:W-:Y:S01]  /*1f80*/  ISETP.GT.U32.AND P1, PT, R84, R31, PT ;  /* 0x0000001f5400720c */ /* 0x000fe20003f24070 */
[--C-:B------:R-:W-:Y:S01]  /*1f90*/  @!P4 IMAD.IADD R36, R36, 0x1, -R84.reuse ;  /* 0x000000012424c824 */ /* 0x100fe200078e0a54 */
[----:B------:R-:W-:Y:S01]  /*1fa0*/  ISETP.GT.U32.AND P4, PT, R84, R44, PT ;  /* 0x0000002c5400720c */ /* 0x000fe20003f84070 */
[--C-:B------:R-:W-:Y:S01]  /*1fb0*/  @!P6 IMAD.IADD R38, R38, 0x1, -R84.reuse ;  /* 0x000000012626e824 */ /* 0x100fe200078e0a54 */
[----:B------:R-:W-:Y:S01]  /*1fc0*/  IABS R27, R238 ;  /* 0x000000ee001b7213 */ /* 0x000fe20000000000 */
[--C-:B------:R-:W-:Y:S01]  /*1fd0*/  @!P5 IMAD.IADD R35, R35, 0x1, -R84.reuse ;  /* 0x000000012323d824 */ /* 0x100fe200078e0a54 */
[----:B------:R-:W-:Y:S01]  /*1fe0*/  ISETP.GT.U32.AND P5, PT, R84, R43, PT ;  /* 0x0000002b5400720c */ /* 0x000fe20003fa4070 */
[--C-:B------:R-:W-:Y:S01]  /*1ff0*/  @!P2 IMAD.IADD R34, R34, 0x1, -R84.reuse ;  /* 0x000000012222a824 */ /* 0x100fe200078e0a54 */
[----:B------:R-:W-:Y:S01]  /*2000*/  ISETP.GT.U32.AND P2, PT, R84, R42, PT ;  /* 0x0000002a5400720c */ /* 0x000fe20003f44070 */
[----:B------:R-:W-:Y:S01]  /*2010*/  @!P3 IMAD.IADD R30, R30, 0x1, -R84 ;  /* 0x000000011e1eb824 */ /* 0x000fe200078e0a54 */
[----:B------:R-:W-:Y:S01]  /*2020*/  ISETP.GT.U32.AND P3, PT, R84, R38, PT ;  /* 0x000000265400720c */ /* 0x000fe20003f64070 */
[----:B------:R-:W-:Y:S01]  /*2030*/  IMAD.HI.U32 R8, R2, R15, RZ ;  /* 0x0000000f02087227 */ /* 0x000fe200078e00ff */
[----:B------:R-:W-:Y:S01]  /*2040*/  IABS R13, R230 ;  /* 0x000000e6000d7213 */ /* 0x000fe20000000000 */
[----:B------:R-:W-:Y:S01]  /*2050*/  STL [R1+0x404], R250 ;  /* 0x000404fa01007387 */ /* 0x000fe20000100800 */
[C---:B------:R-:W-:Y:S01]  /*2060*/  LOP3.LUT R226, R198.reuse, 0x60, RZ, 0xfc, !PT ;  /* 0x00000060c6e27812 */ /* 0x040fe200078efcff */
[----:B------:R-:W-:Y:S01]  /*2070*/  IMAD.MOV R8, RZ, RZ, -R8 ;  /* 0x000000ffff087224 */ /* 0x000fe200078e0a08 */
[----:B------:R-:W-:Y:S01]  /*2080*/  LOP3.LUT R232, R198, 0x5a, RZ, 0xfc, !PT ;  /* 0x0000005ac6e87812 */ /* 0x000fe200078efcff */
[--C-:B------:R-:W-:Y:S01]  /*2090*/  @!P0 IMAD.IADD R32, R32, 0x1, -R84.reuse ;  /* 0x0000000120208824 */ /* 0x100fe200078e0a54 */
[C---:B------:R-:W-:Y:S01]  /*20a0*/  ISETP.GT.U32.AND P0, PT, R84.reuse, R40, PT ;  /* 0x000000285400720c */ /* 0x040fe20003f04070 */
[--C-:B------:R-:W-:Y:S01]  /*20b0*/  @!P1 IMAD.IADD R31, R31, 0x1, -R84.reuse ;  /* 0x000000011f1f9824 */ /* 0x100fe200078e0a54 */
[----:B------:R-:W-:Y:S01]  /*20c0*/  ISETP.GT.U32.AND P1, PT, R84, R39, PT ;  /* 0x000000275400720c */ /* 0x000fe20003f24070 */
[----:B------:R-:W-:Y:S01]  /*20d0*/  IMAD.HI.U32 R5, R2, R9, RZ ;  /* 0x0000000902057227 */ /* 0x000fe200078e00ff */
[----:B------:R-:W-:Y:S01]  /*20e0*/  IABS R19, R226 ;  /* 0x000000e200137213 */ /* 0x000fe20000000000 */
[----:B------:R-:W-:Y:S01]  /*20f0*/  STL [R1+0x488], R249 ;  /* 0x000488f901007387 */ /* 0x000fe20000100800 */
[----:B------:R-:W-:Y:S01]  /*2100*/  IABS R23, R232 ;  /* 0x000000e800177213 */ /* 0x000fe20000000000 */
[--C-:B------:R-:W-:Y:S01]  /*2110*/  @!P4 IMAD.IADD R44, R44, 0x1, -R84.reuse ;  /* 0x000000012c2cc824 */ /* 0x100fe200078e0a54 */
[----:B------:R-:W-:Y:S01]  /*2120*/  ISETP.GT.U32.AND P4, PT, R84, R36, PT ;  /* 0x000000245400720c */ /* 0x000fe20003f84070 */
[----:B------:R-:W-:Y:S01]  /*2130*/  IMAD.HI.U32 R6, R2, R11, RZ ;  /* 0x0000000b02067227 */ /* 0x000fe200078e00ff */
[C---:B------:R-:W-:Y:S01]  /*2140*/  LOP3.LUT R228, R198.reuse, 0x5e, RZ, 0xfc, !PT ;  /* 0x0000005ec6e47812 */ /* 0x040fe200078efcff */
[----:B------:R-:W-:Y:S01]  /*2150*/  STL [R1+0x5cc], R248 ;  /* 0x0005ccf801007387 */ /* 0x000fe20000100800 */
[----:B------:R-:W-:Y:S01]  /*2160*/  LOP3.LUT R224, R198, 0x62, RZ, 0xfc, !PT ;  /* 0x00000062c6e07812 */ /* 0x000fe200078efcff */
[----:B------:R-:W-:Y:S01]  /*2170*/  IMAD.HI.U32 R4, R2, R27, RZ ;  /* 0x0000001b02047227 */ /* 0x000fe200078e00ff */
[C---:B------:R-:W-:Y:S01]  /*2180*/  LOP3.LUT R222, R198.reuse, 0x64, RZ, 0xfc, !PT ;  /* 0x00000064c6de7812 */ /* 0x040fe200078efcff */
[----:B------:R-:W-:Y:S01]  /*2190*/  STL [R1+0x5c8], R247 ;  /* 0x0005c8f701007387 */ /* 0x000fe20000100800 */
[----:B------:R-:W-:Y:S01]  /*21a0*/  LOP3.LUT R220, R198, 0x66, RZ, 0xfc, !PT ;  /* 0x00000066c6dc7812 */ /* 0x000fe200078efcff */
[----:B------:R-:W-:Y:S01]  /*21b0*/  IMAD R28, R84, R8, R15 ;  /* 0x00000008541c7224 */ /* 0x000fe200078e020f */
[----:B------:R-:W-:Y:S01]  /*21c0*/  LOP3.LUT R218, R198, 0x68, RZ, 0xfc, !PT ;  /* 0x00000068c6da7812 */ /* 0x000fe200078efcff */
[--C-:B------:R-:W-:Y:S01]  /*21d0*/  @!P5 IMAD.IADD R43, R43, 0x1, -R84.reuse ;  /* 0x000000012b2bd824 */ /* 0x100fe200078e0a54 */
[----:B------:R-:W-:Y:S01]  /*21e0*/  ISETP.GT.U32.AND P5, PT, R84, R35, PT ;  /* 0x000000235400720c */ /* 0x000fe20003fa4070 */
[----:B------:R-:W-:Y:S01]  /*21f0*/  @!P2 IMAD.IADD R42, R42, 0x1, -R84 ;  /* 0x000000012a2aa824 */ /* 0x000fe200078e0a54 */
[C---:B------:R-:W-:Y:S01]  /*2200*/  ISETP.GT.U32.AND P2, PT, R84.reuse, R34, PT ;  /* 0x000000225400720c */ /* 0x040fe20003f44070 */
[----:B------:R-:W-:Y:S01]  /*2210*/  IMAD.MOV R5, RZ, RZ, -R5 ;  /* 0x000000ffff057224 */ /* 0x000fe200078e0a05 */
[----:B------:R-:W-:Y:S01]  /*2220*/  ISETP.GT.U32.AND P6, PT, R84, R46, PT ;  /* 0x0000002e5400720c */ /* 0x000fe20003fc4070 */
[----:B------:R-:W-:Y:S01]  /*2230*/  IMAD.HI.U32 R8, R2, R13, RZ ;  /* 0x0000000d02087227 */ /* 0x000fe200078e00ff */
[----:B------:R-:W-:Y:S01]  /*2240*/  IABS R15, R220 ;  /* 0x000000dc000f7213 */ /* 0x000fe20000000000 */
[----:B------:R-:W-:Y:S01]  /*2250*/  STL [R1+0x5c4], R246 ;  /* 0x0005c4f601007387 */ /* 0x000fe20000100800 */
[C---:B------:R-:W-:Y:S01]  /*2260*/  LOP3.LUT R216, R198.reuse, 0x6a, RZ, 0xfc, !PT ;  /* 0x0000006ac6d87812 */ /* 0x040fe200078efcff */
[----:B------:R-:W-:Y:S01]  /*2270*/  IMAD.MOV R6, RZ, RZ, -R6 ;  /* 0x000000ffff067224 */ /* 0x000fe200078e0a06 */
[C---:B------:R-:W-:Y:S01]  /*2280*/  LOP3.LUT R212, R198.reuse, 0x6e, RZ, 0xfc, !PT ;  /* 0x0000006ec6d47812 */ /* 0x040fe200078efcff */
[----:B------:R-:W-:Y:S01]  /*2290*/  IMAD.MOV R4, RZ, RZ, -R4 ;  /* 0x000000ffff047224 */ /* 0x000fe200078e0a04 */
[----:B------:R-:W-:Y:S01]  /*22a0*/  LOP3.LUT R210, R198, 0x70, RZ, 0xfc, !PT ;  /* 0x00000070c6d27812 */ /* 0x000fe200078efcff */
[----:B------:R-:W-:Y:S01]  /*22b0*/  @!P3 IMAD.IADD R38, R38, 0x1, -R84 ;  /* 0x000000012626b824 */ /* 0x000fe200078e0a54 */
[C---:B------:R-:W-:Y:S01]  /*22c0*/  ISETP.GT.U32.AND P3, PT, R84.reuse, R28, PT ;  /* 0x0000001c5400720c */ /* 0x040fe20003f64070 */
[C---:B------:R-:W-:Y:S01]  /*22d0*/  IMAD R26, R84.reuse, R5, R9 ;  /* 0x00000005541a7224 */ /* 0x040fe200078e0209 */
[----:B------:R-:W-:Y:S01]  /*22e0*/  IABS R9, R228 ;  /* 0x000000e400097213 */ /* 0x000fe20000000000 */
[----:B------:R-:W-:Y:S01]  /*22f0*/  IMAD.MOV R8, RZ, RZ, -R8 ;  /* 0x000000ffff087224 */ /* 0x000fe200078e0a08 */
[----:B------:R-:W-:Y:S01]  /*2300*/  IABS R17, R212 ;  /* 0x000000d400117213 */ /* 0x000fe20000000000 */
[----:B------:R-:W-:Y:S01]  /*2310*/  IMAD R24, R84, R6, R11 ;  /* 0x0000000654187224 */ /* 0x000fe200078e020b */
[----:B------:R-:W-:Y:S01]  /*2320*/  IABS R11, R224 ;  /* 0x000000e0000b7213 */ /* 0x000fe20000000000 */
[----:B------:R-:W-:Y:S01]  /*2330*/  IMAD.HI.U32 R5, R2, R19, RZ ;  /* 0x0000001302057227 */ /* 0x000fe200078e00ff */
[----:B------:R-:W-:Y:S01]  /*2340*/  LOP3.LUT R214, R198, 0x6c, RZ, 0xfc, !PT ;  /* 0x0000006cc6d67812 */ /* 0x000fe200078efcff */
[----:B------:R-:W-:Y:S01]  /*2350*/  STL [R1+0x5c0], R245 ;  /* 0x0005c0f501007387 */ /* 0x000fe20000100800 */
[----:B------:R-:W-:Y:S01]  /*2360*/  IABS R21, R210 ;  /* 0x000000d200157213 */ /* 0x000fe20000000000 */
[----:B------:R-:W-:Y:S01]  /*2370*/  IMAD.HI.U32 R7, R2, R23, RZ ;  /* 0x0000001702077227 */ /* 0x000fe200078e00ff */
[C---:B------:R-:W-:Y:S01]  /*2380*/  LOP3.LUT R208, R198.reuse, 0x74, RZ, 0xfc, !PT ;  /* 0x00000074c6d07812 */ /* 0x040fe200078efcff */
[----:B------:R-:W-:Y:S01]  /*2390*/  STL [R1+0x5bc], R244 ;  /* 0x0005bcf401007387 */ /* 0x000fe20000100800 */
[----:B------:R-:W-:Y:S01]  /*23a0*/  LOP3.LUT R205, R198, 0x78, RZ, 0xfc, !PT ;  /* 0x00000078c6cd7812 */ /* 0x000fe200078efcff */
[----:B------:R-:W-:Y:S01]  /*23b0*/  IMAD R27, R84, R4, R27 ;  /* 0x00000004541b7224 */ /* 0x000fe200078e021b */
[----:B------:R-:W-:Y:S01]  /*23c0*/  LOP3.LUT R206, R198, 0x76, RZ, 0xfc, !PT ;  /* 0x00000076c6ce7812 */ /* 0x000fe200078efcff */
[----:B------:R-:W-:Y:S01]  /*23d0*/  IMAD R22, R84, R8, R13 ;  /* 0x0000000854167224 */ /* 0x000fe200078e020d */
[----:B------:R-:W-:Y:S01]  /*23e0*/  IABS R13, R222 ;  /* 0x000000de000d7213 */ /* 0x000fe20000000000 */
[----:B------:R-:W-:Y:S01]  /*23f0*/  IMAD.MOV R5, RZ, RZ, -R5 ;  /* 0x000000ffff057224 */ /* 0x000fe200078e0a05 */
[----:B------:R-:W-:Y:S01]  /*2400*/  IABS R29, R205 ;  /* 0x000000cd001d7213 */ /* 0x000fe20000000000 */
[--C-:B------:R-:W-:Y:S01]  /*2410*/  @!P0 IMAD.IADD R40, R40, 0x1, -R84.reuse ;  /* 0x0000000128288824 */ /* 0x100fe200078e0a54 */
[C---:B------:R-:W-:Y:S01]  /*2420*/  ISETP.GT.U32.AND P0, PT, R84.reuse, R32, PT ;  /* 0x000000205400720c */ /* 0x040fe20003f04070 */
[--C-:B------:R-:W-:Y:S01]  /*2430*/  @!P1 IMAD.IADD R39, R39, 0x1, -R84.reuse ;  /* 0x0000000127279824 */ /* 0x100fe200078e0a54 */
[----:B------:R-:W-:Y:S01]  /*2440*/  ISETP.GT.U32.AND P1, PT, R84, R31, PT ;  /* 0x0000001f5400720c */ /* 0x000fe20003f24070 */
[----:B------:R-:W-:Y:S01]  /*2450*/  IMAD.MOV R7, RZ, RZ, -R7 ;  /* 0x000000ffff077224 */ /* 0x000fe200078e0a07 */
[----:B------:R-:W-:Y:S01]  /*2460*/  LOP3.LUT R209, R198, 0x72, RZ, 0xfc, !PT ;  /* 0x00000072c6d17812 */ /* 0x000fe200078efcff */
[--C-:B------:R-:W-:Y:S01]  /*2470*/  @!P4 IMAD.IADD R36, R36, 0x1, -R84.reuse ;  /* 0x000000012424c824 */ /* 0x100fe200078e0a54 */
[----:B------:R-:W-:Y:S01]  /*2480*/  ISETP.GT.U32.AND P4, PT, R84, R27, PT ;  /* 0x0000001b5400720c */ /* 0x000fe20003f84070 */
[----:B------:R-:W-:Y:S01]  /*2490*/  IMAD.HI.U32 R4, R2, R9, RZ ;  /* 0x0000000902047227 */ /* 0x000fe200078e00ff */
[C---:B------:R-:W-:Y:S01]  /*24a0*/  LOP3.LUT R204, R198.reuse, 0x7a, RZ, 0xfc, !PT ;  /* 0x0000007ac6cc7812 */ /* 0x040fe200078efcff */
[----:B------:R-:W-:Y:S01]  /*24b0*/  STL [R1+0x5b8], R243 ;  /* 0x0005b8f301007387 */ /* 0x000fe20000100800 */
[----:B------:R-:W-:Y:S01]  /*24c0*/  LOP3.LUT R203, R198, 0x7c, RZ, 0xfc, !PT ;  /* 0x0000007cc6cb7812 */ /* 0x000fe200078efcff */
[----:B------:R-:W-:Y:S01]  /*24d0*/  IMAD.HI.U32 R6, R2, R11, RZ ;  /* 0x0000000b02067227 */ /* 0x000fe200078e00ff */
[----:B------:R-:W-:Y:S01]  /*24e0*/  IABS R37, R204 ;  /* 0x000000cc00257213 */ /* 0x000fe20000000000 */
        /* <DEDUP_REMOVED lines=8> */
[----:B------:R-:W-:Y:S01]  /*2570*/  IMAD R23, R84, R7, R23 ;  /* 0x0000000754177224 */ /* 0x000fe200078e0217 */
[----:B------:R-:W-:Y:S01]  /*2580*/  LOP3.LUT R195, R198, 0x82, RZ, 0xfc, !PT ;  /* 0x00000082c6c37812 */ /* 0x000fe200078efcff */
[C---:B------:R-:W-:Y:S01]  /*2590*/  IMAD.HI.U32 R7, R2.reuse, R13, RZ ;  /* 0x0000000d02077227 */ /* 0x040fe200078e00ff */
[----:B------:R-:W-:Y:S01]  /*25a0*/  IABS R41, R196 ;  /* 0x000000c400297213 */ /* 0x000fe20000000000 */
[----:B------:R-:W-:Y:S01]  /*25b0*/  STL [R1+0x5b0], R240 ;  /* 0x0005b0f001007387 */ /* 0x000fe20000100800 */
[----:B------:R-:W-:Y:S01]  /*25c0*/  IABS R45, R195 ;  /* 0x000000c3002d7213 */ /* 0x000fe20000000000 */
[----:B------:R-:W-:Y:S01]  /*25d0*/  IMAD.HI.U32 R8, R2, R15, RZ ;  /* 0x0000000f02087227 */ /* 0x000fe200078e00ff */
[C---:B------:R-:W-:Y:S01]  /*25e0*/  LOP3.LUT R194, R198.reuse, 0x84, RZ, 0xfc, !PT ;  /* 0x00000084c6c27812 */ /* 0x040fe200078efcff */
[----:B------:R-:W-:Y:S01]  /*25f0*/  STL [R1+0x5ac], R238 ;  /* 0x0005acee01007387 */ /* 0x000fe20000100800 */
[C---:B------:R-:W-:Y:S01]  /*2600*/  LOP3.LUT R190, R198.reuse, 0x8a, RZ, 0xfc, !PT ;  /* 0x0000008ac6be7812 */ /* 0x040fe200078efcff */
[----:B------:R-:W-:Y:S01]  /*2610*/  IMAD.MOV R4, RZ, RZ, -R4 ;  /* 0x000000ffff047224 */ /* 0x000fe200078e0a04 */
[----:B------:R-:W-:Y:S01]  /*2620*/  IABS R49, R194 ;  /* 0x000000c200317213 */ /* 0x000fe20000000000 */
[----:B------:R-:W-:Y:S01]  /*2630*/  IMAD.MOV R6, RZ, RZ, -R6 ;  /* 0x000000ffff067224 */ /* 0x000fe200078e0a06 */
[----:B------:R-:W-:Y:S01]  /*2640*/  LOP3.LUT R192, R198, 0x86, RZ, 0xfc, !PT ;  /* 0x00000086c6c07812 */ /* 0x000fe200078efcff */
[----:B------:R-:W-:Y:S01]  /*2650*/  @!P3 IMAD.IADD R28, R28, 0x1, -R84 ;  /* 0x000000011c1cb824 */ /* 0x000fe200078e0a54 */
[----:B------:R-:W-:Y:S01]  /*2660*/  ISETP.GT.U32.AND P3, PT, R84, R19, PT ;  /* 0x000000135400720c */ /* 0x000fe20003f64070 */
[----:B------:R-:W-:Y:S01]  /*2670*/  IMAD.MOV R7, RZ, RZ, -R7 ;  /* 0x000000ffff077224 */ /* 0x000fe200078e0a07 */
[----:B------:R-:W-:Y:S01]  /*2680*/  IABS R61, R190 ;  /* 0x000000be003d7213 */ /* 0x000fe20000000000 */
[----:B------:R-:W-:Y:S01]  /*2690*/  IMAD.MOV R8, RZ, RZ, -R8 ;  /* 0x000000ffff087224 */ /* 0x000fe200078e0a08 */
[----:B------:R-:W-:Y:S01]  /*26a0*/  LOP3.LUT R187, R198, 0x8e, RZ, 0xfc, !PT ;  /* 0x0000008ec6bb7812 */ /* 0x000fe200078efcff */
[C---:B------:R-:W-:Y:S01]  /*26b0*/  IMAD R20, R84.reuse, R4, R9 ;  /* 0x0000000454147224 */ /* 0x040fe200078e0209 */
[----:B------:R-:W-:Y:S01]  /*26c0*/  IABS R9, R218 ;  /* 0x000000da00097213 */ /* 0x000fe20000000000 */
[----:B------:R-:W-:Y:S01]  /*26d0*/  IMAD R18, R84, R6, R11 ;  /* 0x0000000654127224 */ /* 0x000fe200078e020b */
[----:B------:R-:W-:Y:S01]  /*26e0*/  IABS R11, R216 ;  /* 0x000000d8000b7213 */ /* 0x000fe20000000000 */
[----:B------:R-:W-:Y:S01]  /*26f0*/  @!P6 IMAD.IADD R46, R46, 0x1, -R84 ;  /* 0x000000012e2ee824 */ /* 0x000fe200078e0a54 */
[C---:B------:R-:W-:Y:S01]  /*2700*/  ISETP.GT.U32.AND P6, PT, R84.reuse, R30, PT ;  /* 0x0000001e5400720c */ /* 0x040fe20003fc4070 */
[----:B-1----:R-:W-:Y:S01]  /*2710*/  IMAD.MOV.U32 R251, RZ, RZ, R16 ;  /* 0x000000fffffb7224 */ /* 0x002fe200078e0010 */
[----:B------:R-:W-:Y:S01]  /*2720*/  IABS R53, R192 ;  /* 0x000000c000357213 */ /* 0x000fe20000000000 */
[C---:B------:R-:W-:Y:S01]  /*2730*/  IMAD R16, R84.reuse, R7, R13 ;  /* 0x0000000754107224 */ /* 0x040fe200078e020d */
[----:B------:R-:W-:Y:S01]  /*2740*/  IABS R13, R214 ;  /* 0x000000d6000d7213 */ /* 0x000fe20000000000 */
[----:B------:R-:W-:Y:S01]  /*2750*/  IMAD R15, R84, R8, R15 ;  /* 0x00000008540f7224 */ /* 0x000fe200078e020f */
[----:B------:R-:W-:Y:S01]  /*2760*/  LOP3.LUT R191, R198, 0x88, RZ, 0xfc, !PT ;  /* 0x00000088c6bf7812 */ /* 0x000fe200078efcff */
[--C-:B------:R-:W-:Y:S01]  /*2770*/  @!P0 IMAD.IADD R32, R32, 0x1, -R84.reuse ;  /* 0x0000000120208824 */ /* 0x100fe200078e0a54 */
[C---:B------:R-:W-:Y:S01]  /*2780*/  ISETP.GT.U32.AND P0, PT, R84.reuse, R23, PT ;  /* 0x000000175400720c */ /* 0x040fe20003f04070 */
[--C-:B------:R-:W-:Y:S01]  /*2790*/  @!P1 IMAD.IADD R31, R31, 0x1, -R84.reuse ;  /* 0x000000011f1f9824 */ /* 0x100fe200078e0a54 */
[C---:B------:R-:W-:Y:S01]  /*27a0*/  ISETP.GT.U32.AND P1, PT, R84.reuse, R22, PT ;  /* 0x000000165400720c */ /* 0x040fe20003f24070 */
[--C-:B------:R-:W-:Y:S01]  /*27b0*/  @!P4 IMAD.IADD R27, R27, 0x1, -R84.reuse ;  /* 0x000000011b1bc824 */ /* 0x100fe200078e0a54 */
[----:B------:R-:W-:Y:S01]  /*27c0*/  ISETP.GT.U32.AND P4, PT, R84, R18, PT ;  /* 0x000000125400720c */ /* 0x000fe20003f84070 */
[----:B------:R-:W-:Y:S01]  /*27d0*/  IMAD.HI.U32 R4, R2, R9, RZ ;  /* 0x0000000902047227 */ /* 0x000fe200078e00ff */
[----:B------:R-:W-:Y:S01]  /*27e0*/  LOP3.LUT R188, R198, 0x8c, RZ, 0xfc, !PT ;  /* 0x0000008cc6bc7812 */ /* 0x000fe200078efcff */
[----:B------:R-:W-:Y:S01]  /*27f0*/  STL [R1+0x5a8], R236 ;  /* 0x0005a8ec01007387 */ /* 0x000fe20000100800 */
[----:B------:R-:W-:Y:S01]  /*2800*/  IABS R69, R187 ;  /* 0x000000bb00457213 */ /* 0x000fe20000000000 */
[----:B------:R-:W-:Y:S01]  /*2810*/  IMAD.HI.U32 R5, R2, R11, RZ ;  /* 0x0000000b02057227 */ /* 0x000fe200078e00ff */
[----:B------:R-:W-:Y:S01]  /*2820*/  IABS R57, R191 ;  /* 0x000000bf00397213 */ /* 0x000fe20000000000 */
[----:B------:R-:W-:Y:S01]  /*2830*/  STL [R1+0x5a4], R234 ;  /* 0x0005a4ea01007387 */ /* 0x000fe20000100800 */
[----:B------:R-:W-:Y:S01]  /*2840*/  LOP3.LUT R186, R198, 0x90, RZ, 0xfc, !PT ;  /* 0x00000090c6ba7812 */ /* 0x000fe200078efcff */
[--C-:B------:R-:W-:Y:S01]  /*2850*/  @!P5 IMAD.IADD R26, R26, 0x1, -R84.reuse ;  /* 0x000000011a1ad824 */ /* 0x100fe200078e0a54 */
[----:B------:R-:W-:Y:S01]  /*2860*/  ISETP.GT.U32.AND P5, PT, R84, R16, PT ;  /* 0x000000105400720c */ /* 0x000fe20003fa4070 */
[----:B------:R-:W-:Y:S01]  /*2870*/  @!P2 IMAD.IADD R24, R24, 0x1, -R84 ;  /* 0x000000011818a824 */ /* 0x000fe200078e0a54 */
[----:B------:R-:W-:Y:S01]  /*2880*/  ISETP.GT.U32.AND P2, PT, R84, R15, PT ;  /* 0x0000000f5400720c */ /* 0x000fe20003f44070 */
[----:B------:R-:W-:Y:S01]  /*2890*/  IMAD.MOV R4, RZ, RZ, -R4 ;  /* 0x000000ffff047224 */ /* 0x000fe200078e0a04 */
[----:B------:R-:W-:Y:S01]  /*28a0*/  IABS R65, R188 ;  /* 0x000000bc00417213 */ /* 0x000fe20000000000 */
[----:B------:R-:W-:Y:S01]  /*28b0*/  IMAD.MOV R5, RZ, RZ, -R5 ;  /* 0x000000ffff057224 */ /* 0x000fe200078e0a05 */
[----:B------:R-:W-:Y:S01]  /*28c0*/  LOP3.LUT R180, R198, 0x98, RZ, 0xfc, !PT ;  /* 0x00000098c6b47812 */ /* 0x000fe200078efcff */
[--C-:B------:R-:W-:Y:S01]  /*28d0*/  @!P3 IMAD.IADD R19, R19, 0x1, -R84.reuse ;  /* 0x000000011313b824 */ /* 0x100fe200078e0a54 */
[----:B------:R-:W-:Y:S01]  /*28e0*/  ISETP.GT.U32.AND P3, PT, R84, R27, PT ;  /* 0x0000001b5400720c */ /* 0x000fe20003f64070 */
[----:B------:R-:W-:Y:S01]  /*28f0*/  IMAD.HI.U32 R7, R2, R17, RZ ;  /* 0x0000001102077227 */ /* 0x000fe200078e00ff */
[----:B------:R-:W-:Y:S01]  /*2900*/  IABS R73, R186 ;  /* 0x000000ba00497213 */ /* 0x000fe20000000000 */
[----:B------:R-:W-:Y:S01]  /*2910*/  STL [R1+0x5a0], R232 ;  /* 0x0005a0e801007387 */ /* 0x000fe20000100800 */
[----:B------:R-:W-:Y:S01]  /*2920*/  LOP3.LUT R184, R198, 0x92, RZ, 0xfc, !PT ;  /* 0x00000092c6b87812 */ /* 0x000fe200078efcff */
[----:B------:R-:W-:Y:S01]  /*2930*/  IMAD R14, R84, R4, R9 ;  /* 0x00000004540e7224 */ /* 0x000fe200078e0209 */
[----:B------:R-:W-:Y:S01]  /*2940*/  LOP3.LUT R183, R198, 0x94, RZ, 0xfc, !PT ;  /* 0x00000094c6b77812 */ /* 0x000fe200078efcff */
[----:B------:R-:W-:Y:S01]  /*2950*/  IMAD R12, R84, R5, R11 ;  /* 0x00000005540c7224 */ /* 0x000fe200078e020b */
[----:B------:R-:W-:Y:S01]  /*2960*/  IABS R87, R180 ;  /* 0x000000b400577213 */ /* 0x000fe20000000000 */
[--C-:B------:R-:W-:Y:S01]  /*2970*/  @!P6 IMAD.IADD R30, R30, 0x1, -R84.reuse ;  /* 0x000000011e1ee824 */ /* 0x100fe200078e0a54 */
[----:B------:R-:W-:Y:S01]  /*2980*/  ISETP.GT.U32.AND P6, PT, R84, R20, PT ;  /* 0x000000145400720c */ /* 0x000fe20003fc4070 */
[----:B------:R-:W-:Y:S01]  /*2990*/  IMAD.HI.U32 R8, R2, R21, RZ ;  /* 0x0000001502087227 */ /* 0x000fe200078e00ff */
[----:B------:R-:W-:Y:S01]  /*29a0*/  IABS R77, R184 ;  /* 0x000000b8004d7213 */ /* 0x000fe20000000000 */
[----:B------:R-:W-:Y:S01]  /*29b0*/  STL [R1+0x59c], R230 ;  /* 0x00059ce601007387 */ /* 0x000fe20000100800 */
[----:B------:R-:W-:Y:S01]  /*29c0*/  IABS R81, R183 ;  /* 0x000000b700517213 */ /* 0x000fe20000000000 */
[----:B------:R-:W-:Y:S01]  /*29d0*/  IMAD.MOV R7, RZ, RZ, -R7 ;  /* 0x000000ffff077224 */ /* 0x000fe200078e0a07 */
[----:B------:R-:W-:Y:S01]  /*29e0*/  LOP3.LUT R182, R198, 0x96, RZ, 0xfc, !PT ;  /* 0x00000096c6b67812 */ /* 0x000fe200078efcff */
[--C-:B------:R-:W-:Y:S01]  /*29f0*/  @!P0 IMAD.IADD R23, R23, 0x1, -R84.reuse ;  /* 0x0000000117178824 */ /* 0x100fe200078e0a54 */
[----:B------:R-:W-:Y:S01]  /*2a00*/  ISETP.GT.U32.AND P0, PT, R84, R14, PT ;  /* 0x0000000e5400720c */ /* 0x000fe20003f04070 */
[--C-:B------:R-:W-:Y:S01]  /*2a10*/  @!P1 IMAD.IADD R22, R22, 0x1, -R84.reuse ;  /* 0x0000000116169824 */ /* 0x100fe200078e0a54 */
[----:B------:R-:W-:Y:S01]  /*2a20*/  ISETP.GT.U32.AND P1, PT, R84, R12, PT ;  /* 0x0000000c5400720c */ /* 0x000fe20003f24070 */
[----:B------:R-:W-:Y:S01]  /*2a30*/  IMAD.HI.U32 R6, R2, R13, RZ ;  /* 0x0000000d02067227 */ /* 0x000fe200078e00ff */
[----:B------:R-:W-:Y:S01]  /*2a40*/  LOP3.LUT R179, R198, 0x9a, RZ, 0xfc, !PT ;  /* 0x0000009ac6b37812 */ /* 0x000fe200078efcff */
[----:B------:R-:W-:Y:S01]  /*2a50*/  STL [R1+0x598], R228 ;  /* 0x000598e401007387 */ /* 0x000fe20000100800 */
[----:B------:R-:W-:Y:S01]  /*2a60*/  IABS R85, R182 ;  /* 0x000000b600557213 */ /* 0x000fe20000000000 */
[----:B------:R-:W-:Y:S01]  /*2a70*/  @!P4 IMAD.IADD R18, R18, 0x1, -R84 ;  /* 0x000000011212c824 */ /* 0x000fe200078e0a54 */
[----:B------:R-:W-:Y:S01]  /*2a80*/  ISETP.GT.U32.AND P4, PT, R84, R26, PT ;  /* 0x0000001a5400720c */ /* 0x000fe20003f84070 */
[----:B------:R-:W-:Y:S01]  /*2a90*/  IMAD.MOV R8, RZ, RZ, -R8 ;  /* 0x000000ffff087224 */ /* 0x000fe200078e0a08 */
[----:B------:R-:W-:Y:S01]  /*2aa0*/  LOP3.LUT R178, R198, 0x9c, RZ, 0xfc, !PT ;  /* 0x0000009cc6b27812 */ /* 0x000fe200078efcff */
[----:B------:R-:W-:Y:S01]  /*2ab0*/  IMAD R10, R84, R7, R17 ;  /* 0x00000007540a7224 */ /* 0x000fe200078e0211 */
[----:B------:R-:W-:Y:S01]  /*2ac0*/  IABS R17, R208 ;  /* 0x000000d000117213 */ /* 0x000fe20000000000 */
[--C-:B------:R-:W-:Y:S01]  /*2ad0*/  @!P5 IMAD.IADD R16, R16, 0x1, -R84.reuse ;  /* 0x000000011010d824 */ /* 0x100fe200078e0a54 */
[C---:B------:R-:W-:Y:S01]  /*2ae0*/  ISETP.GT.U32.AND P5, PT, R84.reuse, R24, PT ;  /* 0x000000185400720c */ /* 0x040fe20003fa4070 */
[----:B------:R-:W-:Y:S01]  /*2af0*/  @!P2 IMAD.IADD R15, R15, 0x1, -R84 ;  /* 0x000000010f0fa824 */ /* 0x000fe200078e0a54 */
[----:B------:R-:W-:Y:S01]  /*2b00*/  ISETP.GT.U32.AND P2, PT, R84, R23, PT ;  /* 0x000000175400720c */ /* 0x000fe20003f44070 */
[----:B------:R-:W-:Y:S01]  /*2b10*/  IMAD.MOV R6, RZ, RZ, -R6 ;  /* 0x000000ffff067224 */ /* 0x000fe200078e0a06 */
[----:B------:R-:W-:Y:S01]  /*2b20*/  LOP3.LUT R176, R198, 0x9e, RZ, 0xfc, !PT ;  /* 0x0000009ec6b07812 */ /* 0x000fe200078efcff */
[C---:B------:R-:W-:Y:S01]  /*2b30*/  IMAD R8, R84.reuse, R8, R21 ;  /* 0x0000000854087224 */ /* 0x040fe200078e0215 */
[----:B------:R-:W-:Y:S01]  /*2b40*/  IABS R21, R206 ;  /* 0x000000ce00157213 */ /* 0x000fe20000000000 */
[--C-:B------:R-:W-:Y:S01]  /*2b50*/  @!P3 IMAD.IADD R27, R27, 0x1, -R84.reuse ;  /* 0x000000011b1bb824 */ /* 0x100fe200078e0a54 */
[C---:B------:R-:W-:Y:S01]  /*2b60*/  ISETP.GT.U32.AND P3, PT, R84.reuse, R19, PT ;  /* 0x000000135400720c */ /* 0x040fe20003f64070 */
[----:B------:R-:W-:Y:S01]  /*2b70*/  IMAD R11, R84, R6, R13 ;  /* 0x00000006540b7224 */ /* 0x000fe200078e020d */
[----:B------:R-:W-:Y:S01]  /*2b80*/  IABS R13, R209 ;  /* 0x000000d1000d7213 */ /* 0x000fe20000000000 */
[C---:B------:R-:W-:Y:S01]  /*2b90*/  IMAD.HI.U32 R5, R2.reuse, R17, RZ ;  /* 0x0000001102057227 */ /* 0x040fe200078e00ff */
[----:B------:R-:W-:Y:S01]  /*2ba0*/  IABS R89, R179 ;  /* 0x000000b300597213 */ /* 0x000fe20000000000 */
[----:B------:R-:W-:Y:S01]  /*2bb0*/  STL [R1+0x594], R226 ;  /* 0x000594e201007387 */ /* 0x000fe20000100800 */
[----:B------:R-:W-:Y:S01]  /*2bc0*/  IABS R91, R178 ;  /* 0x000000b2005b7213 */ /* 0x000fe20000000000 */
[----:B------:R-:W-:Y:S01]  /*2bd0*/  IMAD.HI.U32 R7, R2, R29, RZ ;  /* 0x0000001d02077227 */ /* 0x000fe200078e00ff */
[----:B------:R-:W-:Y:S01]  /*2be0*/  IABS R93, R176 ;  /* 0x000000b0005d7213 */ /* 0x000fe20000000000 */
[----:B------:R-:W-:Y:S01]  /*2bf0*/  STL [R1+0x590], R224 ;  /* 0x000590e001007387 */ /* 0x000fe20000100800 */
[----:B------:R-:W-:Y:S01]  /*2c00*/  LOP3.LUT R174, R198, 0xa2, RZ, 0xfc, !PT ;  /* 0x000000a2c6ae7812 */ /* 0x000fe200078efcff */
[--C-:B------:R-:W-:Y:S01]  /*2c10*/  @!P6 IMAD.IADD R20, R20, 0x1, -R84.reuse ;  /* 0x000000011414e824 */ /* 0x100fe200078e0a54 */
[----:B------:R-:W-:Y:S01]  /*2c20*/  LOP3.LUT R175, R198, 0xa0, RZ, 0xfc, !PT ;  /* 0x000000a0c6af7812 */ /* 0x000fe200078efcff */
[----:B------:R-:W-:Y:S01]  /*2c30*/  IMAD.HI.U32 R6, R2, R21, RZ ;  /* 0x0000001502067227 */ /* 0x000fe200078e00ff */
[C---:B------:R-:W-:Y:S01]  /*2c40*/  LOP3.LUT R171, R198.reuse, 0xa6, RZ, 0xfc, !PT ;  /* 0x000000a6c6ab7812 */ /* 0x040fe200078efcff */
[----:B------:R-:W-:Y:S01]  /*2c50*/  STL [R1+0x58c], R222 ;  /* 0x00058cde01007387 */ /* 0x000fe20000100800 */
[C---:B------:R-:W-:Y:S01]  /*2c60*/  LOP3.LUT R172, R198.reuse, 0xa4, RZ, 0xfc, !PT ;  /* 0x000000a4c6ac7812 */ /* 0x040fe200078efcff */
[----:B------:R-:W-:Y:S01]  /*2c70*/  IMAD.MOV R5, RZ, RZ, -R5 ;  /* 0x000000ffff057224 */ /* 0x000fe200078e0a05 */
[C---:B------:R-:W-:Y:S01]  /*2c80*/  LOP3.LUT R168, R198.reuse, 0xaa, RZ, 0xfc, !PT ;  /* 0x000000aac6a87812 */ /* 0x040fe200078efcff */
[----:B------:R-:W-:Y:S01]  /*2c90*/  IMAD.MOV R33, RZ, RZ, -R7 ;  /* 0x000000ffff217224 */ /* 0x000fe200078e0a07 */
[----:B------:R-:W-:Y:S01]  /*2ca0*/  LOP3.LUT R170, R198, 0xa8, RZ, 0xfc, !PT ;  /* 0x000000a8c6aa7812 */ /* 0x000fe200078efcff */
[--C-:B------:R-:W-:Y:S01]  /*2cb0*/  @!P0 IMAD.IADD R14, R14, 0x1, -R84.reuse ;  /* 0x000000010e0e8824 */ /* 0x100fe200078e0a54 */
[----:B------:R-:W-:Y:S01]  /*2cc0*/  ISETP.GT.U32.AND P0, PT, R84, R22, PT ;  /* 0x000000165400720c */ /* 0x000fe20003f04070 */
[--C-:B------:R-:W-:Y:S01]  /*2cd0*/  @!P1 IMAD.IADD R12, R12, 0x1, -R84.reuse ;  /* 0x000000010c0c9824 */ /* 0x100fe200078e0a54 */
[----:B------:R-:W-:Y:S01]  /*2ce0*/  ISETP.GT.U32.AND P1, PT, R84, R20, PT ;  /* 0x000000145400720c */ /* 0x000fe20003f24070 */
[----:B------:R-:W-:Y:S01]  /*2cf0*/  IMAD.HI.U32 R4, R2, R13, RZ ;  /* 0x0000000d02047227 */ /* 0x000fe200078e00ff */
[C---:B------:R-:W-:Y:S01]  /*2d00*/  LOP3.LUT R166, R198.reuse, 0xae, RZ, 0xfc, !PT ;  /* 0x000000aec6a67812 */ /* 0x040fe200078efcff */
[----:B------:R-:W-:Y:S01]  /*2d10*/  STL [R1+0x588], R220 ;  /* 0x000588dc01007387 */ /* 0x000fe20000100800 */
[----:B------:R-:W-:Y:S01]  /*2d20*/  LOP3.LUT R167, R198, 0xac, RZ, 0xfc, !PT ;  /* 0x000000acc6a77812 */ /* 0x000fe200078efcff */
[----:B------:R-:W-:Y:S01]  /*2d30*/  @!P4 IMAD.IADD R26, R26, 0x1, -R84 ;  /* 0x000000011a1ac824 */ /* 0x000fe200078e0a54 */
[----:B------:R-:W-:Y:S01]  /*2d40*/  ISETP.GT.U32.AND P4, PT, R84, R18, PT ;  /* 0x000000125400720c */ /* 0x000fe20003f84070 */
[----:B------:R-:W-:Y:S01]  /*2d50*/  IMAD.MOV R25, RZ, RZ, -R6 ;  /* 0x000000ffff197224 */ /* 0x000fe200078e0a06 */
[----:B------:R-:W-:Y:S01]  /*2d60*/  LOP3.LUT R160, R198, 0xb4, RZ, 0xfc, !PT ;  /* 0x000000b4c6a07812 */ /* 0x000fe200078efcff */
        /* <DEDUP_REMOVED lines=13> */
[C---:B------:R-:W-:Y:S01]  /*2e40*/  LOP3.LUT R158, R198.reuse, 0xb8, RZ, 0xfc, !PT ;  /* 0x000000b8c69e7812 */ /* 0x040fe200078efcff */
[----:B------:R-:W-:Y:S01]  /*2e50*/  IMAD.MOV R9, RZ, RZ, -R9 ;  /* 0x000000ffff097224 */ /* 0x000fe200078e0a09 */
[----:B------:R-:W-:Y:S01]  /*2e60*/  LOP3.LUT R155, R198, 0xba, RZ, 0xfc, !PT ;  /* 0x000000bac69b7812 */ /* 0x000fe200078efcff */
[--C-:B------:R-:W-:Y:S01]  /*2e70*/  @!P3 IMAD.IADD R19, R19, 0x1, -R84.reuse ;  /* 0x000000011313b824 */ /* 0x100fe200078e0a54 */
[C---:B------:R-:W-:Y:S01]  /*2e80*/  ISETP.GT.U32.AND P3, PT, R84.reuse, R10, PT ;  /* 0x0000000a5400720c */ /* 0x040fe20003f64070 */
[C---:B------:R-:W-:Y:S01]  /*2e90*/  IMAD R7, R84.reuse, R4, R13 ;  /* 0x0000000454077224 */ /* 0x040fe200078e020d */
[----:B------:R-:W-:Y:S01]  /*2ea0*/  ISETP.GT.U32.AND P6, PT, R84, R28, PT ;  /* 0x0000001c5400720c */ /* 0x000fe20003fc4070 */
[----:B------:R-:W-:Y:S01]  /*2eb0*/  IMAD.HI.U32 R13, R2, R33, RZ ;  /* 0x00000021020d7227 */ /* 0x000fe200078e00ff */
[----:B------:R-:W-:Y:S01]  /*2ec0*/  IABS R97, R174 ;  /* 0x000000ae00617213 */ /* 0x000fe20000000000 */
[----:B------:R-:W-:Y:S01]  /*2ed0*/  STL [R1+0x580], R216 ;  /* 0x000580d801007387 */ /* 0x000fe20000100800 */
[----:B------:R-:W-:Y:S01]  /*2ee0*/  IABS R95, R175 ;  /* 0x000000af005f7213 */ /* 0x000fe20000000000 */
[----:B------:R-:W-:Y:S01]  /*2ef0*/  IMAD R9, R84, R9, R37 ;  /* 0x0000000954097224 */ /* 0x000fe200078e0225 */
[----:B------:R-:W-:Y:S01]  /*2f00*/  IABS R37, R202 ;  /* 0x000000ca00257213 */ /* 0x000fe20000000000 */
[----:B------:R-:W-:Y:S01]  /*2f10*/  IMAD.MOV R13, RZ, RZ, -R13 ;  /* 0x000000ffff0d7224 */ /* 0x000fe200078e0a0d */
[----:B------:R-:W-:Y:S01]  /*2f20*/  IABS R105, R168 ;  /* 0x000000a800697213 */ /* 0x000fe20000000000 */
[--C-:B------:R-:W-:Y:S01]  /*2f30*/  @!P0 IMAD.IADD R22, R22, 0x1, -R84.reuse ;  /* 0x0000000116168824 */ /* 0x100fe200078e0a54 */
[----:B------:R-:W-:Y:S01]  /*2f40*/  ISETP.GT.U32.AND P0, PT, R84, R14, PT ;  /* 0x0000000e5400720c */ /* 0x000fe20003f04070 */
[--C-:B------:R-:W-:Y:S01]  /*2f50*/  @!P1 IMAD.IADD R20, R20, 0x1, -R84.reuse ;  /* 0x0000000114149824 */ /* 0x100fe200078e0a54 */
[----:B------:R-:W-:Y:S01]  /*2f60*/  ISETP.GT.U32.AND P1, PT, R84, R11, PT ;  /* 0x0000000b5400720c */ /* 0x000fe20003f24070 */
[--C-:B------:R-:W-:Y:S01]  /*2f70*/  @!P4 IMAD.IADD R18, R18, 0x1, -R84.reuse ;  /* 0x000000011212c824 */ /* 0x100fe200078e0a54 */
[----:B------:R-:W-:Y:S01]  /*2f80*/  ISETP.GT.U32.AND P4, PT, R84, R8, PT ;  /* 0x000000085400720c */ /* 0x000fe20003f84070 */
[----:B------:R-:W-:Y:S01]  /*2f90*/  IMAD.HI.U32 R17, R2, R37, RZ ;  /* 0x0000002502117227 */ /* 0x000fe200078e00ff */
[----:B------:R-:W-:Y:S01]  /*2fa0*/  IABS R101, R170 ;  /* 0x000000aa00657213 */ /* 0x000fe20000000000 */
[----:B------:R-:W-:Y:S01]  /*2fb0*/  STL [R1+0x57c], R214 ;  /* 0x00057cd601007387 */ /* 0x000fe20000100800 */
[----:B------:R-:W-:Y:S01]  /*2fc0*/  IABS R113, R166 ;  /* 0x000000a600717213 */ /* 0x000fe20000000000 */
        /* <DEDUP_REMOVED lines=20> */
[----:B------:R-:W-:Y:S01]  /*3110*/  IMAD.MOV R21, RZ, RZ, -R21 ;  /* 0x000000ffff157224 */ /* 0x000fe200078e0a15 */
[----:B------:R-:W-:Y:S01]  /*3120*/  IABS R137, R155 ;  /* 0x0000009b00897213 */ /* 0x000fe20000000000 */
[----:B------:R-:W-:Y:S01]  /*3130*/  IMAD.MOV R25, RZ, RZ, -R25 ;  /* 0x000000ffff197224 */ /* 0x000fe200078e0a19 */
[----:B------:R-:W-:Y:S01]  /*3140*/  IABS R141, R154 ;  /* 0x0000009a008d7213 */ /* 0x000fe20000000000 */
[--C-:B------:R-:W-:Y:S01]  /*3150*/  @!P6 IMAD.IADD R28, R28, 0x1, -R84.reuse ;  /* 0x000000011c1ce824 */ /* 0x100fe200078e0a54 */
[C---:B------:R-:W-:Y:S01]  /*3160*/  ISETP.GT.U32.AND P6, PT, R84.reuse, R12, PT ;  /* 0x0000000c5400720c */ /* 0x040fe20003fc4070 */
[----:B------:R-:W-:Y:S01]  /*3170*/  IMAD R17, R84, R17, R37 ;  /* 0x0000001154117224 */ /* 0x000fe200078e0225 */
[----:B------:R-:W-:Y:S01]  /*3180*/  LOP3.LUT R146, R198, 0xc2, RZ, 0xfc, !PT ;  /* 0x000000c2c6927812 */ /* 0x000fe200078efcff */
[----:B------:R-:W-:Y:S01]  /*3190*/  IMAD R21, R84, R21, R41 ;  /* 0x0000001554157224 */ /* 0x000fe200078e0229 */
[----:B------:R-:W-:Y:S01]  /*31a0*/  LOP3.LUT R152, R198, 0xbe, RZ, 0xfc, !PT ;  /* 0x000000bec6987812 */ /* 0x000fe200078efcff */
        /* <DEDUP_REMOVED lines=14> */
[--C-:B------:R-:W-:Y:S01]  /*3290*/  @!P2 IMAD.IADD R6, R6, 0x1, -R84.reuse ;  /* 0x000000010606a824 */ /* 0x100fe200078e0a54 */
[C---:B------:R-:W-:Y:S01]  /*32a0*/  ISETP.GT.U32.AND P2, PT, R84.reuse, R25, PT ;  /* 0x000000195400720c */ /* 0x040fe20003f44070 */
[----:B------:R-:W-:Y:S01]  /*32b0*/  IMAD.MOV R29, RZ, RZ, -R29 ;  /* 0x000000ffff1d7224 */ /* 0x000fe200078e0a1d */
[----:B------:R-:W-:Y:S01]  /*32c0*/  IABS R149, R150 ;  /* 0x0000009600957213 */ /* 0x000fe20000000000 */
[--C-:B------:R-:W-:Y:S01]  /*32d0*/  @!P3 IMAD.IADD R13, R13, 0x1, -R84.reuse ;  /* 0x000000010d0db824 */ /* 0x100fe200078e0a54 */
[C---:B------:R-:W-:Y:S01]  /*32e0*/  ISETP.GT.U32.AND P3, PT, R84.reuse, R8, PT ;  /* 0x000000085400720c */ /* 0x040fe20003f64070 */
[----:B------:R-:W-:Y:S01]  /*32f0*/  IMAD R29, R84, R29, R49 ;  /* 0x0000001d541d7224 */ /* 0x000fe200078e0231 */
[----:B------:R-:W-:Y:S01]  /*3300*/  LOP3.LUT R142, R198, 0xc6, RZ, 0xfc, !PT ;  /* 0x000000c6c68e7812 */ /* 0x000fe200078efcff */
[--C-:B------:R-:W-:Y:S01]  /*3310*/  @!P6 IMAD.IADD R12, R12, 0x1, -R84.reuse ;  /* 0x000000010c0ce824 */ /* 0x100fe200078e0a54 */
[----:B------:R-:W-:Y:S01]  /*3320*/  ISETP.GT.U32.AND P6, PT, R84, R5, PT ;  /* 0x000000055400720c */ /* 0x000fe20003fc4070 */
[--C-:B------:R-:W-:Y:S01]  /*3330*/  @!P0 IMAD.IADD R4, R4, 0x1, -R84.reuse ;  /* 0x0000000104048824 */ /* 0x100fe200078e0a54 */
[C---:B------:R-:W-:Y:S01]  /*3340*/  ISETP.GT.U32.AND P0, PT, R84.reuse, R29, PT ;  /* 0x0000001d5400720c */ /* 0x040fe20003f04070 */
[--C-:B------:R-:W-:Y:S01]  /*3350*/  @!P1 IMAD.IADD R9, R9, 0x1, -R84.reuse ;  /* 0x0000000109099824 */ /* 0x100fe200078e0a54 */
[C---:B------:R-:W-:Y:S01]  /*3360*/  ISETP.GT.U32.AND P1, PT, R84.reuse, R10, PT ;  /* 0x0000000a5400720c */ /* 0x040fe20003f24070 */
[--C-:B------:R-:W-:Y:S01]  /*3370*/  @!P4 IMAD.IADD R17, R17, 0x1, -R84.reuse ;  /* 0x000000011111c824 */ /* 0x100fe200078e0a54 */
[C---:B------:R-:W-:Y:S01]  /*3380*/  ISETP.GT.U32.AND P4, PT, R84.reuse, R7, PT ;  /* 0x000000075400720c */ /* 0x040fe20003f84070 */
[--C-:B------:R-:W-:Y:S01]  /*3390*/  @!P5 IMAD.IADD R21, R21, 0x1, -R84.reuse ;  /* 0x000000011515d824 */ /* 0x100fe200078e0a54 */
[C---:B------:R-:W-:Y:S01]  /*33a0*/  ISETP.GT.U32.AND P5, PT, R84.reuse, R6, PT ;  /* 0x000000065400720c */ /* 0x040fe20003fa4070 */
[--C-:B------:R-:W-:Y:S01]  /*33b0*/  @!P2 IMAD.IADD R25, R25, 0x1, -R84.reuse ;  /* 0x000000011919a824 */ /* 0x100fe200078e0a54 */
[----:B------:R-:W-:Y:S01]  /*33c0*/  ISETP.GT.U32.AND P2, PT, R84, R4, PT ;  /* 0x000000045400720c */ /* 0x000fe20003f44070 */
[--C-:B------:R-:W-:Y:S01]  /*33d0*/  @!P3 IMAD.IADD R8, R8, 0x1, -R84.reuse ;  /* 0x000000010808b824 */ /* 0x100fe200078e0a54 */
[----:B------:R-:W-:Y:S01]  /*33e0*/  ISETP.GT.U32.AND P3, PT, R84, R13, PT ;  /* 0x0000000d5400720c */ /* 0x000fe20003f64070 */
[----:B------:R-:W-:Y:S01]  /*33f0*/  IMAD.HI.U32 R41, R2, R61, RZ ;  /* 0x0000003d02297227 */ /* 0x000fe200078e00ff */
[C---:B------:R-:W-:Y:S01]  /*3400*/  LOP3.LUT R143, R198.reuse, 0xc4, RZ, 0xfc, !PT ;  /* 0x000000c4c68f7812 */ /* 0x040fe200078efcff */
[----:B------:R-:W-:Y:S01]  /*3410*/  STL [R1+0x56c], R208 ;  /* 0x00056cd001007387 */ /* 0x000fe20000100800 */
[----:B------:R-:W-:Y:S01]  /*3420*/  IABS R161, R142 ;  /* 0x0000008e00a17213 */ /* 0x000fe20000000000 */
[--C-:B------:R-:W-:Y:S01]  /*3430*/  @!P6 IMAD.IADD R5, R5, 0x1, -R84.reuse ;  /* 0x000000010505e824 */ /* 0x100fe200078e0a54 */
[----:B------:R-:W-:Y:S01]  /*3440*/  LOP3.LUT R139, R198, 0xc8, RZ, 0xfc, !PT ;  /* 0x000000c8c68b7812 */ /* 0x000fe200078efcff */
[----:B------:R-:W-:Y:S01]  /*3450*/  IMAD.HI.U32 R33, R2, R53, RZ ;  /* 0x0000003502217227 */ /* 0x000fe200078e00ff */
[----:B------:R-:W-:Y:S01]  /*3460*/  ISETP.GT.U32.AND P6, PT, R84, R11, PT ;  /* 0x0000000b5400720c */ /* 0x000fe20003fc4070 */
[----:B------:R-:W-:Y:S01]  /*3470*/  STL [R1+0x568], R206 ;  /* 0x000568ce01007387 */ /* 0x000fe20000100800 */
[----:B------:R-:W-:Y:S01]  /*3480*/  LOP3.LUT R138, R198, 0xca, RZ, 0xfc, !PT ;  /* 0x000000cac68a7812 */ /* 0x000fe200078efcff */
[----:B------:R-:W-:Y:S01]  /*3490*/  IMAD.MOV R41, RZ, RZ, -R41 ;  /* 0x000000ffff297224 */ /* 0x000fe200078e0a29 */
[----:B------:R-:W-:Y:S01]  /*34a0*/  IABS R157, R143 ;  /* 0x0000008f009d7213 */ /* 0x000fe20000000000 */
        /* <DEDUP_REMOVED lines=16> */
[----:B------:R-:W-:Y:S01]  /*35b0*/  IMAD.HI.U32 R45, R2, R65, RZ ;  /* 0x00000041022d7227 */ /* 0x000fe200078e00ff */
[C---:B------:R-:W-:Y:S01]  /*35c0*/  LOP3.LUT R134, R198.reuse, 0xce, RZ, 0xfc, !PT ;  /* 0x000000cec6867812 */ /* 0x040fe200078efcff */
[----:B------:R-:W-:Y:S01]  /*35d0*/  STL [R1+0x55c], R203 ;  /* 0x00055ccb01007387 */ /* 0x000fe20000100800 */
[----:B------:R-:W-:Y:S01]  /*35e0*/  LOP3.LUT R130, R198, 0xd2, RZ, 0xfc, !PT ;  /* 0x000000d2c6827812 */ /* 0x000fe200078efcff */
[----:B------:R-:W-:Y:S01]  /*35f0*/  IMAD R41, R84, R41, R61 ;  /* 0x0000002954297224 */ /* 0x000fe200078e023d */
[----:B------:R-:W-:Y:S01]  /*3600*/  IABS R173, R135 ;  /* 0x0000008700ad7213 */ /* 0x000fe20000000000 */
[--C-:B------:R-:W-:Y:S01]  /*3610*/  @!P5 IMAD.IADD R6, R6, 0x1, -R84.reuse ;  /* 0x000000010606d824 */ /* 0x100fe200078e0a54 */
[----:B------:R-:W-:Y:S01]  /*3620*/  ISETP.GT.U32.AND P5, PT, R84, R21, PT ;  /* 0x000000155400720c */ /* 0x000fe20003fa4070 */
[--C-:B------:R-:W-:Y:S01]  /*3630*/  @!P2 IMAD.IADD R4, R4, 0x1, -R84.reuse ;  /* 0x000000010404a824 */ /* 0x100fe200078e0a54 */
[C---:B------:R-:W-:Y:S01]  /*3640*/  ISETP.GT.U32.AND P2, PT, R84.reuse, R25, PT ;  /* 0x000000195400720c */ /* 0x040fe20003f44070 */
[----:B------:R-:W-:Y:S01]  /*3650*/  IMAD.MOV R49, RZ, RZ, -R49 ;  /* 0x000000ffff317224 */ /* 0x000fe200078e0a31 */
[----:B------:R-:W-:Y:S01]  /*3660*/  IABS R177, R134 ;  /* 0x0000008600b17213 */ /* 0x000fe20000000000 */
[----:B------:R-:W-:Y:S01]  /*3670*/  IMAD R33, R84, R33, R53 ;  /* 0x0000002154217224 */ /* 0x000fe200078e0235 */
[----:B------:R-:W-:Y:S01]  /*3680*/  IABS R185, R130 ;  /* 0x0000008200b97213 */ /* 0x000fe20000000000 */
[----:B------:R-:W-:Y:S01]  /*3690*/  IMAD.MOV R37, RZ, RZ, -R37 ;  /* 0x000000ffff257224 */ /* 0x000fe200078e0a25 */
[----:B------:R-:W-:Y:S01]  /*36a0*/  LOP3.LUT R127, R198, 0xd4, RZ, 0xfc, !PT ;  /* 0x000000d4c67f7812 */ /* 0x000fe200078efcff */
[----:B------:R-:W-:Y:S01]  /*36b0*/  IMAD.HI.U32 R53, R2, R73, RZ ;  /* 0x0000004902357227 */ /* 0x000fe200078e00ff */
[----:B------:R-:W-:Y:S01]  /*36c0*/  LOP3.LUT R126, R198, 0xd6, RZ, 0xfc, !PT ;  /* 0x000000d6c67e7812 */ /* 0x000fe200078efcff */
[----:B------:R-:W-:Y:S01]  /*36d0*/  STL [R1+0x558], R202 ;  /* 0x000558ca01007387 */ /* 0x000fe20000100800 */
        /* <DEDUP_REMOVED lines=9> */
[----:B------:R-:W-:Y:S01]  /*3770*/  IMAD.HI.U32 R69, R2, R87, RZ ;  /* 0x0000005702457227 */ /* 0x000fe200078e00ff */
[----:B------:R-:W-:Y:S01]  /*3780*/  IABS R213, R119 ;  /* 0x0000007700d57213 */ /* 0x000fe20000000000 */
[----:B------:R-:W-:Y:S01]  /*3790*/  STL [R1+0x554], R196 ;  /* 0x000554c401007387 */ /* 0x000fe20000100800 */
[----:B------:R-:W-:Y:S01]  /*37a0*/  LOP3.LUT R122, R198, 0xdc, RZ, 0xfc, !PT ;  /* 0x000000dcc67a7812 */ /* 0x000fe200078efcff */
[----:B------:R-:W-:Y:S01]  /*37b0*/  IMAD.MOV R53, RZ, RZ, -R53 ;  /* 0x000000ffff357224 */ /* 0x000fe200078e0a35 */
[----:B------:R-:W-:Y:S01]  /*37c0*/  IABS R201, R124 ;  /* 0x0000007c00c97213 */ /* 0x000fe20000000000 */
[----:B------:R-:W-:Y:S01]  /*37d0*/  IMAD R45, R84, R45, R65 ;  /* 0x0000002d542d7224 */ /* 0x000fe200078e0241 */
[----:B------:R-:W-:Y:S01]  /*37e0*/  LOP3.LUT R118, R198, 0xe0, RZ, 0xfc, !PT ;  /* 0x000000e0c6767812 */ /* 0x000fe200078efcff */
[----:B------:R-:W-:Y:S01]  /*37f0*/  IMAD.HI.U32 R57, R2, R77, RZ ;  /* 0x0000004d02397227 */ /* 0x000fe200078e00ff */
[----:B------:R-:W-:Y:S01]  /*3800*/  LOP3.LUT R123, R198, 0xda, RZ, 0xfc, !PT ;  /* 0x000000dac67b7812 */ /* 0x000fe200078efcff */
        /* <DEDUP_REMOVED lines=16> */
[----:B------:R-:W-:Y:S01]  /*3910*/  IMAD.MOV R57, RZ, RZ, -R57 ;  /* 0x000000ffff397224 */ /* 0x000fe200078e0a39 */
[----:B------:R-:W-:Y:S01]  /*3920*/  LOP3.LUT R115, R198, 0xe4, RZ, 0xfc, !PT ;  /* 0x000000e4c6737812 */ /* 0x000fe200078efcff */
[----:B------:R-:W-:Y:S01]  /*3930*/  IMAD.MOV R61, RZ, RZ, -R61 ;  /* 0x000000ffff3d7224 */ /* 0x000fe200078e0a3d */
[----:B------:R-:W-:Y:S01]  /*3940*/  IABS R217, R116 ;  /* 0x0000007400d97213 */ /* 0x000fe20000000000 */
[--C-:B------:R-:W-:Y:S01]  /*3950*/  @!P4 IMAD.IADD R17, R17, 0x1, -R84.reuse ;  /* 0x000000011111c824 */ /* 0x100fe200078e0a54 */
[----:B------:R-:W-:Y:S01]  /*3960*/  ISETP.GT.U32.AND P4, PT, R84, R45, PT ;  /* 0x0000002d5400720c */ /* 0x000fe20003f84070 */
[----:B------:R-:W-:Y:S01]  /*3970*/  IMAD.HI.U32 R65, R2, R85, RZ ;  /* 0x0000005502417227 */ /* 0x000fe200078e00ff */
[----:B------:R-:W-:Y:S01]  /*3980*/  IABS R221, R114 ;  /* 0x0000007200dd7213 */ /* 0x000fe20000000000 */
[----:B------:R-:W-:Y:S01]  /*3990*/  STL [R1+0x5d8], R192 ;  /* 0x0005d8c001007387 */ /* 0x000fe20000100800 */
[----:B------:R-:W-:Y:S01]  /*39a0*/  LOP3.LUT R112, R198, 0xe8, RZ, 0xfc, !PT ;  /* 0x000000e8c6707812 */ /* 0x000fe200078efcff */
[----:B------:R-:W-:Y:S01]  /*39b0*/  IMAD.HI.U32 R73, R2, R89, RZ ;  /* 0x0000005902497227 */ /* 0x000fe200078e00ff */
[----:B------:R-:W-:Y:S01]  /*39c0*/  IABS R219, R115 ;  /* 0x0000007300db7213 */ /* 0x000fe20000000000 */
[----:B------:R-:W-:Y:S01]  /*39d0*/  STL [R1+0x5d0], R191 ;  /* 0x0005d0bf01007387 */ /* 0x000fe20000100800 */
[----:B------:R-:W-:Y:S01]  /*39e0*/  IABS R223, R112 ;  /* 0x0000007000df7213 */ /* 0x000fe20000000000 */
[----:B------:R-:W-:Y:S01]  /*39f0*/  IMAD R69, R84, R69, R87 ;  /* 0x0000004554457224 */ /* 0x000fe200078e0257 */
[----:B------:R-:W-:Y:S01]  /*3a00*/  LOP3.LUT R100, R198, 0xfa, RZ, 0xfc, !PT ;  /* 0x000000fac6647812 */ /* 0x000fe200078efcff */
[--C-:B------:R-:W-:Y:S01]  /*3a10*/  @!P5 IMAD.IADD R21, R21, 0x1, -R84.reuse ;  /* 0x000000011515d824 */ /* 0x100fe200078e0a54 */
[C---:B------:R-:W-:Y:S01]  /*3a20*/  ISETP.GT.U32.AND P5, PT, R84.reuse, R49, PT ;  /* 0x000000315400720c */ /* 0x040fe20003fa4070 */
[----:B------:R-:W-:Y:S01]  /*3a30*/  @!P2 IMAD.IADD R25, R25, 0x1, -R84 ;  /* 0x000000011919a824 */ /* 0x000fe200078e0a54 */
[C---:B------:R-:W-:Y:S01]  /*3a40*/  ISETP.GT.U32.AND P2, PT, R84.reuse, R53, PT ;  /* 0x000000355400720c */ /* 0x040fe20003f44070 */
[C---:B------:R-:W-:Y:S01]  /*3a50*/  IMAD R57, R84.reuse, R57, R77 ;  /* 0x0000003954397224 */ /* 0x040fe200078e024d */
[----:B------:R-:W-:Y:S01]  /*3a60*/  STL [R1+0x54c], R190 ;  /* 0x00054cbe01007387 */ /* 0x000fe20000100800 */
[----:B------:R-:W-:Y:S01]  /*3a70*/  IMAD R61, R84, R61, R81 ;  /* 0x0000003d543d7224 */ /* 0x000fe200078e0251 */
[----:B------:R-:W-:Y:S01]  /*3a80*/  LOP3.LUT R111, R198, 0xea, RZ, 0xfc, !PT ;  /* 0x000000eac66f7812 */ /* 0x000fe200078efcff */
[----:B------:R-:W-:Y:S01]  /*3a90*/  IMAD.MOV R65, RZ, RZ, -R65 ;  /* 0x000000ffff417224 */ /* 0x000fe200078e0a41 */
[----:B------:R-:W-:Y:S01]  /*3aa0*/  STL [R1+0x548], R188 ;  /* 0x000548bc01007387 */ /* 0x000fe20000100800 */
[----:B------:R-:W-:Y:S01]  /*3ab0*/  IMAD.HI.U32 R77, R2, R91, RZ ;  /* 0x0000005b024d7227 */ /* 0x000fe200078e00ff */
[----:B------:R-:W-:-:S02]  /*3ac0*/  LOP3.LUT R108, R198, 0xee, RZ, 0xfc, !PT ;  /* 0x000000eec66c7812 */ /* 0x000fc400078efcff */
[----:B------:R-:W-:Y:S01]  /*3ad0*/  STL [R1+0x544], R187 ;  /* 0x000544bb01007387 */ /* 0x000fe20000100800 */
[----:B------:R-:W-:Y:S01]  /*3ae0*/  IMAD.HI.U32 R81, R2, R93, RZ ;  /* 0x0000005d02517227 */ /* 0x000fe200078e00ff */
[C---:B------:R-:W-:Y:S02]  /*3af0*/  LOP3.LUT R107, R198.reuse, 0xf0, RZ, 0xfc, !PT ;  /* 0x000000f0c66b7812 */ /* 0x040fe400078efcff */
[----:B------:R-:W-:Y:S01]  /*3b00*/  STL [R1+0x540], R186 ;  /* 0x000540ba01007387 */ /* 0x000fe20000100800 */
[----:B------:R-:W-:Y:S01]  /*3b10*/  IMAD.MOV R73, RZ, RZ, -R73 ;  /* 0x000000ffff497224 */ /* 0x000fe200078e0a49 */
[----:B------:R-:W-:Y:S01]  /*3b20*/  LOP3.LUT R102, R198, 0xf2, RZ, 0xfc, !PT ;  /* 0x000000f2c6667812 */ /* 0x000fe200078efcff */
[----:B------:R-:W-:Y:S01]  /*3b30*/  @!P3 IMAD.IADD R41, R41, 0x1, -R84 ;  /* 0x000000012929b824 */ /* 0x000fe200078e0a54 */
[C---:B------:R-:W-:Y:S01]  /*3b40*/  ISETP.GT.U32.AND P3, PT, R84.reuse, R69, PT ;  /* 0x000000455400720c */ /* 0x040fe20003f64070 */
[----:B------:R-:W-:Y:S01]  /*3b50*/  IMAD R65, R84, R65, R85 ;  /* 0x0000004154417224 */ /* 0x000fe200078e0255 */
[----:B------:R-:W-:Y:S01]  /*3b60*/  LOP3.LUT R110, R198, 0xec, RZ, 0xfc, !PT ;  /* 0x000000ecc66e7812 */ /* 0x000fe200078efcff */
[----:B------:R-:W-:-:S02]  /*3b70*/  IMAD.MOV R77, RZ, RZ, -R77 ;  /* 0x000000ffff4d7224 */ /* 0x000fc400078e0a4d */
[--C-:B------:R-:W-:Y:S02]  /*3b80*/  @!P6 IMAD.IADD R29, R29, 0x1, -R84.reuse ;  /* 0x000000011d1de824 */ /* 0x100fe400078e0a54 */
[--C-:B------:R-:W-:Y:S02]  /*3b90*/  @!P0 IMAD.IADD R33, R33, 0x1, -R84.reuse ;  /* 0x0000000121218824 */ /* 0x100fe400078e0a54 */
[--C-:B------:R-:W-:Y:S02]  /*3ba0*/  @!P1 IMAD.IADD R37, R37, 0x1, -R84.reuse ;  /* 0x0000000125259824 */ /* 0x100fe400078e0a54 */
[----:B------:R-:W-:Y:S02]  /*3bb0*/  @!P4 IMAD.IADD R45, R45, 0x1, -R84 ;  /* 0x000000012d2dc824 */ /* 0x000fe400078e0a54 */
[----:B------:R-:W-:-:S04]  /*3bc0*/  IMAD.HI.U32 R87, R2, R97, RZ ;  /* 0x0000006102577227 */ /* 0x000fc800078e00ff */
[----:B------:R-:W-:-:S04]  /*3bd0*/  IMAD.HI.U32 R90, R2, R101, RZ ;  /* 0x00000065025a7227 */ /* 0x000fc800078e00ff */
[----:B------:R-:W-:Y:S01]  /*3be0*/  IMAD.HI.U32 R92, R2, R109, RZ ;  /* 0x0000006d025c7227 */ /* 0x000fe200078e00ff */
[----:B------:R-:W-:Y:S01]  /*3bf0*/  IABS R241, R100 ;  /* 0x0000006400f17213 */ /* 0x000fe20000000000 */
[----:B------:R-:W-:Y:S01]  /*3c00*/  STL [R1+0x53c], R184 ;  /* 0x00053cb801007387 */ /* 0x000fe20000100800 */
[----:B------:R-:W-:Y:S01]  /*3c10*/  IABS R225, R111 ;  /* 0x0000006f00e17213 */ /* 0x000fe20000000000 */
[----:B------:R-:W-:Y:S01]  /*3c20*/  IMAD.MOV R81, RZ, RZ, -R81 ;  /* 0x000000ffff517224 */ /* 0x000fe200078e0a51 */
[----:B------:R-:W-:Y:S01]  /*3c30*/  IABS R229, R108 ;  /* 0x0000006c00e57213 */ /* 0x000fe20000000000 */
[C---:B------:R-:W-:Y:S01]  /*3c40*/  IMAD R73, R84.reuse, R73, R89 ;  /* 0x0000004954497224 */ /* 0x040fe200078e0259 */
[C---:B------:R-:W-:Y:S01]  /*3c50*/  ISETP.GT.U32.AND P6, PT, R84.reuse, R57, PT ;  /* 0x000000395400720c */ /* 0x040fe20003fc4070 */
[C---:B------:R-:W-:Y:S01]  /*3c60*/  IMAD R77, R84.reuse, R77, R91 ;  /* 0x0000004d544d7224 */ /* 0x040fe200078e025b */
[C---:B------:R-:W-:Y:S01]  /*3c70*/  ISETP.GT.U32.AND P0, PT, R84.reuse, R61, PT ;  /* 0x0000003d5400720c */ /* 0x040fe20003f04070 */
[C---:B------:R-:W-:Y:S01]  /*3c80*/  IMAD R81, R84.reuse, R81, R93 ;  /* 0x0000005154517224 */ /* 0x040fe200078e025d */
[C---:B------:R-:W-:Y:S01]  /*3c90*/  ISETP.GT.U32.AND P1, PT, R84.reuse, R65, PT ;  /* 0x000000415400720c */ /* 0x040fe20003f24070 */
[--C-:B------:R-:W-:Y:S01]  /*3ca0*/  @!P5 IMAD.IADD R49, R49, 0x1, -R84.reuse ;  /* 0x000000013131d824 */ /* 0x100fe200078e0a54 */
[C---:B------:R-:W-:Y:S01]  /*3cb0*/  ISETP.GT.U32.AND P4, PT, R84.reuse, R73, PT ;  /* 0x000000495400720c */ /* 0x040fe20003f84070 */
[--C-:B------:R-:W-:Y:S01]  /*3cc0*/  @!P2 IMAD.IADD R53, R53, 0x1, -R84.reuse ;  /* 0x000000013535a824 */ /* 0x100fe200078e0a54 */
[C---:B------:R-:W-:Y:S01]  /*3cd0*/  ISETP.GT.U32.AND P5, PT, R84.reuse, R77, PT ;  /* 0x0000004d5400720c */ /* 0x040fe20003fa4070 */
[--C-:B------:R-:W-:Y:S01]  /*3ce0*/  @!P3 IMAD.IADD R69, R69, 0x1, -R84.reuse ;  /* 0x000000014545b824 */ /* 0x100fe200078e0a54 */
[C---:B------:R-:W-:Y:S01]  /*3cf0*/  ISETP.GT.U32.AND P2, PT, R84.reuse, R81, PT ;  /* 0x000000515400720c */ /* 0x040fe20003f44070 */
[----:B------:R-:W-:Y:S01]  /*3d00*/  IMAD.MOV R87, RZ, RZ, -R87 ;  /* 0x000000ffff577224 */ /* 0x000fe200078e0a57 */
[C---:B------:R-:W-:Y:S01]  /*3d10*/  ISETP.GT.U32.AND P3, PT, R84.reuse, R45, PT ;  /* 0x0000002d5400720c */ /* 0x040fe20003f64070 */
[--C-:B------:R-:W-:Y:S01]  /*3d20*/  @!P6 IMAD.IADD R57, R57, 0x1, -R84.reuse ;  /* 0x000000013939e824 */ /* 0x100fe200078e0a54 */
[----:B------:R-:W-:Y:S01]  /*3d30*/  IABS R93, R172 ;  /* 0x000000ac005d7213 */ /* 0x000fe20000000000 */
[--C-:B------:R-:W-:Y:S01]  /*3d40*/  @!P0 IMAD.IADD R61, R61, 0x1, -R84.reuse ;  /* 0x000000013d3d8824 */ /* 0x100fe200078e0a54 */
[C---:B------:R-:W-:Y:S01]  /*3d50*/  ISETP.GT.U32.AND P0, PT, R84.reuse, R37, PT ;  /* 0x000000255400720c */ /* 0x040fe20003f04070 */
[--C-:B------:R-:W-:Y:S01]  /*3d60*/  @!P1 IMAD.IADD R65, R65, 0x1, -R84.reuse ;  /* 0x0000000141419824 */ /* 0x100fe200078e0a54 */
[C---:B------:R-:W-:Y:S01]  /*3d70*/  ISETP.GT.U32.AND P1, PT, R84.reuse, R41, PT ;  /* 0x000000295400720c */ /* 0x040fe20003f24070 */
[--C-:B------:R-:W-:Y:S01]  /*3d80*/  @!P4 IMAD.IADD R73, R73, 0x1, -R84.reuse ;  /* 0x000000014949c824 */ /* 0x100fe200078e0a54 */
[C---:B------:R-:W-:Y:S01]  /*3d90*/  ISETP.GT.U32.AND P4, PT, R84.reuse, R49, PT ;  /* 0x000000315400720c */ /* 0x040fe20003f84070 */
[C---:B------:R-:W-:Y:S01]  /*3da0*/  IMAD R89, R84.reuse, R87, R97 ;  /* 0x0000005754597224 */ /* 0x040fe200078e0261 */
[----:B------:R-:W-:Y:S01]  /*3db0*/  IABS R97, R171 ;  /* 0x000000ab00617213 */ /* 0x000fe20000000000 */
[--C-:B------:R-:W-:Y:S01]  /*3dc0*/  @!P5 IMAD.IADD R77, R77, 0x1, -R84.reuse ;  /* 0x000000014d4dd824 */ /* 0x100fe200078e0a54 */
[C---:B------:R-:W-:Y:S01]  /*3dd0*/  ISETP.GT.U32.AND P5, PT, R84.reuse, R53, PT ;  /* 0x000000355400720c */ /* 0x040fe20003fa4070 */
[----:B------:R-:W-:Y:S01]  /*3de0*/  @!P2 IMAD.IADD R81, R81, 0x1, -R84 ;  /* 0x000000015151a824 */ /* 0x000fe200078e0a54 */
[----:B------:R-:W-:Y:S01]  /*3df0*/  ISETP.GT.U32.AND P2, PT, R84, R57, PT ;  /* 0x000000395400720c */ /* 0x000fe20003f44070 */
[----:B------:R-:W-:Y:S01]  /*3e00*/  IMAD.HI.U32 R85, R2, R95, RZ ;  /* 0x0000005f02557227 */ /* 0x000fe200078e00ff */
[----:B------:R-:W-:Y:S01]  /*3e10*/  STL [R1+0x5dc], R183 ;  /* 0x0005dcb701007387 */ /* 0x000fe20000100800 */
[----:B------:R-:W-:-:S02]  /*3e20*/  IABS R231, R107 ;  /* 0x0000006b00e77213 */ /* 0x000fc40000000000 */
[----:B------:R-:W-:Y:S01]  /*3e30*/  @!P3 IMAD.IADD R45, R45, 0x1, -R84 ;  /* 0x000000012d2db824 */ /* 0x000fe200078e0a54 */
[C---:B------:R-:W-:Y:S01]  /*3e40*/  ISETP.GT.U32.AND P3, PT, R84.reuse, R69, PT ;  /* 0x000000455400720c */ /* 0x040fe20003f64070 */
[----:B------:R-:W-:Y:S01]  /*3e50*/  IMAD.MOV R85, RZ, RZ, -R85 ;  /* 0x000000ffff557224 */ /* 0x000fe200078e0a55 */
[----:B------:R-:W-:Y:S01]  /*3e60*/  ISETP.GT.U32.AND P6, PT, R84, R33, PT ;  /* 0x000000215400720c */ /* 0x000fe20003fc4070 */
[C---:B------:R-:W-:Y:S01]  /*3e70*/  IMAD.HI.U32 R88, R2.reuse, R97, RZ ;  /* 0x0000006102587227 */ /* 0x040fe200078e00ff */
[----:B------:R-:W-:Y:S01]  /*3e80*/  STL [R1+0x5e0], R182 ;  /* 0x0005e0b601007387 */ /* 0x000fe20000100800 */
[----:B------:R-:W-:Y:S02]  /*3e90*/  IABS R233, R102 ;  /* 0x0000006600e97213 */ /* 0x000fe40000000000 */
[----:B------:R-:W-:Y:S01]  /*3ea0*/  IMAD.HI.U32 R87, R2, R93, RZ ;  /* 0x0000005d02577227 */ /* 0x000fe200078e00ff */
[----:B------:R-:W-:Y:S01]  /*3eb0*/  STL [R1+0x5e4], R180 ;  /* 0x0005e4b401007387 */ /* 0x000fe20000100800 */
[----:B------:R-:W-:-:S02]  /*3ec0*/  LOP3.LUT R106, R198, 0xf4, RZ, 0xfc, !PT ;  /* 0x000000f4c66a7812 */ /* 0x000fc400078efcff */
[----:B------:R-:W-:Y:S01]  /*3ed0*/  IMAD R85, R84, R85, R95 ;  /* 0x0000005554557224 */ /* 0x000fe200078e025f */
[----:B------:R-:W-:Y:S01]  /*3ee0*/  STL [R1+0x600], R179 ;  /* 0x000600b301007387 */ /* 0x000fe20000100800 */
[----:B------:R-:W-:Y:S01]  /*3ef0*/  IMAD.MOV R88, RZ, RZ, -R88 ;  /* 0x000000ffff587224 */ /* 0x000fe200078e0a58 */
[----:B------:R-:W-:Y:S01]  /*3f00*/  LOP3.LUT R103, R198, 0xf6, RZ, 0xfc, !PT ;  /* 0x000000f6c6677812 */ /* 0x000fe200078efcff */
[--C-:B------:R-:W-:Y:S01]  /*3f10*/  @!P0 IMAD.IADD R37, R37, 0x1, -R84.reuse ;  /* 0x0000000125258824 */ /* 0x100fe200078e0a54 */
[C---:B------:R-:W-:Y:S01]  /*3f20*/  ISETP.GT.U32.AND P0, PT, R84.reuse, R61, PT ;  /* 0x0000003d5400720c */ /* 0x040fe20003f04070 */
[----:B------:R-:W-:Y:S01]  /*3f30*/  @!P1 IMAD.IADD R41, R41, 0x1, -R84 ;  /* 0x0000000129299824 */ /* 0x000fe200078e0a54 */
[----:B------:R-:W-:Y:S01]  /*3f40*/  ISETP.GT.U32.AND P1, PT, R84, R65, PT ;  /* 0x000000415400720c */ /* 0x000fe20003f24070 */
[----:B------:R-:W-:Y:S01]  /*3f50*/  IMAD.HI.U32 R91, R2, R105, RZ ;  /* 0x00000069025b7227 */ /* 0x000fe200078e00ff */
[----:B------:R-:W-:Y:S01]  /*3f60*/  STL [R1+0x5fc], R178 ;  /* 0x0005fcb201007387 */ /* 0x000fe20000100800 */
[----:B------:R-:W-:-:S02]  /*3f70*/  LOP3.LUT R94, R198, 0xf8, RZ, 0xfc, !PT ;  /* 0x000000f8c65e7812 */ /* 0x000fc400078efcff */
[----:B------:R-:W-:Y:S01]  /*3f80*/  IMAD.MOV R87, RZ, RZ, -R87 ;  /* 0x000000ffff577224 */ /* 0x000fe200078e0a57 */
[----:B------:R-:W-:Y:S01]  /*3f90*/  STL [R1+0x5f8], R176 ;  /* 0x0005f8b001007387 */ /* 0x000fe20000100800 */
[--C-:B------:R-:W-:Y:S01]  /*3fa0*/  @!P4 IMAD.IADD R49, R49, 0x1, -R84.reuse ;  /* 0x000000013131c824 */ /* 0x100fe200078e0a54 */
[C---:B------:R-:W-:Y:S01]  /*3fb0*/  ISETP.GT.U32.AND P4, PT, R84.reuse, R73, PT ;  /* 0x000000495400720c */ /* 0x040fe20003f84070 */
[C---:B------:R-:W-:Y:S01]  /*3fc0*/  IMAD R97, R84.reuse, R88, R97 ;  /* 0x0000005854617224 */ /* 0x040fe200078e0261 */
[----:B------:R-:W-:Y:S01]  /*3fd0*/  STL [R1+0x5f4], R175 ;  /* 0x0005f4af01007387 */ /* 0x000fe20000100800 */
[--C-:B------:R-:W-:Y:S01]  /*3fe0*/  @!P5 IMAD.IADD R53, R53, 0x1, -R84.reuse ;  /* 0x000000013535d824 */ /* 0x100fe200078e0a54 */
[C---:B------:R-:W-:Y:S01]  /*3ff0*/  ISETP.GT.U32.AND P5, PT, R84.reuse, R77, PT ;  /* 0x0000004d5400720c */ /* 0x040fe20003fa4070 */
[----:B------:R-:W-:Y:S01]  /*4000*/  @!P2 IMAD.IADD R57, R57, 0x1, -R84 ;  /* 0x000000013939a824 */ /* 0x000fe200078e0a54 */
[C---:B------:R-:W-:Y:S01]  /*4010*/  ISETP.GT.U32.AND P2, PT, R84.reuse, R85, PT ;  /* 0x000000555400720c */ /* 0x040fe20003f44070 */
[----:B------:R-:W-:Y:S01]  /*4020*/  IMAD.MOV R91, RZ, RZ, -R91 ;  /* 0x000000ffff5b7224 */ /* 0x000fe200078e0a5b */
[----:B------:R-:W-:Y:S01]  /*4030*/  STL [R1+0x5f0], R174 ;  /* 0x0005f0ae01007387 */ /* 0x000fe20000100800 */
[----:B------:R-:W-:Y:S01]  /*4040*/  IMAD R93, R84, R87, R93 ;  /* 0x00000057545d7224 */ /* 0x000fe200078e025d */
[----:B------:R-:W-:Y:S01]  /*4050*/  LOP3.LUT R98, R198, 0xfc, RZ, 0xfc, !PT ;  /* 0x000000fcc6627812 */ /* 0x000fe200078efcff */
[----:B------:R-:W-:Y:S01]  /*4060*/  IMAD.HI.U32 R87, R2, R113, RZ ;  /* 0x0000007102577227 */ /* 0x000fe200078e00ff */
[----:B------:R-:W-:Y:S01]  /*4070*/  STL [R1+0x5ec], R172 ;  /* 0x0005ecac01007387 */ /* 0x000fe20000100800 */
[----:B------:R-:W-:-:S02]  /*4080*/  IABS R227, R110 ;  /* 0x0000006e00e37213 */ /* 0x000fc40000000000 */
[----:B------:R-:W-:Y:S01]  /*4090*/  IMAD.MOV R90, RZ, RZ, -R90 ;  /* 0x000000ffff5a7224 */ /* 0x000fe200078e0a5a */
[----:B------:R-:W-:Y:S01]  /*40a0*/  STL [R1+0x5e8], R171 ;  /* 0x0005e8ab01007387 */ /* 0x000fe20000100800 */
[----:B------:R-:W-:Y:S01]  /*40b0*/  @!P3 IMAD.IADD R69, R69, 0x1, -R84 ;  /* 0x000000014545b824 */ /* 0x000fe200078e0a54 */
[C---:B------:R-:W-:Y:S01]  /*40c0*/  ISETP.GT.U32.AND P3, PT, R84.reuse, R97, PT ;  /* 0x000000615400720c */ /* 0x040fe20003f64070 */
[----:B------:R-:W-:Y:S01]  /*40d0*/  IMAD R105, R84, R91, R105 ;  /* 0x0000005b54697224 */ /* 0x000fe200078e0269 */
[----:B------:R-:W-:Y:S01]  /*40e0*/  STL [R1+0x538], R170 ;  /* 0x000538aa01007387 */ /* 0x000fe20000100800 */
[----:B------:R-:W-:-:S04]  /*40f0*/  IMAD.HI.U32 R91, R2, R125, RZ ;  /* 0x0000007d025b7227 */ /* 0x000fc800078e00ff */
[----:B------:R-:W-:Y:S01]  /*4100*/  IMAD.MOV R92, RZ, RZ, -R92 ;  /* 0x000000ffff5c7224 */ /* 0x000fe200078e0a5c */
[----:B------:R-:W-:Y:S01]  /*4110*/  STL [R1+0x534], R168 ;  /* 0x000534a801007387 */ /* 0x000fe20000100800 */
[----:B------:R-:W-:Y:S02]  /*4120*/  IMAD.MOV R87, RZ, RZ, -R87 ;  /* 0x000000ffff577224 */ /* 0x000fe400078e0a57 */
[C---:B------:R-:W-:Y:S02]  /*4130*/  IMAD R101, R84.reuse, R90, R101 ;  /* 0x0000005a54657224 */ /* 0x040fe400078e0265 */
[--C-:B------:R-:W-:Y:S01]  /*4140*/  @!P6 IMAD.IADD R33, R33, 0x1, -R84.reuse ;  /* 0x000000012121e824 */ /* 0x100fe200078e0a54 */
[C---:B------:R-:W-:Y:S01]  /*4150*/  ISETP.GT.U32.AND P6, PT, R84.reuse, R81, PT ;  /* 0x000000515400720c */ /* 0x040fe20003fc4070 */
[----:B------:R-:W-:Y:S02]  /*4160*/  IMAD.MOV R91, RZ, RZ, -R91 ;  /* 0x000000ffff5b7224 */ /* 0x000fe400078e0a5b */
[----:B------:R-:W-:Y:S01]  /*4170*/  @!P0 IMAD.IADD R61, R61, 0x1, -R84 ;  /* 0x000000013d3d8824 */ /* 0x000fe200078e0a54 */
[C---:B------:R-:W-:Y:S01]  /*4180*/  ISETP.GT.U32.AND P0, PT, R84.reuse, R89, PT ;  /* 0x000000595400720c */ /* 0x040fe20003f04070 */
[----:B------:R-:W-:-:S02]  /*4190*/  IMAD R113, R84, R87, R113 ;  /* 0x0000005754717224 */ /* 0x000fc400078e0271 */
[--C-:B------:R-:W-:Y:S01]  /*41a0*/  @!P1 IMAD.IADD R65, R65, 0x1, -R84.reuse ;  /* 0x0000000141419824 */ /* 0x100fe200078e0a54 */
[C---:B------:R-:W-:Y:S01]  /*41b0*/  ISETP.GT.U32.AND P1, PT, R84.reuse, R93, PT ;  /* 0x0000005d5400720c */ /* 0x040fe20003f24070 */
[----:B------:R-:W-:Y:S01]  /*41c0*/  @!P4 IMAD.IADD R73, R73, 0x1, -R84 ;  /* 0x000000014949c824 */ /* 0x000fe200078e0a54 */
[C---:B------:R-:W-:Y:S01]  /*41d0*/  ISETP.GT.U32.AND P4, PT, R84.reuse, R101, PT ;  /* 0x000000655400720c */ /* 0x040fe20003f84070 */
[----:B------:R-:W-:Y:S02]  /*41e0*/  IMAD R109, R84, R92, R109 ;  /* 0x0000005c546d7224 */ /* 0x000fe400078e026d */
[----:B------:R-:W-:-:S04]  /*41f0*/  IMAD.HI.U32 R3, R2, R241, RZ ;  /* 0x000000f102037227 */ /* 0x000fc800078e00ff */
[C---:B------:R-:W-:Y:S01]  /*4200*/  IMAD.HI.U32 R86, R2.reuse, R233, RZ ;  /* 0x000000e902567227 */ /* 0x040fe200078e00ff */
[----:B------:R-:W-:Y:S01]  /*4210*/  IABS R235, R106 ;  /* 0x0000006a00eb7213 */ /* 0x000fe20000000000 */
[----:B------:R-:W-:Y:S02]  /*4220*/  STL [R1+0x530], R167 ;  /* 0x000530a701007387 */ /* 0x000fe40000100800 */
[C---:B------:R-:W-:Y:S01]  /*4230*/  IMAD.HI.U32 R88, R2.reuse, R117, RZ ;  /* 0x0000007502587227 */ /* 0x040fe200078e00ff */
[----:B------:R-:W-:Y:S01]  /*4240*/  IABS R237, R103 ;  /* 0x0000006700ed7213 */ /* 0x000fe20000000000 */
[----:B------:R-:W-:Y:S02]  /*4250*/  STL [R1+0x52c], R166 ;  /* 0x00052ca601007387 */ /* 0x000fe40000100800 */
[C---:B------:R-:W-:Y:S01]  /*4260*/  IMAD.HI.U32 R90, R2.reuse, R121, RZ ;  /* 0x00000079025a7227 */ /* 0x040fe200078e00ff */
[----:B------:R-:W-:Y:S01]  /*4270*/  IABS R239, R94 ;  /* 0x0000005e00ef7213 */ /* 0x000fe20000000000 */
[----:B------:R-:W-:Y:S02]  /*4280*/  STL [R1+0x528], R163 ;  /* 0x000528a301007387 */ /* 0x000fe40000100800 */
[----:B------:R-:W-:-:S02]  /*4290*/  IMAD.HI.U32 R92, R2, R129, RZ ;  /* 0x00000081025c7227 */ /* 0x000fc400078e00ff */
[----:B------:R-:W-:Y:S02]  /*42a0*/  STL [R1+0x524], R162 ;  /* 0x000524a201007387 */ /* 0x000fe40000100800 */
[C---:B------:R-:W-:Y:S02]  /*42b0*/  IMAD R125, R84.reuse, R91, R125 ;  /* 0x0000005b547d7224 */ /* 0x040fe400078e027d */
[--C-:B------:R-:W-:Y:S01]  /*42c0*/  @!P5 IMAD.IADD R77, R77, 0x1, -R84.reuse ;  /* 0x000000014d4dd824 */ /* 0x100fe200078e0a54 */
[C---:B------:R-:W-:Y:S01]  /*42d0*/  ISETP.GT.U32.AND P5, PT, R84.reuse, R105, PT ;  /* 0x000000695400720c */ /* 0x040fe20003fa4070 */
[----:B------:R-:W-:Y:S01]  /*42e0*/  @!P2 IMAD.IADD R85, R85, 0x1, -R84 ;  /* 0x000000015555a824 */ /* 0x000fe200078e0a54 */
[----:B------:R-:W-:Y:S01]  /*42f0*/  ISETP.GT.U32.AND P2, PT, R84, R113, PT ;  /* 0x000000715400720c */ /* 0x000fe20003f44070 */
[----:B------:R-:W-:Y:S01]  /*4300*/  IMAD.MOV R88, RZ, RZ, -R88 ;  /* 0x000000ffff587224 */ /* 0x000fe200078e0a58 */
[----:B------:R-:W-:Y:S01]  /*4310*/  STL [R1+0x520], R160 ;  /* 0x000520a001007387 */ /* 0x000fe20000100800 */
[----:B------:R-:W-:-:S02]  /*4320*/  IMAD.MOV R90, RZ, RZ, -R90 ;  /* 0x000000ffff5a7224 */ /* 0x000fc400078e0a5a */
[----:B------:R-:W-:Y:S01]  /*4330*/  IMAD.HI.U32 R87, R2, R133, RZ ;  /* 0x0000008502577227 */ /* 0x000fe200078e00ff */
[----:B------:R-:W-:Y:S03]  /*4340*/  STL [R1+0x51c], R159 ;  /* 0x00051c9f01007387 */ /* 0x000fe60000100800 */
[----:B------:R-:W-:Y:S01]  /*4350*/  IMAD.MOV R92, RZ, RZ, -R92 ;  /* 0x000000ffff5c7224 */ /* 0x000fe200078e0a5c */
[----:B------:R-:W-:Y:S01]  /*4360*/  STL [R1+0x518], R158 ;  /* 0x0005189e01007387 */ /* 0x000fe20000100800 */
[----:B------:R-:W-:Y:S01]  /*4370*/  @!P3 IMAD.IADD R97, R97, 0x1, -R84 ;  /* 0x000000016161b824 */ /* 0x000fe200078e0a54 */
[C---:B------:R-:W-:Y:S01]  /*4380*/  ISETP.GT.U32.AND P3, PT, R84.reuse, R125, PT ;  /* 0x0000007d5400720c */ /* 0x040fe20003f64070 */
[C---:B------:R-:W-:Y:S01]  /*4390*/  IMAD R117, R84.reuse, R88, R117 ;  /* 0x0000005854757224 */ /* 0x040fe200078e0275 */
[----:B------:R-:W-:Y:S01]  /*43a0*/  STL [R1+0x514], R155 ;  /* 0x0005149b01007387 */ /* 0x000fe20000100800 */
[----:B------:R-:W-:-:S02]  /*43b0*/  IMAD R121, R84, R90, R121 ;  /* 0x0000005a54797224 */ /* 0x000fc400078e0279 */
[----:B------:R-:W-:Y:S01]  /*43c0*/  IMAD.MOV R87, RZ, RZ, -R87 ;  /* 0x000000ffff577224 */ /* 0x000fe200078e0a57 */
[----:B------:R-:W-:Y:S01]  /*43d0*/  STL [R1+0x510], R154 ;  /* 0x0005109a01007387 */ /* 0x000fe20000100800 */
[C---:B------:R-:W-:Y:S02]  /*43e0*/  IMAD R129, R84.reuse, R92, R129 ;  /* 0x0000005c54817224 */ /* 0x040fe400078e0281 */
[C---:B------:R-:W-:Y:S01]  /*43f0*/  IMAD R133, R84.reuse, R87, R133 ;  /* 0x0000005754857224 */ /* 0x040fe200078e0285 */
[----:B------:R-:W-:Y:S01]  /*4400*/  STL [R1+0x50c], R152 ;  /* 0x00050c9801007387 */ /* 0x000fe20000100800 */
        /* <DEDUP_REMOVED lines=24> */
[----:B------:R-:W-:Y:S01]  /*4590*/  @!P2 IMAD.IADD R89, R89, 0x1, -R84 ;  /* 0x000000015959a824 */ /* 0x000fe200078e0a54 */
[----:B------:R-:W-:Y:S01]  /*45a0*/  ISETP.GT.U32.AND P2, PT, R84, R113, PT ;  /* 0x000000715400720c */ /* 0x000fe20003f44070 */
[----:B------:R-:W-:-:S04]  /*45b0*/  IMAD.HI.U32 R88, R2, R137, RZ ;  /* 0x0000008902587227 */ /* 0x000fc800078e00ff */
[----:B------:R-:W-:-:S04]  /*45c0*/  IMAD.HI.U32 R90, R2, R141, RZ ;  /* 0x0000008d025a7227 */ /* 0x000fc800078e00ff */
[----:B------:R-:W-:Y:S01]  /*45d0*/  @!P3 IMAD.IADD R101, R101, 0x1, -R84 ;  /* 0x000000016565b824 */ /* 0x000fe200078e0a54 */
[----:B------:R-:W-:Y:S01]  /*45e0*/  ISETP.GT.U32.AND P3, PT, R84, R125, PT ;  /* 0x0000007d5400720c */ /* 0x000fe20003f64070 */
[----:B------:R-:W-:Y:S02]  /*45f0*/  IMAD.MOV R88, RZ, RZ, -R88 ;  /* 0x000000ffff587224 */ /* 0x000fe400078e0a58 */
[----:B------:R-:W-:Y:S01]  /*4600*/  IMAD.HI.U32 R87, R2, R153, RZ ;  /* 0x0000009902577227 */ /* 0x000fe200078e00ff */
[----:B------:R-:W-:Y:S01]  /*4610*/  ISETP.GT.U32.AND P6, PT, R84, R85, PT ;  /* 0x000000555400720c */ /* 0x000fe20003fc4070 */
[----:B------:R-:W-:Y:S02]  /*4620*/  STL [R1+0x504], R146 ;  /* 0x0005049201007387 */ /* 0x000fe40000100800 */
[----:B------:R-:W-:Y:S02]  /*4630*/  IMAD.MOV R90, RZ, RZ, -R90 ;  /* 0x000000ffff5a7224 */ /* 0x000fe400078e0a5a */
[C---:B------:R-:W-:Y:S01]  /*4640*/  IMAD.HI.U32 R91, R2.reuse, R145, RZ ;  /* 0x00000091025b7227 */ /* 0x040fe200078e00ff */
[----:B------:R-:W-:Y:S03]  /*4650*/  STL [R1+0x500], R143 ;  /* 0x0005008f01007387 */ /* 0x000fe60000100800 */
[----:B------:R-:W-:Y:S01]  /*4660*/  IMAD.HI.U32 R92, R2, R149, RZ ;  /* 0x00000095025c7227 */ /* 0x000fe200078e00ff */
[----:B------:R-:W-:Y:S03]  /*4670*/  STL [R1+0x4fc], R142 ;  /* 0x0004fc8e01007387 */ /* 0x000fe60000100800 */
[C---:B------:R-:W-:Y:S01]  /*4680*/  IMAD R137, R84.reuse, R88, R137 ;  /* 0x0000005854897224 */ /* 0x040fe200078e0289 */
[----:B------:R-:W-:Y:S01]  /*4690*/  STL [R1+0x4f8], R139 ;  /* 0x0004f88b01007387 */ /* 0x000fe20000100800 */
[----:B------:R-:W-:-:S02]  /*46a0*/  IMAD R141, R84, R90, R141 ;  /* 0x0000005a548d7224 */ /* 0x000fc400078e028d */
[----:B------:R-:W-:Y:S01]  /*46b0*/  IMAD.MOV R87, RZ, RZ, -R87 ;  /* 0x000000ffff577224 */ /* 0x000fe200078e0a57 */
[----:B------:R-:W-:Y:S01]  /*46c0*/  STL [R1+0x4f4], R138 ;  /* 0x0004f48a01007387 */ /* 0x000fe20000100800 */
[--C-:B------:R-:W-:Y:S01]  /*46d0*/  @!P0 IMAD.IADD R93, R93, 0x1, -R84.reuse ;  /* 0x000000015d5d8824 */ /* 0x100fe200078e0a54 */
[C---:B------:R-:W-:Y:S01]  /*46e0*/  ISETP.GT.U32.AND P0, PT, R84.reuse, R117, PT ;  /* 0x000000755400720c */ /* 0x040fe20003f04070 */
[----:B------:R-:W-:Y:S01]  /*46f0*/  @!P1 IMAD.IADD R97, R97, 0x1, -R84 ;  /* 0x0000000161619824 */ /* 0x000fe200078e0a54 */
[----:B------:R-:W-:Y:S01]  /*4700*/  ISETP.GT.U32.AND P1, PT, R84, R121, PT ;  /* 0x000000795400720c */ /* 0x000fe20003f24070 */
[----:B------:R-:W-:Y:S01]  /*4710*/  IMAD.MOV R91, RZ, RZ, -R91 ;  /* 0x000000ffff5b7224 */ /* 0x000fe200078e0a5b */
[----:B------:R-:W-:Y:S01]  /*4720*/  STL [R1+0x4f0], R135 ;  /* 0x0004f08701007387 */ /* 0x000fe20000100800 */
[----:B------:R-:W-:Y:S02]  /*4730*/  IMAD.MOV R92, RZ, RZ, -R92 ;  /* 0x000000ffff5c7224 */ /* 0x000fe400078e0a5c */
[----:B------:R-:W-:Y:S01]  /*4740*/  IMAD.HI.U32 R90, R2, R161, RZ ;  /* 0x000000a1025a7227 */ /* 0x000fe200078e00ff */
[----:B------:R-:W-:Y:S03]  /*4750*/  STL [R1+0x4ec], R134 ;  /* 0x0004ec8601007387 */ /* 0x000fe60000100800 */
[--C-:B------:R-:W-:Y:S01]  /*4760*/  @!P4 IMAD.IADD R105, R105, 0x1, -R84.reuse ;  /* 0x000000016969c824 */ /* 0x100fe200078e0a54 */
[----:B------:R-:W-:Y:S01]  /*4770*/  ISETP.GT.U32.AND P4, PT, R84, R129, PT ;  /* 0x000000815400720c */ /* 0x000fe20003f84070 */
[----:B------:R-:W-:Y:S01]  /*4780*/  IMAD.HI.U32 R88, R2, R157, RZ ;  /* 0x0000009d02587227 */ /* 0x000fe200078e00ff */
[----:B------:R-:W-:Y:S03]  /*4790*/  STL [R1+0x4e8], R131 ;  /* 0x0004e88301007387 */ /* 0x000fe60000100800 */
[C---:B------:R-:W-:Y:S01]  /*47a0*/  IMAD R153, R84.reuse, R87, R153 ;  /* 0x0000005754997224 */ /* 0x040fe200078e0299 */
[----:B------:R-:W-:Y:S01]  /*47b0*/  STL [R1+0x4e4], R130 ;  /* 0x0004e48201007387 */ /* 0x000fe20000100800 */
[--C-:B------:R-:W-:Y:S01]  /*47c0*/  @!P5 IMAD.IADD R109, R109, 0x1, -R84.reuse ;  /* 0x000000016d6dd824 */ /* 0x100fe200078e0a54 */
[C---:B------:R-:W-:Y:S01]  /*47d0*/  ISETP.GT.U32.AND P5, PT, R84.reuse, R137, PT ;  /* 0x000000895400720c */ /* 0x040fe20003fa4070 */
[----:B------:R-:W-:Y:S01]  /*47e0*/  @!P2 IMAD.IADD R113, R113, 0x1, -R84 ;  /* 0x000000017171a824 */ /* 0x000fe200078e0a54 */
[C---:B------:R-:W-:Y:S01]  /*47f0*/  ISETP.GT.U32.AND P2, PT, R84.reuse, R141, PT ;  /* 0x0000008d5400720c */ /* 0x040fe20003f44070 */
[C---:B------:R-:W-:Y:S01]  /*4800*/  IMAD R145, R84.reuse, R91, R145 ;  /* 0x0000005b54917224 */ /* 0x040fe200078e0291 */
[----:B------:R-:W-:Y:S01]  /*4810*/  STL [R1+0x4e0], R127 ;  /* 0x0004e07f01007387 */ /* 0x000fe20000100800 */
[----:B------:R-:W-:-:S02]  /*4820*/  IMAD R149, R84, R92, R149 ;  /* 0x0000005c54957224 */ /* 0x000fc400078e0295 */
[----:B------:R-:W-:Y:S01]  /*4830*/  IMAD.MOV R90, RZ, RZ, -R90 ;  /* 0x000000ffff5a7224 */ /* 0x000fe200078e0a5a */
[----:B------:R-:W-:Y:S01]  /*4840*/  STL [R1+0x4dc], R126 ;  /* 0x0004dc7e01007387 */ /* 0x000fe20000100800 */
[----:B------:R-:W-:-:S03]  /*4850*/  IMAD.HI.U32 R91, R2, R165, RZ ;  /* 0x000000a5025b7227 */ /* 0x000fc600078e00ff */
[----:B------:R-:W-:Y:S01]  /*4860*/  STL [R1+0x4d8], R124 ;  /* 0x0004d87c01007387 */ /* 0x000fe20000100800 */
[----:B------:R-:W-:-:S03]  /*4870*/  IMAD.HI.U32 R92, R2, R169, RZ ;  /* 0x000000a9025c7227 */ /* 0x000fc600078e00ff */
[----:B------:R-:W-:Y:S01]  /*4880*/  STL [R1+0x4d4], R123 ;  /* 0x0004d47b01007387 */ /* 0x000fe20000100800 */
[----:B------:R-:W-:Y:S02]  /*4890*/  IMAD.MOV R88, RZ, RZ, -R88 ;  /* 0x000000ffff587224 */ /* 0x000fe400078e0a58 */
[----:B------:R-:W-:Y:S01]  /*48a0*/  @!P3 IMAD.IADD R125, R125, 0x1, -R84 ;  /* 0x000000017d7db824 */ /* 0x000fe200078e0a54 */
[C---:B------:R-:W-:Y:S01]  /*48b0*/  ISETP.GT.U32.AND P3, PT, R84.reuse, R153, PT ;  /* 0x000000995400720c */ /* 0x040fe20003f64070 */
[----:B------:R-:W-:Y:S01]  /*48c0*/  IMAD R161, R84, R90, R161 ;  /* 0x0000005a54a17224 */ /* 0x000fe200078e02a1 */
[----:B------:R-:W-:Y:S01]  /*48d0*/  STL [R1+0x4d0], R122 ;  /* 0x0004d07a01007387 */ /* 0x000fe20000100800 */
[----:B------:R-:W-:Y:S02]  /*48e0*/  IMAD.MOV R91, RZ, RZ, -R91 ;  /* 0x000000ffff5b7224 */ /* 0x000fe400078e0a5b */
[----:B------:R-:W-:Y:S01]  /*48f0*/  IMAD.MOV R92, RZ, RZ, -R92 ;  /* 0x000000ffff5c7224 */ /* 0x000fe200078e0a5c */
[----:B------:R-:W-:Y:S01]  /*4900*/  STL [R1+0x4cc], R119 ;  /* 0x0004cc7701007387 */ /* 0x000fe20000100800 */
[----:B------:R-:W-:-:S03]  /*4910*/  IMAD.HI.U32 R90, R2, R181, RZ ;  /* 0x000000b5025a7227 */ /* 0x000fc600078e00ff */
[----:B------:R-:W-:Y:S01]  /*4920*/  STL [R1+0x4c8], R118 ;  /* 0x0004c87601007387 */ /* 0x000fe20000100800 */
[C---:B------:R-:W-:Y:S02]  /*4930*/  IMAD R157, R84.reuse, R88, R157 ;  /* 0x00000058549d7224 */ /* 0x040fe400078e029d */
[----:B------:R-:W-:Y:S01]  /*4940*/  @!P6 IMAD.IADD R85, R85, 0x1, -R84 ;  /* 0x000000015555e824 */ /* 0x000fe200078e0a54 */
[C---:B------:R-:W-:Y:S01]  /*4950*/  ISETP.GT.U32.AND P6, PT, R84.reuse, R133, PT ;  /* 0x000000855400720c */ /* 0x040fe20003fc4070 */
[C---:B------:R-:W-:Y:S01]  /*4960*/  IMAD R165, R84.reuse, R91, R165 ;  /* 0x0000005b54a57224 */ /* 0x040fe200078e02a5 */
[----:B------:R1:W-:Y:S01]  /*4970*/  STL [R1+0x4c4], R116 ;  /* 0x0004c47401007387 */ /* 0x0003e20000100800 */
[C---:B------:R-:W-:Y:S02]  /*4980*/  IMAD R169, R84.reuse, R92, R169 ;  /* 0x0000005c54a97224 */ /* 0x040fe400078e02a9 */
[----:B------:R-:W-:Y:S01]  /*4990*/  IMAD.MOV R90, RZ, RZ, -R90 ;  /* 0x000000ffff5a7224 */ /* 0x000fe200078e0a5a */
[----:B------:R-:W-:Y:S01]  /*49a0*/  STL [R1+0x4c0], R115 ;  /* 0x0004c07301007387 */ /* 0x000fe20000100800 */
[--C-:B------:R-:W-:Y:S01]  /*49b0*/  @!P0 IMAD.IADD R117, R117, 0x1, -R84.reuse ;  /* 0x0000000175758824 */ /* 0x100fe200078e0a54 */
[C---:B------:R-:W-:Y:S01]  /*49c0*/  ISETP.GT.U32.AND P0, PT, R84.reuse, R145, PT ;  /* 0x000000915400720c */ /* 0x040fe20003f04070 */
[--C-:B------:R-:W-:Y:S01]  /*49d0*/  @!P1 IMAD.IADD R121, R121, 0x1, -R84.reuse ;  /* 0x0000000179799824 */ /* 0x100fe200078e0a54 */
[C---:B------:R-:W-:Y:S01]  /*49e0*/  ISETP.GT.U32.AND P1, PT, R84.reuse, R149, PT ;  /* 0x000000955400720c */ /* 0x040fe20003f24070 */
[--C-:B------:R-:W-:Y:S01]  /*49f0*/  @!P4 IMAD.IADD R129, R129, 0x1, -R84.reuse ;  /* 0x000000018181c824 */ /* 0x100fe200078e0a54 */
[----:B------:R-:W-:Y:S01]  /*4a00*/  ISETP.GT.U32.AND P4, PT, R84, R157, PT ;  /* 0x0000009d5400720c */ /* 0x000fe20003f84070 */
[C---:B------:R-:W-:Y:S01]  /*4a10*/  IMAD.HI.U32 R87, R2.reuse, R173, RZ ;  /* 0x000000ad02577227 */ /* 0x040fe200078e00ff */
[----:B------:R-:W-:Y:S03]  /*4a20*/  STL [R1+0x4bc], R114 ;  /* 0x0004bc7201007387 */ /* 0x000fe60000100800 */
[C---:B------:R-:W-:Y:S01]  /*4a30*/  IMAD.HI.U32 R88, R2.reuse, R177, RZ ;  /* 0x000000b102587227 */ /* 0x040fe200078e00ff */
[----:B------:R-:W-:Y:S03]  /*4a40*/  STL [R1+0x4b8], R112 ;  /* 0x0004b87001007387 */ /* 0x000fe60000100800 */
[----:B------:R-:W-:Y:S01]  /*4a50*/  IMAD.HI.U32 R91, R2, R185, RZ ;  /* 0x000000b9025b7227 */ /* 0x000fe200078e00ff */
[----:B------:R-:W-:Y:S03]  /*4a60*/  STL [R1+0x4b4], R111 ;  /* 0x0004b46f01007387 */ /* 0x000fe60000100800 */
[C---:B------:R-:W-:Y:S01]  /*4a70*/  IMAD R181, R84.reuse, R90, R181 ;  /* 0x0000005a54b57224 */ /* 0x040fe200078e02b5 */
[----:B------:R-:W-:Y:S01]  /*4a80*/  STL [R1+0x4b0], R110 ;  /* 0x0004b06e01007387 */ /* 0x000fe20000100800 */
[--C-:B------:R-:W-:Y:S01]  /*4a90*/  @!P5 IMAD.IADD R137, R137, 0x1, -R84.reuse ;  /* 0x000000018989d824 */ /* 0x100fe200078e0a54 */
[C---:B------:R-:W-:Y:S01]  /*4aa0*/  ISETP.GT.U32.AND P5, PT, R84.reuse, R165, PT ;  /* 0x000000a55400720c */ /* 0x040fe20003fa4070 */
[----:B------:R-:W-:Y:S01]  /*4ab0*/  @!P2 IMAD.IADD R141, R141, 0x1, -R84 ;  /* 0x000000018d8da824 */ /* 0x000fe200078e0a54 */
[----:B------:R-:W-:Y:S01]  /*4ac0*/  ISETP.GT.U32.AND P2, PT, R84, R169, PT ;  /* 0x000000a95400720c */ /* 0x000fe20003f44070 */
[----:B------:R-:W-:Y:S01]  /*4ad0*/  IMAD.MOV R87, RZ, RZ, -R87 ;  /* 0x000000ffff577224 */ /* 0x000fe200078e0a57 */
[----:B------:R-:W-:Y:S01]  /*4ae0*/  STL [R1+0x4ac], R108 ;  /* 0x0004ac6c01007387 */ /* 0x000fe20000100800 */
[----:B------:R-:W-:-:S02]  /*4af0*/  IMAD.MOV R88, RZ, RZ, -R88 ;  /* 0x000000ffff587224 */ /* 0x000fc400078e0a58 */
[----:B------:R-:W-:Y:S01]  /*4b00*/  IMAD.MOV R91, RZ, RZ, -R91 ;  /* 0x000000ffff5b7224 */ /* 0x000fe200078e0a5b */
[----:B------:R-:W-:Y:S01]  /*4b10*/  STL [R1+0x4a8], R107 ;  /* 0x0004a86b01007387 */ /* 0x000fe20000100800 */
[--C-:B------:R-:W-:Y:S01]  /*4b20*/  @!P3 IMAD.IADD R153, R153, 0x1, -R84.reuse ;  /* 0x000000019999b824 */ /* 0x100fe200078e0a54 */
[C---:B------:R-:W-:Y:S01]  /*4b30*/  ISETP.GT.U32.AND P3, PT, R84.reuse, R181, PT ;  /* 0x000000b55400720c */ /* 0x040fe20003f64070 */
[C---:B------:R-:W-:Y:S01]  /*4b40*/  IMAD R173, R84.reuse, R87, R173 ;  /* 0x0000005754ad7224 */ /* 0x040fe200078e02ad */
[----:B------:R-:W-:Y:S01]  /*4b50*/  STL [R1+0x484], R99 ;  /* 0x0004846301007387 */ /* 0x000fe20000100800 */
[C---:B------:R-:W-:Y:S02]  /*4b60*/  IMAD R177, R84.reuse, R88, R177 ;  /* 0x0000005854b17224 */ /* 0x040fe400078e02b1 */
[C---:B------:R-:W-:Y:S02]  /*4b70*/  IMAD R185, R84.reuse, R91, R185 ;  /* 0x0000005b54b97224 */ /* 0x040fe400078e02b9 */
        /* <DEDUP_REMOVED lines=13> */
[----:B------:R-:W-:Y:S01]  /*4c50*/  @!P3 IMAD.IADD R181, R181, 0x1, -R84 ;  /* 0x00000001b5b5b824 */ /* 0x000fe200078e0a54 */
[----:B------:R-:W-:Y:S01]  /*4c60*/  ISETP.GT.U32.AND P3, PT, R84, R157, PT ;  /* 0x0000009d5400720c */ /* 0x000fe20003f64070 */
[----:B------:R-:W-:Y:S02]  /*4c70*/  IMAD.MOV R92, RZ, RZ, -R92 ;  /* 0x000000ffff5c7224 */ /* 0x000fe400078e0a5c */
[----:B------:R-:W-:-:S04]  /*4c80*/  IMAD.HI.U32 R87, R2, R193, RZ ;  /* 0x000000c102577227 */ /* 0x000fc800078e00ff */
[--C-:B------:R-:W-:Y:S02]  /*4c90*/  @!P6 IMAD.IADD R161, R161, 0x1, -R84.reuse ;  /* 0x00000001a1a1e824 */ /* 0x100fe400078e0a54 */
[C---:B------:R-:W-:Y:S02]  /*4ca0*/  IMAD R189, R84.reuse, R92, R189 ;  /* 0x0000005c54bd7224 */ /* 0x040fe400078e02bd */
[----:B------:R-:W-:Y:S02]  /*4cb0*/  IMAD.MOV R92, RZ, RZ, -R87 ;  /* 0x000000ffff5c7224 */ /* 0x000fe400078e0a57 */
[--C-:B------:R-:W-:Y:S01]  /*4cc0*/  @!P0 IMAD.IADD R173, R173, 0x1, -R84.reuse ;  /* 0x00000001adad8824 */ /* 0x100fe200078e0a54 */
[C---:B------:R-:W-:Y:S01]  /*4cd0*/  ISETP.GT.U32.AND P0, PT, R84.reuse, R149, PT ;  /* 0x000000955400720c */ /* 0x040fe20003f04070 */
[----:B------:R-:W-:Y:S01]  /*4ce0*/  @!P1 IMAD.IADD R177, R177, 0x1, -R84 ;  /* 0x00000001b1b19824 */ /* 0x000fe200078e0a54 */
[----:B------:R-:W-:Y:S01]  /*4cf0*/  ISETP.GT.U32.AND P1, PT, R84, R153, PT ;  /* 0x000000995400720c */ /* 0x000fe20003f24070 */
[----:B------:R-:W-:-:S04]  /*4d00*/  IMAD.HI.U32 R87, R2, R213, RZ ;  /* 0x000000d502577227 */ /* 0x000fc800078e00ff */
[--C-:B------:R-:W-:Y:S01]  /*4d10*/  @!P4 IMAD.IADD R185, R185, 0x1, -R84.reuse ;  /* 0x00000001b9b9c824 */ /* 0x100fe200078e0a54 */
[C---:B------:R-:W-:Y:S01]  /*4d20*/  ISETP.GT.U32.AND P4, PT, R84.reuse, R161, PT ;  /* 0x000000a15400720c */ /* 0x040fe20003f84070 */
[--C-:B------:R-:W-:Y:S01]  /*4d30*/  @!P5 IMAD.IADD R141, R141, 0x1, -R84.reuse ;  /* 0x000000018d8dd824 */ /* 0x100fe200078e0a54 */
[C---:B------:R-:W-:Y:S01]  /*4d40*/  ISETP.GT.U32.AND P5, PT, R84.reuse, R165, PT ;  /* 0x000000a55400720c */ /* 0x040fe20003fa4070 */
[----:B------:R-:W-:Y:S01]  /*4d50*/  @!P2 IMAD.IADD R145, R145, 0x1, -R84 ;  /* 0x000000019191a824 */ /* 0x000fe200078e0a54 */
[----:B------:R-:W-:Y:S01]  /*4d60*/  ISETP.GT.U32.AND P2, PT, R84, R169, PT ;  /* 0x000000a95400720c */ /* 0x000fe20003f44070 */
[----:B------:R-:W-:Y:S02]  /*4d70*/  IMAD.MOV R87, RZ, RZ, -R87 ;  /* 0x000000ffff577224 */ /* 0x000fe400078e0a57 */
[----:B------:R-:W-:-:S04]  /*4d80*/  IMAD.HI.U32 R88, R2, R201, RZ ;  /* 0x000000c902587227 */ /* 0x000fc800078e00ff */
[----:B------:R-:W-:-:S04]  /*4d90*/  IMAD.HI.U32 R91, R2, R211, RZ ;  /* 0x000000d3025b7227 */ /* 0x000fc800078e00ff */
[----:B------:R-:W-:Y:S01]  /*4da0*/  @!P3 IMAD.IADD R157, R157, 0x1, -R84 ;  /* 0x000000019d9db824 */ /* 0x000fe200078e0a54 */
[C---:B------:R-:W-:Y:S01]  /*4db0*/  ISETP.GT.U32.AND P3, PT, R84.reuse, R185, PT ;  /* 0x000000b95400720c */ /* 0x040fe20003f64070 */
[----:B------:R-:W-:Y:S02]  /*4dc0*/  IMAD R213, R84, R87, R213 ;  /* 0x0000005754d57224 */ /* 0x000fe400078e02d5 */
[----:B------:R-:W-:Y:S02]  /*4dd0*/  IMAD.MOV R88, RZ, RZ, -R88 ;  /* 0x000000ffff587224 */ /* 0x000fe400078e0a58 */
[----:B------:R-:W-:-:S04]  /*4de0*/  IMAD.HI.U32 R87, R2, R215, RZ ;  /* 0x000000d702577227 */ /* 0x000fc800078e00ff */
[----:B------:R-:W-:-:S04]  /*4df0*/  IMAD.HI.U32 R90, R2, R207, RZ ;  /* 0x000000cf025a7227 */ /* 0x000fc800078e00ff */
[----:B------:R-:W-:Y:S02]  /*4e00*/  IMAD.MOV R91, RZ, RZ, -R91 ;  /* 0x000000ffff5b7224 */ /* 0x000fe400078e0a5b */
[C---:B------:R-:W-:Y:S02]  /*4e10*/  IMAD R193, R84.reuse, R92, R193 ;  /* 0x0000005c54c17224 */ /* 0x040fe400078e02c1 */
[C---:B------:R-:W-:Y:S02]  /*4e20*/  IMAD R201, R84.reuse, R88, R201 ;  /* 0x0000005854c97224 */ /* 0x040fe400078e02c9 */
[----:B------:R-:W-:Y:S02]  /*4e30*/  IMAD.MOV R92, RZ, RZ, -R87 ;  /* 0x000000ffff5c7224 */ /* 0x000fe400078e0a57 */
[--C-:B------:R-:W-:Y:S01]  /*4e40*/  @!P0 IMAD.IADD R149, R149, 0x1, -R84.reuse ;  /* 0x0000000195958824 */ /* 0x100fe200078e0a54 */
[C---:B------:R-:W-:Y:S01]  /*4e50*/  ISETP.GT.U32.AND P0, PT, R84.reuse, R173, PT ;  /* 0x000000ad5400720c */ /* 0x040fe20003f04070 */
[--C-:B------:R-:W-:Y:S01]  /*4e60*/  @!P1 IMAD.IADD R153, R153, 0x1, -R84.reuse ;  /* 0x0000000199999824 */ /* 0x100fe200078e0a54 */
[C---:B------:R-:W-:Y:S01]  /*4e70*/  ISETP.GT.U32.AND P1, PT, R84.reuse, R177, PT ;  /* 0x000000b15400720c */ /* 0x040fe20003f24070 */
[----:B------:R-:W-:Y:S01]  /*4e80*/  @!P4 IMAD.IADD R161, R161, 0x1, -R84 ;  /* 0x00000001a1a1c824 */ /* 0x000fe200078e0a54 */
[----:B------:R-:W-:Y:S01]  /*4e90*/  ISETP.GT.U32.AND P4, PT, R84, R189, PT ;  /* 0x000000bd5400720c */ /* 0x000fe20003f84070 */
[----:B------:R-:W-:-:S02]  /*4ea0*/  IMAD.MOV R90, RZ, RZ, -R90 ;  /* 0x000000ffff5a7224 */ /* 0x000fc400078e0a5a */
[----:B------:R-:W-:Y:S02]  /*4eb0*/  IMAD R211, R84, R91, R211 ;  /* 0x0000005b54d37224 */ /* 0x000fe400078e02d3 */
[----:B------:R-:W-:-:S04]  /*4ec0*/  IMAD.HI.U32 R91, R2, R217, RZ ;  /* 0x000000d9025b7227 */ /* 0x000fc800078e00ff */
[C---:B------:R-:W-:Y:S02]  /*4ed0*/  IMAD R215, R84.reuse, R92, R215 ;  /* 0x0000005c54d77224 */ /* 0x040fe400078e02d7 */
[--C-:B------:R-:W-:Y:S01]  /*4ee0*/  @!P5 IMAD.IADD R165, R165, 0x1, -R84.reuse ;  /* 0x00000001a5a5d824 */ /* 0x100fe200078e0a54 */
[C---:B------:R-:W-:Y:S01]  /*4ef0*/  ISETP.GT.U32.AND P5, PT, R84.reuse, R193, PT ;  /* 0x000000c15400720c */ /* 0x040fe20003fa4070 */
[----:B------:R-:W-:Y:S01]  /*4f00*/  @!P2 IMAD.IADD R169, R169, 0x1, -R84 ;  /* 0x00000001a9a9a824 */ /* 0x000fe200078e0a54 */
[C---:B------:R-:W-:Y:S01]  /*4f10*/  ISETP.GT.U32.AND P2, PT, R84.reuse, R201, PT ;  /* 0x000000c95400720c */ /* 0x040fe20003f44070 */
[----:B------:R-:W-:Y:S02]  /*4f20*/  IMAD R207, R84, R90, R207 ;  /* 0x0000005a54cf7224 */ /* 0x000fe400078e02cf */
[----:B------:R-:W-:-:S04]  /*4f30*/  IMAD.HI.U32 R88, R2, R221, RZ ;  /* 0x000000dd02587227 */ /* 0x000fc800078e00ff */
[----:B------:R-:W-:-:S04]  /*4f40*/  IMAD.HI.U32 R90, R2, R219, RZ ;  /* 0x000000db025a7227 */ /* 0x000fc800078e00ff */
[----:B------:R-:W-:Y:S02]  /*4f50*/  IMAD.MOV R91, RZ, RZ, -R91 ;  /* 0x000000ffff5b7224 */ /* 0x000fe400078e0a5b */
[----:B------:R-:W-:Y:S01]  /*4f60*/  @!P3 IMAD.IADD R185, R185, 0x1, -R84 ;  /* 0x00000001b9b9b824 */ /* 0x000fe200078e0a54 */
[----:B------:R-:W-:Y:S01]  /*4f70*/  ISETP.GT.U32.AND P3, PT, R84, R215, PT ;  /* 0x000000d75400720c */ /* 0x000fe20003f64070 */
[----:B------:R-:W-:Y:S02]  /*4f80*/  IMAD.MOV R88, RZ, RZ, -R88 ;  /* 0x000000ffff587224 */ /* 0x000fe400078e0a58 */
[----:B------:R-:W-:Y:S01]  /*4f90*/  IMAD.HI.U32 R87, R2, R223, RZ ;  /* 0x000000df02577227 */ /* 0x000fe200078e00ff */
[----:B------:R-:W-:-:S03]  /*4fa0*/  ISETP.GT.U32.AND P6, PT, R84, R137, PT ;  /* 0x000000895400720c */ /* 0x000fc60003fc4070 */
[----:B------:R-:W-:Y:S02]  /*4fb0*/  IMAD.MOV R90, RZ, RZ, -R90 ;  /* 0x000000ffff5a7224 */ /* 0x000fe400078e0a5a */
[C---:B------:R-:W-:Y:S02]  /*4fc0*/  IMAD R217, R84.reuse, R91, R217 ;  /* 0x0000005b54d97224 */ /* 0x040fe400078e02d9 */
[C---:B------:R-:W-:Y:S02]  /*4fd0*/  IMAD R221, R84.reuse, R88, R221 ;  /* 0x0000005854dd7224 */ /* 0x040fe400078e02dd */
[--C-:B------:R-:W-:Y:S01]  /*4fe0*/  @!P0 IMAD.IADD R173, R173, 0x1, -R84.reuse ;  /* 0x00000001adad8824 */ /* 0x100fe200078e0a54 */
[C---:B------:R-:W-:Y:S01]  /*4ff0*/  ISETP.GT.U32.AND P0, PT, R84.reuse, R207, PT ;  /* 0x000000cf5400720c */ /* 0x040fe20003f04070 */
[----:B------:R-:W-:Y:S01]  /*5000*/  @!P1 IMAD.IADD R177, R177, 0x1, -R84 ;  /* 0x00000001b1b19824 */ /* 0x000fe200078e0a54 */
[----:B------:R-:W-:Y:S01]  /*5010*/  ISETP.GT.U32.AND P1, PT, R84, R211, PT ;  /* 0x000000d35400720c */ /* 0x000fe20003f24070 */
[----:B------:R-:W-:-:S02]  /*5020*/  IMAD.MOV R87, RZ, RZ, -R87 ;  /* 0x000000ffff577224 */ /* 0x000fc400078e0a57 */
[C---:B------:R-:W-:Y:S02]  /*5030*/  IMAD R219, R84.reuse, R90, R219 ;  /* 0x0000005a54db7224 */ /* 0x040fe400078e02db */
[----:B------:R-:W-:Y:S01]  /*5040*/  @!P4 IMAD.IADD R189, R189, 0x1, -R84 ;  /* 0x00000001bdbdc824 */ /* 0x000fe200078e0a54 */
[----:B------:R-:W-:Y:S01]  /*5050*/  ISETP.GT.U32.AND P4, PT, R84, R217, PT ;  /* 0x000000d95400720c */ /* 0x000fe20003f84070 */
[----:B------:R-:W-:-:S04]  /*5060*/  IMAD.HI.U32 R91, R2, R225, RZ ;  /* 0x000000e1025b7227 */ /* 0x000fc800078e00ff */
[--C-:B------:R-:W-:Y:S02]  /*5070*/  @!P5 IMAD.IADD R193, R193, 0x1, -R84.reuse ;  /* 0x00000001c1c1d824 */ /* 0x100fe400078e0a54 */
[----:B------:R-:W-:Y:S01]  /*5080*/  @!P2 IMAD.IADD R201, R201, 0x1, -R84 ;  /* 0x00000001c9c9a824 */ /* 0x000fe200078e0a54 */
[C---:B------:R-:W-:Y:S01]  /*5090*/  ISETP.GT.U32.AND P2, PT, R84.reuse, R221, PT ;  /* 0x000000dd5400720c */ /* 0x040fe20003f44070 */
[C---:B------:R-:W-:Y:S01]  /*50a0*/  IMAD R223, R84.reuse, R87, R223 ;  /* 0x0000005754df7224 */ /* 0x040fe200078e02df */
[----:B------:R-:W-:Y:S01]  /*50b0*/  ISETP.GT.U32.AND P5, PT, R84, R219, PT ;  /* 0x000000db5400720c */ /* 0x000fe20003fa4070 */
[----:B------:R-:W-:-:S04]  /*50c0*/  IMAD.HI.U32 R88, R2, R229, RZ ;  /* 0x000000e502587227 */ /* 0x000fc800078e00ff */
[----:B------:R-:W-:-:S04]  /*50d0*/  IMAD.HI.U32 R87, R2, R231, RZ ;  /* 0x000000e702577227 */ /* 0x000fc800078e00ff */
[----:B------:R-:W-:Y:S02]  /*50e0*/  IMAD.MOV R3, RZ, RZ, -R3 ;  /* 0x000000ffff037224 */ /* 0x000fe400078e0a03 */
[----:B------:R-:W-:Y:S02]  /*50f0*/  IMAD.MOV R91, RZ, RZ, -R91 ;  /* 0x000000ffff5b7224 */ /* 0x000fe400078e0a5b */
[----:B------:R-:W-:Y:S01]  /*5100*/  @!P3 IMAD.IADD R215, R215, 0x1, -R84 ;  /* 0x00000001d7d7b824 */ /* 0x000fe200078e0a54 */
[----:B------:R-:W-:Y:S01]  /*5110*/  ISETP.GT.U32.AND P3, PT, R84, R193, PT ;  /* 0x000000c15400720c */ /* 0x000fe20003f64070 */
[----:B------:R-:W-:Y:S02]  /*5120*/  IMAD.MOV R88, RZ, RZ, -R88 ;  /* 0x000000ffff587224 */ /* 0x000fe400078e0a58 */
[----:B------:R-:W-:Y:S02]  /*5130*/  IMAD.MOV R87, RZ, RZ, -R87 ;  /* 0x000000ffff577224 */ /* 0x000fe400078e0a57 */
[----:B------:R-:W-:-:S02]  /*5140*/  IMAD.MOV R86, RZ, RZ, -R86 ;  /* 0x000000ffff567224 */ /* 0x000fc400078e0a56 */
[C---:B------:R-:W-:Y:S01]  /*5150*/  IMAD R241, R84.reuse, R3, R241 ;  /* 0x0000000354f17224 */ /* 0x040fe200078e02f1 */
[----:B------:R-:W-:Y:S01]  /*5160*/  IABS R3, R98 ;  /* 0x0000006200037213 */ /* 0x000fe20000000000 */
[C---:B------:R-:W-:Y:S02]  /*5170*/  IMAD R225, R84.reuse, R91, R225 ;  /* 0x0000005b54e17224 */ /* 0x040fe400078e02e1 */
[----:B------:R-:W-:Y:S01]  /*5180*/  @!P6 IMAD.IADD R137, R137, 0x1, -R84 ;  /* 0x000000018989e824 */ /* 0x000fe200078e0a54 */
[C---:B------:R-:W-:Y:S01]  /*5190*/  ISETP.GT.U32.AND P6, PT, R84.reuse, R181, PT ;  /* 0x000000b55400720c */ /* 0x040fe20003fc4070 */
[C---:B------:R-:W-:Y:S01]  /*51a0*/  IMAD R229, R84.reuse, R88, R229 ;  /* 0x0000005854e57224 */ /* 0x040fe200078e02e5 */
[----:B------:R-:W4:Y:S01]  /*51b0*/  LDL R91, [R1+0x468] ;  /* 0x00046800015b7983 */ /* 0x000f220000100800 */
[C---:B------:R-:W-:Y:S02]  /*51c0*/  IMAD R231, R84.reuse, R87, R231 ;  /* 0x0000005754e77224 */ /* 0x040fe400078e02e7 */
[----:B------:R-:W-:-:S02]  /*51d0*/  IMAD R233, R84, R86, R233 ;  /* 0x0000005654e97224 */ /* 0x000fc400078e02e9 */
[--C-:B------:R-:W-:Y:S01]  /*51e0*/  @!P0 IMAD.IADD R207, R207, 0x1, -R84.reuse ;  /* 0x00000001cfcf8824 */ /* 0x100fe200078e0a54 */
[C---:B------:R-:W-:Y:S01]  /*51f0*/  ISETP.GT.U32.AND P0, PT, R84.reuse, R223, PT ;  /* 0x000000df5400720c */ /* 0x040fe20003f04070 */
[----:B------:R-:W-:Y:S01]  /*5200*/  @!P1 IMAD.IADD R211, R211, 0x1, -R84 ;  /* 0x00000001d3d39824 */ /* 0x000fe200078e0a54 */
[----:B------:R-:W-:Y:S01]  /*5210*/  ISETP.GT.U32.AND P1, PT, R84, R225, PT ;  /* 0x000000e15400720c */ /* 0x000fe20003f24070 */
[----:B------:R-:W-:-:S04]  /*5220*/  IMAD.HI.U32 R90, R2, R227, RZ ;  /* 0x000000e3025a7227 */ /* 0x000fc800078e00ff */
[----:B------:R-:W-:-:S04]  /*5230*/  IMAD.HI.U32 R88, R2, R235, RZ ;  /* 0x000000eb02587227 */ /* 0x000fc800078e00ff */
[----:B------:R-:W-:-:S04]  /*5240*/  IMAD.HI.U32 R87, R2, R237, RZ ;  /* 0x000000ed02577227 */ /* 0x000fc800078e00ff */
[----:B------:R-:W-:-:S04]  /*5250*/  IMAD.HI.U32 R86, R2, R239, RZ ;  /* 0x000000ef02567227 */ /* 0x000fc800078e00ff */
[----:B------:R-:W-:Y:S01]  /*5260*/  @!P4 IMAD.IADD R217, R217, 0x1, -R84 ;  /* 0x00000001d9d9c824 */ /* 0x000fe200078e0a54 */
[----:B------:R-:W-:Y:S01]  /*5270*/  ISETP.GT.U32.AND P4, PT, R84, R201, PT ;  /* 0x000000c95400720c */ /* 0x000fe20003f84070 */
[----:B------:R-:W-:-:S04]  /*5280*/  IMAD.HI.U32 R2, R2, R3, RZ ;  /* 0x0000000302027227 */ /* 0x000fc800078e00ff */
[--C-:B------:R-:W-:Y:S01]  /*5290*/  @!P2 IMAD.IADD R221, R221, 0x1, -R84.reuse ;  /* 0x00000001dddda824 */ /* 0x100fe200078e0a54 */
[C---:B------:R-:W-:Y:S01]  /*52a0*/  ISETP.GT.U32.AND P2, PT, R84.reuse, R211, PT ;  /* 0x000000d35400720c */ /* 0x040fe20003f44070 */
[----:B------:R-:W-:Y:S01]  /*52b0*/  @!P5 IMAD.IADD R219, R219, 0x1, -R84 ;  /* 0x00000001dbdbd824 */ /* 0x000fe200078e0a54 */
[C---:B------:R-:W-:Y:S01]  /*52c0*/  ISETP.GT.U32.AND P5, PT, R84.reuse, R207, PT ;  /* 0x000000cf5400720c */ /* 0x040fe20003fa4070 */
[----:B------:R-:W-:Y:S02]  /*52d0*/  IMAD.MOV R2, RZ, RZ, -R2 ;  /* 0x000000ffff027224 */ /* 0x000fe400078e0a02 */
[----:B------:R-:W-:Y:S01]  /*52e0*/  @!P3 IMAD.IADD R193, R193, 0x1, -R84 ;  /* 0x00000001c1c1b824 */ /* 0x000fe200078e0a54 */
[C---:B------:R-:W-:Y:S01]  /*52f0*/  ISETP.GT.U32.AND P3, PT, R84.reuse, R217, PT ;  /* 0x000000d95400720c */ /* 0x040fe20003f64070 */
[----:B------:R-:W-:Y:S02]  /*5300*/  IMAD R2, R84, R2, R3 ;  /* 0x0000000254027224 */ /* 0x000fe400078e0203 */
[----:B------:R-:W-:-:S02]  /*5310*/  IMAD.MOV.U32 R3, RZ, RZ, c[0x0][0x188] ;  /* 0x00006200ff037624 */ /* 0x000fc400078e00ff */
[----:B------:R-:W-:Y:S02]  /*5320*/  IMAD R164, R199, c[0x0][0x188], RZ ;  /* 0x00006200c7a47a24 */ /* 0x000fe400078e02ff */
[--C-:B------:R-:W-:Y:S01]  /*5330*/  @!P6 IMAD.IADD R181, R181, 0x1, -R84.reuse ;  /* 0x00000001b5b5e824 */ /* 0x100fe200078e0a54 */
[C---:B------:R-:W-:Y:S01]  /*5340*/  ISETP.GT.U32.AND P6, PT, R84.reuse, R213, PT ;  /* 0x000000d55400720c */ /* 0x040fe20003fc4070 */
[----:B------:R-:W-:Y:S02]  /*5350*/  @!P0 IMAD.IADD R223, R223, 0x1, -R84 ;  /* 0x00000001dfdf8824 */ /* 0x000fe400078e0a54 */
[----:B------:R-:W-:Y:S02]  /*5360*/  IMAD R151, R3, 0x2, R164 ;  /* 0x0000000203977824 */ /* 0x000fe400078e02a4 */
[--C-:B------:R-:W-:Y:S02]  /*5370*/  @!P1 IMAD.IADD R225, R225, 0x1, -R84.reuse ;  /* 0x00000001e1e19824 */ /* 0x100fe400078e0a54 */
[--C-:B------:R-:W-:Y:S01]  /*5380*/  @!P4 IMAD.IADD R201, R201, 0x1, -R84.reuse ;  /* 0x00000001c9c9c824 */ /* 0x100fe200078e0a54 */
[C---:B------:R-:W-:Y:S01]  /*5390*/  ISETP.GT.U32.AND P4, PT, R84.reuse, R219, PT ;  /* 0x000000db5400720c */ /* 0x040fe20003f84070 */
[----:B------:R-:W-:Y:S01]  /*53a0*/  @!P2 IMAD.IADD R211, R211, 0x1, -R84 ;  /* 0x00000001d3d3a824 */ /* 0x000fe200078e0a54 */
[----:B------:R-:W-:Y:S01]  /*53b0*/  ISETP.GT.U32.AND P2, PT, R84, R223, PT ;  /* 0x000000df5400720c */ /* 0x000fe20003f44070 */
[----:B------:R-:W-:-:S02]  /*53c0*/  IMAD R156, R3, 0x2, R151 ;  /* 0x00000002039c7824 */ /* 0x000fc400078e0297 */
[--C-:B------:R-:W-:Y:S01]  /*53d0*/  @!P5 IMAD.IADD R207, R207, 0x1, -R84.reuse ;  /* 0x00000001cfcfd824 */ /* 0x100fe200078e0a54 */
[C---:B------:R-:W-:Y:S01]  /*53e0*/  ISETP.GT.U32.AND P5, PT, R84.reuse, R225, PT ;  /* 0x000000e15400720c */ /* 0x040fe20003fa4070 */
[----:B------:R-:W-:Y:S01]  /*53f0*/  @!P3 IMAD.IADD R217, R217, 0x1, -R84 ;  /* 0x00000001d9d9b824 */ /* 0x000fe200078e0a54 */
[----:B------:R-:W-:Y:S01]  /*5400*/  ISETP.GT.U32.AND P3, PT, R84, R229, PT ;  /* 0x000000e55400720c */ /* 0x000fe20003f64070 */
[----:B------:R-:W-:Y:S02]  /*5410*/  IMAD R147, R3, 0x2, R156 ;  /* 0x0000000203937824 */ /* 0x000fe400078e029c */
[----:B------:R-:W-:Y:S02]  /*5420*/  IMAD.MOV R88, RZ, RZ, -R88 ;  /* 0x000000ffff587224 */ /* 0x000fe400078e0a58 */
[----:B------:R-:W-:Y:S02]  /*5430*/  IMAD.MOV R87, RZ, RZ, -R87 ;  /* 0x000000ffff577224 */ /* 0x000fe400078e0a57 */
[----:B------:R-:W-:-:S02]  /*5440*/  IMAD.MOV R90, RZ, RZ, -R90 ;  /* 0x000000ffff5a7224 */ /* 0x000fc400078e0a5a */
[--C-:B------:R-:W-:Y:S02]  /*5450*/  @!P6 IMAD.IADD R213, R213, 0x1, -R84.reuse ;  /* 0x00000001d5d5e824 */ /* 0x100fe400078e0a54 */
[----:B------:R-:W-:Y:S02]  /*5460*/  IMAD R148, R3, 0x2, R147 ;  /* 0x0000000203947824 */ /* 0x000fe400078e0293 */
[C---:B------:R-:W-:Y:S02]  /*5470*/  IMAD R235, R84.reuse, R88, R235 ;  /* 0x0000005854eb7224 */ /* 0x040fe400078e02eb */
[C---:B------:R-:W-:Y:S02]  /*5480*/  IMAD R237, R84.reuse, R87, R237 ;  /* 0x0000005754ed7224 */ /* 0x040fe400078e02ed */
[----:B------:R-:W-:Y:S01]  /*5490*/  @!P4 IMAD.IADD R219, R219, 0x1, -R84 ;  /* 0x00000001dbdbc824 */ /* 0x000fe200078e0a54 */
[C---:B------:R-:W-:Y:S01]  /*54a0*/  ISETP.GT.U32.AND P4, PT, R84.reuse, R231, PT ;  /* 0x000000e75400720c */ /* 0x040fe20003f84070 */
[----:B------:R-:W-:Y:S01]  /*54b0*/  IMAD R144, R3, 0x2, R148 ;  /* 0x0000000203907824 */ /* 0x000fe200078e0294 */
[C---:B------:R-:W-:Y:S01]  /*54c0*/  ISETP.GT.U32.AND P0, PT, R84.reuse, R213, PT ;  /* 0x000000d55400720c */ /* 0x040fe20003f04070 */
[----:B------:R-:W-:-:S02]  /*54d0*/  IMAD R227, R84, R90, R227 ;  /* 0x0000005a54e37224 */ /* 0x000fc400078e02e3 */
[----:B------:R-:W-:Y:S01]  /*54e0*/  IMAD.MOV R86, RZ, RZ, -R86 ;  /* 0x000000ffff567224 */ /* 0x000fe200078e0a56 */
[----:B------:R-:W4:Y:S01]  /*54f0*/  LDL R90, [R1+0x46c] ;  /* 0x00046c00015a7983 */ /* 0x000f220000100800 */
[--C-:B------:R-:W-:Y:S01]  /*5500*/  @!P2 IMAD.IADD R223, R223, 0x1, -R84.reuse ;  /* 0x00000001dfdfa824 */ /* 0x100fe200078e0a54 */
[C---:B------:R-:W-:Y:S01]  /*5510*/  ISETP.GT.U32.AND P2, PT, R84.reuse, R235, PT ;  /* 0x000000eb5400720c */ /* 0x040fe20003f44070 */
[----:B------:R-:W-:Y:S01]  /*5520*/  @!P5 IMAD.IADD R225, R225, 0x1, -R84 ;  /* 0x00000001e1e1d824 */ /* 0x000fe200078e0a54 */
[----:B------:R1:W-:Y:S01]  /*5530*/  STL [R1+0x4a4], R102 ;  /* 0x0004a46601007387 */ /* 0x0003e20000100800 */
[C---:B------:R-:W-:Y:S01]  /*5540*/  ISETP.GT.U32.AND P5, PT, R84.reuse, R237, PT ;  /* 0x000000ed5400720c */ /* 0x040fe20003fa4070 */
[----:B------:R-:W-:Y:S02]  /*5550*/  IMAD R140, R3, 0x2, R144 ;  /* 0x00000002038c7824 */ /* 0x000fe400078e0290 */
[----:B------:R-:W-:Y:S01]  /*5560*/  STL [R1+0x4a0], R106 ;  /* 0x0004a06a01007387 */ /* 0x000fe20000100800 */
[----:B------:R-:W-:-:S02]  /*5570*/  IMAD R239, R84, R86, R239 ;  /* 0x0000005654ef7224 */ /* 0x000fc400078e02ef */
[----:B------:R-:W-:Y:S01]  /*5580*/  @!P3 IMAD.IADD R229, R229, 0x1, -R84 ;  /* 0x00000001e5e5b824 */ /* 0x000fe200078e0a54 */
[----:B------:R-:W-:Y:S01]  /*5590*/  STL [R1+0x49c], R103 ;  /* 0x00049c6701007387 */ /* 0x000fe20000100800 */
[----:B------:R-:W-:Y:S01]  /*55a0*/  IMAD.MOV.U32 R86, RZ, RZ, 0x3f ;  /* 0x0000003fff567424 */ /* 0x000fe200078e00ff */
[----:B------:R-:W-:Y:S02]  /*55b0*/  ISETP.GT.U32.AND P3, PT, R84, R241, PT ;  /* 0x000000f15400720c */ /* 0x000fe40003f64070 */
[----:B------:R1:W-:Y:S01]  /*55c0*/  STL [R1+0x498], R94 ;  /* 0x0004985e01007387 */ /* 0x0003e20000100800 */
[----:B------:R-:W-:-:S03]  /*55d0*/  IMAD R136, R3, 0x2, R140 ;  /* 0x0000000203887824 */ /* 0x000fc600078e028c */
[----:B------:R-:W4:Y:S01]  /*55e0*/  LDL R88, [R1+0x470] ;  /* 0x0004700001587983 */ /* 0x000f220000100800 */
[----:B------:R-:W-:-:S03]  /*55f0*/  IADD3 R104, R86, c[0x0][0x180], RZ ;  /* 0x0000600056687a10 */ /* 0x000fc60007ffe0ff */
[----:B------:R1:W-:Y:S01]  /*5600*/  STL [R1+0x494], R100 ;  /* 0x0004946401007387 */ /* 0x0003e20000100800 */
[----:B------:R-:W-:-:S03]  /*5610*/  @!P4 IMAD.IADD R231, R231, 0x1, -R84 ;  /* 0x00000001e7e7c824 */ /* 0x000fc600078e0a54 */
[----:B------:R1:W-:Y:S01]  /*5620*/  STL [R1+0x490], R98 ;  /* 0x0004906201007387 */ /* 0x0003e20000100800 */
[----:B------:R-:W-:-:S03]  /*5630*/  IMAD R132, R3, 0x2, R136 ;  /* 0x0000000203847824 */ /* 0x000fc600078e0288 */
[----:B------:R-:W-:Y:S01]  /*5640*/  STL [R1+0x350], R156 ;  /* 0x0003509c01007387 */ /* 0x000fe20000100800 */
[----:B------:R-:W-:-:S03]  /*5650*/  @!P0 IMAD.IADD R213, R213, 0x1, -R84 ;  /* 0x00000001d5d58824 */ /* 0x000fc600078e0a54 */
[----:B------:R-:W-:Y:S01]  /*5660*/  STL [R1+0x34c], R147 ;  /* 0x00034c9301007387 */ /* 0x000fe20000100800 */
[----:B------:R-:W-:-:S03]  /*5670*/  ISETP.GT.AND P0, PT, R104, 0x3f, PT ;  /* 0x0000003f6800780c */ /* 0x000fc60003f04270 */
[----:B------:R-:W-:Y:S01]  /*5680*/  STL [R1+0x348], R148 ;  /* 0x0003489401007387 */ /* 0x000fe20000100800 */
[----:B------:R-:W-:Y:S01]  /*5690*/  ISETP.GE.AND P4, PT, R199, c[0x0][0x180], PT ;  /* 0x00006000c7007a0c */ /* 0x000fe20003f86270 */
[--C-:B------:R-:W-:Y:S02]  /*56a0*/  @!P2 IMAD.IADD R235, R235, 0x1, -R84.reuse ;  /* 0x00000001ebeba824 */ /* 0x100fe400078e0a54 */
[----:B------:R-:W-:Y:S01]  /*56b0*/  STL [R1+0x3c8], R144 ;  /* 0x0003c89001007387 */ /* 0x000fe20000100800 */
[C---:B------:R-:W-:Y:S01]  /*56c0*/  ISETP.GT.U32.AND P2, PT, R84.reuse, R229, PT ;  /* 0x000000e55400720c */ /* 0x040fe20003f44070 */
[----:B------:R-:W-:Y:S02]  /*56d0*/  @!P5 IMAD.IADD R237, R237, 0x1, -R84 ;  /* 0x00000001ededd824 */ /* 0x000fe400078e0a54 */
[----:B------:R-:W-:Y:S01]  /*56e0*/  STL [R1+0x340], R140 ;  /* 0x0003408c01007387 */ /* 0x000fe20000100800 */
[----:B------:R-:W-:Y:S01]  /*56f0*/  IMAD R128, R3, 0x2, R132 ;  /* 0x0000000203807824 */ /* 0x000fe200078e0284 */
[----:B------:R-:W-:-:S02]  /*5700*/  ISETP.GT.U32.AND P5, PT, R84, R231, PT ;  /* 0x000000e75400720c */ /* 0x000fc40003fa4070 */
[----:B------:R-:W-:Y:S01]  /*5710*/  STL [R1+0x33c], R136 ;  /* 0x00033c8801007387 */ /* 0x000fe20000100800 */
[----:B------:R-:W-:-:S03]  /*5720*/  SEL R86, RZ, 0x4, !P0 ;  /* 0x00000004ff567807 */ /* 0x000fc60004000000 */
[----:B------:R-:W4:Y:S01]  /*5730*/  LDL R199, [R1+0x478] ;  /* 0x0004780001c77983 */ /* 0x000f220000100800 */
[----:B------:R-:W-:Y:S01]  /*5740*/  @!P3 IMAD.IADD R241, R241, 0x1, -R84 ;  /* 0x00000001f1f1b824 */ /* 0x000fe200078e0a54 */
[----:B------:R-:W-:Y:S02]  /*5750*/  ISETP.GE.AND P3, PT, R198, RZ, PT ;  /* 0x000000ffc600720c */ /* 0x000fe40003f66270 */
[----:B------:R-:W-:Y:S01]  /*5760*/  STL [R1+0x338], R132 ;  /* 0x0003388401007387 */ /* 0x000fe20000100800 */
[----:B------:R-:W-:-:S03]  /*5770*/  SEL R87, R86, RZ, !P4 ;  /* 0x000000ff56577207 */ /* 0x000fc60006000000 */
[----:B------:R-:W-:Y:S01]  /*5780*/  STL [R1+0x334], R128 ;  /* 0x0003348001007387 */ /* 0x000fe20000100800 */
[----:B------:R-:W-:-:S03]  /*5790*/  ISETP.GE.AND P4, PT, R120, RZ, PT ;  /* 0x000000ff7800720c */ /* 0x000fc60003f86270 */
[----:B------:R-:W4:Y:S01]  /*57a0*/  LDL R95, [R1+0x460] ;  /* 0x00046000015f7983 */ /* 0x000f220000100800 */
[----:B------:R-:W-:Y:S02]  /*57b0*/  IMAD R120, R3, 0x2, R128 ;  /* 0x0000000203787824 */ /* 0x000fe400078e0280 */
[--C-:B------:R-:W-:Y:S01]  /*57c0*/  @!P2 IMAD.IADD R229, R229, 0x1, -R84.reuse ;  /* 0x00000001e5e5a824 */ /* 0x100fe200078e0a54 */
[----:B------:R-:W4:Y:S01]  /*57d0*/  LDL R92, [R1+0x464] ;  /* 0x00046400015c7983 */ /* 0x000f220000100800 */
[----:B------:R-:W-:Y:S01]  /*57e0*/  ISETP.GE.AND P2, PT, R251, RZ, PT ;  /* 0x000000fffb00720c */ /* 0x000fe20003f46270 */
[----:B------:R-:W-:Y:S01]  /*57f0*/  @!P5 IMAD.IADD R231, R231, 0x1, -R84 ;  /* 0x00000001e7e7d824 */ /* 0x000fe200078e0a54 */
[----:B---3--:R-:W-:Y:S01]  /*5800*/  ISETP.GE.AND P5, PT, R200, RZ, PT ;  /* 0x000000ffc800720c */ /* 0x008fe20003fa6270 */
[----:B------:R-:W-:Y:S01]  /*5810*/  STL [R1+0x330], R120 ;  /* 0x0003307801007387 */ /* 0x000fe20000100800 */
[----:B------:R-:W-:-:S03]  /*5820*/  @!P3 IMAD.MOV R83, RZ, RZ, -R83 ;  /* 0x000000ffff53b224 */ /* 0x000fc600078e0a53 */
[----:B------:R-:W3:Y:S01]  /*5830*/  LDL R251, [R1+0x45c] ;  /* 0x00045c0001fb7983 */ /* 0x000ee20000100800 */
[----:B--2---:R-:W-:-:S03]  /*5840*/  ISETP.GE.AND P3, PT, R197, RZ, PT ;  /* 0x000000ffc500720c */ /* 0x004fc60003f66270 */
[----:B------:R-:W2:Y:S04]  /*5850*/  LDL R200, [R1+0x458] ;  /* 0x0004580001c87983 */ /* 0x000ea80000100800 */
[----:B------:R-:W2:Y:S01]  /*5860*/  LDL R197, [R1+0x454] ;  /* 0x0004540001c57983 */ /* 0x000ea20000100800 */
[C---:B------:R-:W-:Y:S02]  /*5870*/  ISETP.GT.U32.AND P6, PT, R84.reuse, R189, PT ;  /* 0x000000bd5400720c */ /* 0x040fe40003fc4070 */
[C---:B------:R-:W-:Y:S01]  /*5880*/  ISETP.GT.U32.AND P1, PT, R84.reuse, R215, PT ;  /* 0x000000d75400720c */ /* 0x040fe20003f24070 */
[----:B------:R-:W-:Y:S01]  /*5890*/  @!P4 IMAD.MOV R252, RZ, RZ, -R252 ;  /* 0x000000fffffcc224 */ /* 0x000fe200078e0afc */
[----:B------:R-:W2:Y:S09]  /*58a0*/  LDL R3, [R1+0x42c] ;  /* 0x00042c0001037983 */ /* 0x000eb20000100800 */
[--C-:B------:R-:W-:Y:S01]  /*58b0*/  @!P6 IMAD.IADD R189, R189, 0x1, -R84.reuse ;  /* 0x00000001bdbde824 */ /* 0x100fe200078e0a54 */
[C---:B------:R-:W-:Y:S01]  /*58c0*/  ISETP.GT.U32.AND P6, PT, R84.reuse, R221, PT ;  /* 0x000000dd5400720c */ /* 0x040fe20003fc4070 */
[----:B------:R-:W-:Y:S01]  /*58d0*/  @!P1 IMAD.IADD R215, R215, 0x1, -R84 ;  /* 0x00000001d7d79824 */ /* 0x000fe200078e0a54 */
[----:B------:R-:W-:-:S11]  /*58e0*/  ISETP.GT.U32.AND P1, PT, R84, R227, PT ;  /* 0x000000e35400720c */ /* 0x000fd60003f24070 */
[--C-:B------:R-:W-:Y:S01]  /*58f0*/  @!P6 IMAD.IADD R221, R221, 0x1, -R84.reuse ;  /* 0x00000001dddde824 */ /* 0x100fe200078e0a54 */
[C---:B------:R-:W-:Y:S01]  /*5900*/  ISETP.GT.U32.AND P6, PT, R84.reuse, R233, PT ;  /* 0x000000e95400720c */ /* 0x040fe20003fc4070 */
[----:B------:R-:W-:Y:S01]  /*5910*/  @!P1 IMAD.IADD R227, R227, 0x1, -R84 ;  /* 0x00000001e3e39824 */ /* 0x000fe200078e0a54 */
[----:B------:R-:W-:-:S11]  /*5920*/  ISETP.GT.U32.AND P1, PT, R84, R239, PT ;  /* 0x000000ef5400720c */ /* 0x000fd60003f24070 */
[--C-:B------:R-:W-:Y:S02]  /*5930*/  @!P6 IMAD.IADD R233, R233, 0x1, -R84.reuse ;  /* 0x00000001e9e9e824 */ /* 0x100fe400078e0a54 */
[----:B------:R-:W-:-:S03]  /*5940*/  @!P1 IMAD.IADD R239, R239, 0x1, -R84 ;  /* 0x00000001efef9824 */ /* 0x000fc600078e0a54 */
[----:B------:R-:W-:Y:S01]  /*5950*/  ISETP.GT.U32.AND P1, PT, R84, R233, PT ;  /* 0x000000e95400720c */ /* 0x000fe20003f24070 */
[----:B------:R-:W-:Y:S02]  /*5960*/  @!P2 IMAD.MOV R82, RZ, RZ, -R82 ;  /* 0x000000ffff52a224 */ /* 0x000fe400078e0a52 */
[----:B------:R-:W-:Y:S02]  /*5970*/  @!P5 IMAD.MOV R80, RZ, RZ, -R80 ;  /* 0x000000ffff50d224 */ /* 0x000fe400078e0a50 */
[----:B------:R-:W-:-:S08]  /*5980*/  @!P3 IMAD.MOV R78, RZ, RZ, -R78 ;  /* 0x000000ffff4eb224 */ /* 0x000fd000078e0a4e */
[----:B------:R-:W-:Y:S01]  /*5990*/  @!P1 IMAD.IADD R233, R233, 0x1, -R84 ;  /* 0x00000001e9e99824 */ /* 0x000fe200078e0a54 */
[----:B----4-:R-:W-:Y:S02]  /*59a0*/  ISETP.GE.AND P5, PT, R91, RZ, PT ;  /* 0x000000ff5b00720c */ /* 0x010fe40003fa6270 */
[----:B------:R-:W4:Y:S11]  /*59b0*/  LDL R91, [R1+0x448] ;  /* 0x00044800015b7983 */ /* 0x000f360000100800 */
[----:B------:R-:W-:Y:S01]  /*59c0*/  @!P5 IMAD.MOV R74, RZ, RZ, -R74 ;  /* 0x000000ffff4ad224 */ /* 0x000fe200078e0a4a */
[----:B------:R-:W-:-:S02]  /*59d0*/  ISETP.GE.AND P2, PT, R90, RZ, PT ;  /* 0x000000ff5a00720c */ /* 0x000fc40003f46270 */
[----:B------:R-:W4:Y:S01]  /*59e0*/  LDL R90, [R1+0x44c] ;  /* 0x00044c00015a7983 */ /* 0x000f220000100800 */
[----:B------:R-:W-:-:S03]  /*59f0*/  ISETP.GE.AND P4, PT, R88, RZ, PT ;  /* 0x000000ff5800720c */ /* 0x000fc60003f86270 */
[----:B------:R-:W4:Y:S07]  /*5a00*/  LDL R88, [R1+0x450] ;  /* 0x0004500001587983 */ /* 0x000f2e0000100800 */
[----:B------:R-:W-:-:S03]  /*5a10*/  @!P2 IMAD.MOV R75, RZ, RZ, -R75 ;  /* 0x000000ffff4ba224 */ /* 0x000fc600078e0a4b */
[----:B------:R-:W-:Y:S01]  /*5a20*/  @!P4 IMAD.MOV R76, RZ, RZ, -R76 ;  /* 0x000000ffff4cc224 */ /* 0x000fe200078e0a4c */
[----:B------:R-:W-:Y:S02]  /*5a30*/  ISETP.GE.AND P1, PT, R199, RZ, PT ;  /* 0x000000ffc700720c */ /* 0x000fe40003f26270 */
[----:B------:R-:W-:Y:S01]  /*5a40*/  ISETP.GT.U32.AND P6, PT, R84, R227, PT ;  /* 0x000000e35400720c */ /* 0x000fe20003fc4070 */
[----:B------:R-:W4:Y:S01]  /*5a50*/  LDL R199, [R1+0x428] ;  /* 0x0004280001c77983 */ /* 0x000f220000100800 */
[----:B------:R-:W-:-:S03]  /*5a60*/  ISETP.GE.AND P3, PT, R95, RZ, PT ;  /* 0x000000ff5f00720c */ /* 0x000fc60003f66270 */
[----:B------:R-:W4:Y:S06]  /*5a70*/  LDL R95, [R1+0x440] ;  /* 0x00044000015f7983 */ /* 0x000f2c0000100800 */
[----:B------:R-:W-:Y:S01]  /*5a80*/  @!P1 IMAD.MOV R79, RZ, RZ, -R79 ;  /* 0x000000ffff4f9224 */ /* 0x000fe200078e0a4f */
[----:B------:R-:W-:Y:S02]  /*5a90*/  ISETP.GE.AND P1, PT, R92, RZ, PT ;  /* 0x000000ff5c00720c */ /* 0x000fe40003f26270 */
[----:B------:R-:W4:Y:S01]  /*5aa0*/  LDL R92, [R1+0x444] ;  /* 0x00044400015c7983 */ /* 0x000f220000100800 */
[----:B---3--:R-:W-:-:S03]  /*5ab0*/  ISETP.GE.AND P4, PT, R251, RZ, PT ;  /* 0x000000fffb00720c */ /* 0x008fc60003f86270 */
[----:B------:R-:W3:Y:S01]  /*5ac0*/  LDL R251, [R1+0x43c] ;  /* 0x00043c0001fb7983 */ /* 0x000ee20000100800 */
[----:B--2---:R-:W-:-:S03]  /*5ad0*/  ISETP.GE.AND P2, PT, R200, RZ, PT ;  /* 0x000000ffc800720c */ /* 0x004fc60003f46270 */
[----:B------:R-:W2:Y:S01]  /*5ae0*/  LDL R200, [R1+0x438] ;  /* 0x0004380001c87983 */ /* 0x000ea20000100800 */
[----:B------:R-:W-:-:S03]  /*5af0*/  ISETP.GE.AND P5, PT, R197, RZ, PT ;  /* 0x000000ffc500720c */ /* 0x000fc60003fa6270 */
[----:B------:R-:W2:Y:S01]  /*5b00*/  LDL R197, [R1+0x434] ;  /* 0x0004340001c57983 */ /* 0x000ea20000100800 */
[----:B------:R-:W-:Y:S02]  /*5b10*/  @!P1 IMAD.MOV R72, RZ, RZ, -R72 ;  /* 0x000000ffff489224 */ /* 0x000fe400078e0a48 */
[----:B------:R-:W-:Y:S02]  /*5b20*/  @!P3 IMAD.MOV R71, RZ, RZ, -R71 ;  /* 0x000000ffff47b224 */ /* 0x000fe400078e0a47 */
[----:B------:R-:W-:Y:S02]  /*5b30*/  @!P6 IMAD.IADD R227, R227, 0x1, -R84 ;  /* 0x00000001e3e3e824 */ /* 0x000fe400078e0a54 */
[----:B------:R-:W2:Y:S01]  /*5b40*/  LDL R84, [R1+0x430] ;  /* 0x0004300001547983 */ /* 0x000ea20000100800 */
[----:B------:R-:W-:Y:S02]  /*5b50*/  @!P4 IMAD.MOV R70, RZ, RZ, -R70 ;  /* 0x000000ffff46c224 */ /* 0x000fe400078e0a46 */
[----:B------:R-:W-:-:S02]  /*5b60*/  @!P5 IMAD.MOV R67, RZ, RZ, -R67 ;  /* 0x000000ffff43d224 */ /* 0x000fc400078e0a43 */
[----:B------:R-:W-:Y:S01]  /*5b70*/  @!P2 IMAD.MOV R68, RZ, RZ, -R68 ;  /* 0x000000ffff44a224 */ /* 0x000fe200078e0a44 */
        /* <DEDUP_REMOVED lines=10> */
[----:B------:R-:W4:Y:S01]  /*5c20*/  LDL R95, [R1+0x414] ;  /* 0x00041400015f7983 */ /* 0x000f220000100800 */
[----:B------:R-:W-:-:S03]  /*5c30*/  ISETP.GE.AND P2, PT, R92, RZ, PT ;  /* 0x000000ff5c00720c */ /* 0x000fc60003f46270 */
[----:B------:R-:W4:Y:S01]  /*5c40*/  LDL R92, [R1+0x418] ;  /* 0x00041800015c7983 */ /* 0x000f220000100800 */
[----:B---3--:R-:W-:-:S03]  /*5c50*/  ISETP.GE.AND P1, PT, R251, RZ, PT ;  /* 0x000000fffb00720c */ /* 0x008fc60003f26270 */
[----:B------:R-:W3:Y:S01]  /*5c60*/  LDL.LU R251, [R1+0x810] ;  /* 0x0008100001fb7983 */ /* 0x000ee20000300800 */
[----:B--2---:R-:W-:-:S03]  /*5c70*/  ISETP.GE.AND P3, PT, R200, RZ, PT ;  /* 0x000000ffc800720c */ /* 0x004fc60003f66270 */
[----:B------:R-:W2:Y:S01]  /*5c80*/  LDL.LU R200, [R1+0x80c] ;  /* 0x00080c0001c87983 */ /* 0x000ea20000300800 */
[----:B------:R-:W-:-:S03]  /*5c90*/  ISETP.GE.AND P4, PT, R197, RZ, PT ;  /* 0x000000ffc500720c */ /* 0x000fc60003f86270 */
[----:B------:R-:W3:Y:S02]  /*5ca0*/  LDL.LU R197, [R1+0x808] ;  /* 0x0008080001c57983 */ /* 0x000ee40000300800 */
[----:B------:R-:W-:Y:S01]  /*5cb0*/  @!P1 IMAD.MOV R59, RZ, RZ, -R59 ;  /* 0x000000ffff3b9224 */ /* 0x000fe200078e0a3b */
[----:B------:R-:W-:Y:S01]  /*5cc0*/  ISETP.GE.AND P1, PT, R199, RZ, PT ;  /* 0x000000ffc700720c */ /* 0x000fe20003f26270 */
[----:B------:R-:W-:Y:S01]  /*5cd0*/  @!P2 IMAD.MOV R62, RZ, RZ, -R62 ;  /* 0x000000ffff3ea224 */ /* 0x000fe200078e0a3e */
[----:B------:R-:W-:Y:S01]  /*5ce0*/  ISETP.GE.AND P2, PT, R84, RZ, PT ;  /* 0x000000ff5400720c */ /* 0x000fe20003f46270 */
[----:B------:R-:W-:-:S04]  /*5cf0*/  @!P3 IMAD.MOV R58, RZ, RZ, -R58 ;  /* 0x000000ffff3ab224 */ /* 0x000fc800078e0a3a */
[----:B------:R-:W-:-:S06]  /*5d00*/  @!P4 IMAD.MOV R56, RZ, RZ, -R56 ;  /* 0x000000ffff38c224 */ /* 0x000fcc00078e0a38 */
[----:B------:R-:W-:Y:S02]  /*5d10*/  @!P1 IMAD.MOV R52, RZ, RZ, -R52 ;  /* 0x000000ffff349224 */ /* 0x000fe400078e0a34 */
[----:B------:R-:W-:Y:S02]  /*5d20*/  @!P2 IMAD.MOV R55, RZ, RZ, -R55 ;  /* 0x000000ffff37a224 */ /* 0x000fe400078e0a37 */
[----:B------:R-:W-:Y:S01]  /*5d30*/  @!P5 IMAD.MOV R60, RZ, RZ, -R60 ;  /* 0x000000ffff3cd224 */ /* 0x000fe200078e0a3c */
[----:B------:R-:W-:-:S13]  /*5d40*/  ISETP.GE.AND P5, PT, R3, RZ, PT ;  /* 0x000000ff0300720c */ /* 0x000fda0003fa6270 */
[----:B------:R-:W-:Y:S01]  /*5d50*/  @!P5 IMAD.MOV R54, RZ, RZ, -R54 ;  /* 0x000000ffff36d224 */ /* 0x000fe200078e0a36 */
[----:B----4-:R-:W-:-:S13]  /*5d60*/  ISETP.GE.AND P2, PT, R91, RZ, PT ;  /* 0x000000ff5b00720c */ /* 0x010fda0003f46270 */
[----:B------:R-:W-:Y:S01]  /*5d70*/  @!P2 IMAD.MOV R48, RZ, RZ, -R48 ;  /* 0x000000ffff30a224 */ /* 0x000fe200078e0a30 */
[----:B------:R-:W-:Y:S02]  /*5d80*/  ISETP.GE.AND P4, PT, R90, RZ, PT ;  /* 0x000000ff5a00720c */ /* 0x000fe40003f86270 */
[----:B------:R-:W-:-:S11]  /*5d90*/  ISETP.GE.AND P3, PT, R88, RZ, PT ;  /* 0x000000ff5800720c */ /* 0x000fd60003f66270 */
[----:B------:R-:W-:Y:S02]  /*5da0*/  @!P4 IMAD.MOV R50, RZ, RZ, -R50 ;  /* 0x000000ffff32c224 */ /* 0x000fe400078e0a32 */
[----:B------:R-:W-:Y:S01]  /*5db0*/  @!P3 IMAD.MOV R51, RZ, RZ, -R51 ;  /* 0x000000ffff33b224 */ /* 0x000fe200078e0a33 */
[----:B------:R-:W-:-:S13]  /*5dc0*/  ISETP.GE.AND P1, PT, R95, RZ, PT ;  /* 0x000000ff5f00720c */ /* 0x000fda0003f26270 */
[----:B------:R-:W-:Y:S01]  /*5dd0*/  @!P1 IMAD.MOV R46, RZ, RZ, -R46 ;  /* 0x000000ffff2e9224 */ /* 0x000fe200078e0a2e */
[----:B--2---:R-:W-:Y:S02]  /*5de0*/  ISETP.GE.AND P4, PT, R200, RZ, PT ;  /* 0x000000ffc800720c */ /* 0x004fe40003f86270 */
[----:B------:R-:W-:Y:S02]  /*5df0*/  ISETP.GE.AND P1, PT, R249, RZ, PT ;  /* 0x000000fff900720c */ /* 0x000fe40003f26270 */
[----:B---3--:R-:W-:Y:S02]  /*5e00*/  ISETP.GE.AND P3, PT, R197, RZ, PT ;  /* 0x000000ffc500720c */ /* 0x008fe40003f66270 */
[----:B------:R-:W-:Y:S01]  /*5e10*/  ISETP.GE.AND P2, PT, R251, RZ, PT ;  /* 0x000000fffb00720c */ /* 0x000fe20003f46270 */
[----:B------:R-:W2:Y:S01]  /*5e20*/  LDL.LU R197, [R1+0x804] ;  /* 0x0008040001c57983 */ /* 0x000ea20000300800 */
[----:B------:R-:W-:-:S03]  /*5e30*/  ISETP.GE.AND P5, PT, R92, RZ, PT ;  /* 0x000000ff5c00720c */ /* 0x000fc60003fa6270 */
[----:B------:R-:W3:Y:S02]  /*5e40*/  LDL.LU R200, [R1+0x800] ;  /* 0x0008000001c87983 */ /* 0x000ee40000300800 */
[----:B------:R-:W-:Y:S01]  /*5e50*/  @!P4 IMAD.MOV R43, RZ, RZ, -R43 ;  /* 0x000000ffff2bc224 */ /* 0x000fe200078e0a2b */
[----:B------:R-:W-:Y:S01]  /*5e60*/  ISETP.GE.AND P4, PT, R247, RZ, PT ;  /* 0x000000fff700720c */ /* 0x000fe20003f86270 */
[----:B------:R-:W-:Y:S02]  /*5e70*/  @!P1 IMAD.MOV R39, RZ, RZ, -R39 ;  /* 0x000000ffff279224 */ /* 0x000fe400078e0a27 */
[----:B------:R-:W-:Y:S01]  /*5e80*/  @!P3 IMAD.MOV R44, RZ, RZ, -R44 ;  /* 0x000000ffff2cb224 */ /* 0x000fe200078e0a2c */
[----:B------:R-:W-:Y:S02]  /*5e90*/  ISETP.GE.AND P3, PT, R248, RZ, PT ;  /* 0x000000fff800720c */ /* 0x000fe40003f66270 */
[----:B------:R-:W-:Y:S01]  /*5ea0*/  ISETP.GE.AND P1, PT, R244, RZ, PT ;  /* 0x000000fff400720c */ /* 0x000fe20003f26270 */
[----:B------:R-:W-:Y:S01]  /*5eb0*/  @!P2 IMAD.MOV R42, RZ, RZ, -R42 ;  /* 0x000000ffff2aa224 */ /* 0x000fe200078e0a2a */
[----:B------:R-:W-:-:S05]  /*5ec0*/  ISETP.GE.AND P2, PT, R246, RZ, PT ;  /* 0x000000fff600720c */ /* 0x000fca0003f46270 */
[----:B------:R-:W-:Y:S01]  /*5ed0*/  @!P4 IMAD.MOV R36, RZ, RZ, -R36 ;  /* 0x000000ffff24c224 */ /* 0x000fe200078e0a24 */
[----:B------:R-:W-:-:S03]  /*5ee0*/  ISETP.GE.AND P4, PT, R242, RZ, PT ;  /* 0x000000fff200720c */ /* 0x000fc60003f86270 */
[----:B------:R-:W-:Y:S01]  /*5ef0*/  @!P3 IMAD.MOV R38, RZ, RZ, -R38 ;  /* 0x000000ffff26b224 */ /* 0x000fe200078e0a26 */
[----:B------:R-:W-:Y:S01]  /*5f00*/  ISETP.GE.AND P3, PT, R243, RZ, PT ;  /* 0x000000fff300720c */ /* 0x000fe20003f66270 */
[----:B------:R-:W-:Y:S01]  /*5f10*/  @!P1 IMAD.MOV R32, RZ, RZ, -R32 ;  /* 0x000000ffff209224 */ /* 0x000fe200078e0a20 */
[----:B------:R-:W-:Y:S01]  /*5f20*/  ISETP.GE.AND P1, PT, R236, RZ, PT ;  /* 0x000000ffec00720c */ /* 0x000fe20003f26270 */
[----:B------:R-:W-:Y:S01]  /*5f30*/  @!P2 IMAD.MOV R35, RZ, RZ, -R35 ;  /* 0x000000ffff23a224 */ /* 0x000fe200078e0a23 */
[----:B------:R-:W-:-:S05]  /*5f40*/  ISETP.GE.AND P2, PT, R240, RZ, PT ;  /* 0x000000fff000720c */ /* 0x000fca0003f46270 */
[----:B------:R-:W-:Y:S01]  /*5f50*/  @!P4 IMAD.MOV R30, RZ, RZ, -R30 ;  /* 0x000000ffff1ec224 */ /* 0x000fe200078e0a1e */
[----:B------:R-:W-:Y:S01]  /*5f60*/  ISETP.GE.AND P4, PT, R232, RZ, PT ;  /* 0x000000ffe800720c */ /* 0x000fe20003f86270 */
[----:B------:R-:W-:Y:S02]  /*5f70*/  @!P5 IMAD.MOV R47, RZ, RZ, -R47 ;  /* 0x000000ffff2fd224 */ /* 0x000fe400078e0a2f */
[----:B------:R-:W-:Y:S01]  /*5f80*/  @!P3 IMAD.MOV R31, RZ, RZ, -R31 ;  /* 0x000000ffff1fb224 */ /* 0x000fe200078e0a1f */
[----:B------:R-:W-:Y:S01]  /*5f90*/  ISETP.GE.AND P3, PT, R234, RZ, PT ;  /* 0x000000ffea00720c */ /* 0x000fe20003f66270 */
[----:B------:R-:W-:Y:S01]  /*5fa0*/  @!P1 IMAD.MOV R26, RZ, RZ, -R26 ;  /* 0x000000ffff1a9224 */ /* 0x000fe200078e0a1a */
[----:B------:R-:W-:Y:S02]  /*5fb0*/  ISETP.GE.AND P1, PT, R226, RZ, PT ;  /* 0x000000ffe200720c */ /* 0x000fe40003f26270 */
[----:B------:R-:W-:Y:S01]  /*5fc0*/  ISETP.GE.AND P5, PT, R250, RZ, PT ;  /* 0x000000fffa00720c */ /* 0x000fe20003fa6270 */
[----:B------:R-:W-:Y:S01]  /*5fd0*/  @!P2 IMAD.MOV R28, RZ, RZ, -R28 ;  /* 0x000000ffff1ca224 */ /* 0x000fe200078e0a1c */
[----:B------:R-:W-:-:S03]  /*5fe0*/  ISETP.GE.AND P2, PT, R230, RZ, PT ;  /* 0x000000ffe600720c */ /* 0x000fc60003f46270 */
[----:B------:R-:W-:Y:S01]  /*5ff0*/  @!P4 IMAD.MOV R23, RZ, RZ, -R23 ;  /* 0x000000ffff17c224 */ /* 0x000fe200078e0a17 */
[----:B------:R-:W-:-:S03]  /*6000*/  ISETP.GE.AND P4, PT, R222, RZ, PT ;  /* 0x000000ffde00720c */ /* 0x000fc60003f86270 */
[----:B------:R-:W-:Y:S01]  /*6010*/  @!P3 IMAD.MOV R24, RZ, RZ, -R24 ;  /* 0x000000ffff18b224 */ /* 0x000fe200078e0a18 */
[----:B------:R-:W-:Y:S01]  /*6020*/  ISETP.GE.AND P3, PT, R224, RZ, PT ;  /* 0x000000ffe000720c */ /* 0x000fe20003f66270 */
[----:B------:R-:W-:Y:S01]  /*6030*/  @!P1 IMAD.MOV R19, RZ, RZ, -R19 ;  /* 0x000000ffff139224 */ /* 0x000fe200078e0a13 */
[----:B------:R-:W-:Y:S01]  /*6040*/  ISETP.GE.AND P1, PT, R216, RZ, PT ;  /* 0x000000ffd800720c */ /* 0x000fe20003f26270 */
[----:B------:R-:W-:Y:S01]  /*6050*/  @!P5 IMAD.MOV R40, RZ, RZ, -R40 ;  /* 0x000000ffff28d224 */ /* 0x000fe200078e0a28 */
        /* <DEDUP_REMOVED lines=132> */
[----:B------:R-:W-:Y:S02]  /*68a0*/  IABS R84, c[0x0][0x17c] ;  /* 0x00005f0000547a13 */ /* 0x000fe40000000000 */
[----:B------:R-:W-:Y:S01]  /*68b0*/  ISETP.GE.AND P2, PT, R112, RZ, PT ;  /* 0x000000ff7000720c */ /* 0x000fe20003f46270 */
[----:B------:R-:W-:Y:S01]  /*68c0*/  @!P4 IMAD.MOV R221, RZ, RZ, -R221 ;  /* 0x000000ffffddc224 */ /* 0x000fe200078e0add */
[----:B------:R-:W-:-:S03]  /*68d0*/  ISETP.GE.AND P4, PT, R107, RZ, PT ;  /* 0x000000ff6b00720c */ /* 0x000fc60003f86270 */
[----:B------:R-:W-:Y:S01]  /*68e0*/  @!P3 IMAD.MOV R219, RZ, RZ, -R219 ;  /* 0x000000ffffdbb224 */ /* 0x000fe200078e0adb */
[----:B------:R-:W-:Y:S01]  /*68f0*/  ISETP.GE.AND P3, PT, R108, RZ, PT ;  /* 0x000000ff6c00720c */ /* 0x000fe20003f66270 */
[----:B------:R-:W-:Y:S01]  /*6900*/  @!P1 IMAD.MOV R227, RZ, RZ, -R227 ;  /* 0x000000ffffe39224 */ /* 0x000fe200078e0ae3 */
[----:B------:R-:W-:Y:S01]  /*6910*/  ISETP.GT.U32.AND P1, PT, R84, R239, PT ;  /* 0x000000ef5400720c */ /* 0x000fe20003f24070 */
[----:B------:R-:W-:Y:S01]  /*6920*/  @!P5 IMAD.MOV R173, RZ, RZ, -R173 ;  /* 0x000000ffffadd224 */ /* 0x000fe200078e0aad */
[----:B------:R-:W-:-:S03]  /*6930*/  ISETP.GE.AND P5, PT, R126, RZ, PT ;  /* 0x000000ff7e00720c */ /* 0x000fc60003fa6270 */
[----:B------:R-:W-:Y:S01]  /*6940*/  @!P2 IMAD.MOV R223, RZ, RZ, -R223 ;  /* 0x000000ffffdfa224 */ /* 0x000fe200078e0adf */
[C---:B------:R-:W-:Y:S01]  /*6950*/  ISETP.GT.U32.AND P2, PT, R84.reuse, R235, PT ;  /* 0x000000eb5400720c */ /* 0x040fe20003f44070 */
[----:B------:R-:W-:Y:S01]  /*6960*/  @!P4 IMAD.MOV R231, RZ, RZ, -R231 ;  /* 0x000000ffffe7c224 */ /* 0x000fe200078e0ae7 */
[C---:B------:R-:W-:Y:S01]  /*6970*/  ISETP.GT.U32.AND P4, PT, R84.reuse, R2, PT ;  /* 0x000000025400720c */ /* 0x040fe20003f84070 */
[----:B------:R-:W4:Y:S02]  /*6980*/  S2R R199, SR_TID.X ;  /* 0x0000000000c77919 */ /* 0x000f240000002100 */
[----:B------:R-:W-:Y:S01]  /*6990*/  @!P3 IMAD.MOV R229, RZ, RZ, -R229 ;  /* 0x000000ffffe5b224 */ /* 0x000fe200078e0ae5 */
[----:B------:R-:W-:Y:S01]  /*69a0*/  ISETP.GT.U32.AND P3, PT, R84, R241, PT ;  /* 0x000000f15400720c */ /* 0x000fe20003f64070 */
[----:B------:R-:W-:Y:S01]  /*69b0*/  @!P1 IMAD.IADD R239, R239, 0x1, -R84 ;  /* 0x00000001efef9824 */ /* 0x000fe200078e0a54 */
[----:B------:R-:W-:Y:S01]  /*69c0*/  ISETP.GE.AND P1, PT, R106, RZ, PT ;  /* 0x000000ff6a00720c */ /* 0x000fe20003f26270 */
[----:B------:R-:W-:Y:S01]  /*69d0*/  @!P5 IMAD.MOV R193, RZ, RZ, -R193 ;  /* 0x000000ffffc1d224 */ /* 0x000fe200078e0ac1 */
[----:B------:R-:W-:-:S02]  /*69e0*/  ISETP.GE.AND P5, PT, R118, RZ, PT ;  /* 0x000000ff7600720c */ /* 0x000fc40003fa6270 */
[----:B------:R-:W-:Y:S01]  /*69f0*/  ISETP.GT.U32.AND P6, PT, R84, R237, PT ;  /* 0x000000ed5400720c */ /* 0x000fe20003fc4070 */
[--C-:B------:R-:W-:Y:S02]  /*6a00*/  @!P2 IMAD.IADD R235, R235, 0x1, -R84.reuse ;  /* 0x00000001ebeba824 */ /* 0x100fe400078e0a54 */
[----:B------:R-:W-:-:S04]  /*6a10*/  @!P4 IMAD.IADD R2, R2, 0x1, -R84 ;  /* 0x000000010202c824 */ /* 0x000fc800078e0a54 */
[--C-:B------:R-:W-:Y:S01]  /*6a20*/  @!P3 IMAD.IADD R241, R241, 0x1, -R84.reuse ;  /* 0x00000001f1f1b824 */ /* 0x100fe200078e0a54 */
[----:B------:R-:W-:Y:S01]  /*6a30*/  ISETP.GE.AND P3, PT, R103, RZ, PT ;  /* 0x000000ff6700720c */ /* 0x000fe20003f66270 */
[----:B------:R-:W-:Y:S01]  /*6a40*/  @!P1 IMAD.MOV R235, RZ, RZ, -R235 ;  /* 0x000000ffffeb9224 */ /* 0x000fe200078e0aeb */
[----:B------:R-:W-:Y:S01]  /*6a50*/  ISETP.GT.U32.AND P1, PT, R84, R2, PT ;  /* 0x000000025400720c */ /* 0x000fe20003f24070 */
[----:B------:R-:W-:Y:S01]  /*6a60*/  @!P5 IMAD.MOV R215, RZ, RZ, -R215 ;  /* 0x000000ffffd7d224 */ /* 0x000fe200078e0ad7 */
[----:B------:R-:W-:Y:S01]  /*6a70*/  ISETP.GE.AND P5, PT, R111, RZ, PT ;  /* 0x000000ff6f00720c */ /* 0x000fe20003fa6270 */
[----:B------:R-:W-:Y:S01]  /*6a80*/  IMAD.MOV.U32 R3, RZ, RZ, c[0x0][0x188] ;  /* 0x00006200ff037624 */ /* 0x000fe200078e00ff */
[----:B------:R-:W-:Y:S01]  /*6a90*/  ISETP.GE.AND P4, PT, R94, RZ, PT ;  /* 0x000000ff5e00720c */ /* 0x000fe20003f86270 */
[----:B------:R-:W-:Y:S01]  /*6aa0*/  @!P6 IMAD.IADD R237, R237, 0x1, -R84 ;  /* 0x00000001edede824 */ /* 0x000fe200078e0a54 */
[----:B------:R-:W-:Y:S01]  /*6ab0*/  ISETP.GE.AND P6, PT, R102, RZ, PT ;  /* 0x000000ff6600720c */ /* 0x000fe20003fc6270 */
[----:B-1----:R-:W-:Y:S01]  /*6ac0*/  IMAD R116, R3, 0x2, R120 ;  /* 0x0000000203747824 */ /* 0x002fe200078e0278 */
[----:B----4-:R-:W-:-:S02]  /*6ad0*/  SHF.R.U32.HI R199, RZ, 0x6, R199 ;  /* 0x00000006ffc77819 */ /* 0x010fc400000116c7 */
[----:B------:R-:W-:Y:S01]  /*6ae0*/  ISETP.GE.AND P2, PT, R96, c[0x0][0x180], PT ;  /* 0x0000600060007a0c */ /* 0x000fe20003f46270 */
[----:B------:R-:W-:Y:S02]  /*6af0*/  IMAD R102, R3, 0x2, R116 ;  /* 0x0000000203667824 */ /* 0x000fe400078e0274 */
[----:B------:R-:W-:Y:S01]  /*6b00*/  @!P3 IMAD.MOV R237, RZ, RZ, -R237 ;  /* 0x000000ffffedb224 */ /* 0x000fe200078e0aed */
[----:B------:R-:W-:Y:S01]  /*6b10*/  ISETP.GE.AND P3, PT, R99, RZ, PT ;  /* 0x000000ff6300720c */ /* 0x000fe20003f66270 */
[----:B------:R-:W-:Y:S01]  /*6b20*/  @!P1 IMAD.IADD R2, R2, 0x1, -R84 ;  /* 0x0000000102029824 */ /* 0x000fe200078e0a54 */
[----:B------:R-:W-:Y:S01]  /*6b30*/  SGXT.U32 R199, R199, 0x1 ;  /* 0x00000001c7c7781a */ /* 0x000fe20000000000 */
[----:B------:R-:W-:Y:S01]  /*6b40*/  @!P5 IMAD.MOV R225, RZ, RZ, -R225 ;  /* 0x000000ffffe1d224 */ /* 0x000fe200078e0ae1 */
[----:B------:R-:W-:Y:S01]  /*6b50*/  ISETP.NE.AND P1, PT, RZ, c[0x0][0x178], PT ;  /* 0x00005e00ff007a0c */ /* 0x000fe20003f25270 */
[----:B------:R-:W-:Y:S01]  /*6b60*/  IMAD R94, R3, 0x2, R102 ;  /* 0x00000002035e7824 */ /* 0x000fe200078e0266 */
[----:B------:R-:W-:-:S02]  /*6b70*/  ISETP.NE.U32.AND P5, PT, R87, RZ, PT ;  /* 0x000000ff5700720c */ /* 0x000fc40003fa5070 */
[----:B------:R-:W-:Y:S02]  /*6b80*/  SEL R87, R86, RZ, !P2 ;  /* 0x000000ff56577207 */ /* 0x000fe40005000000 */
[----:B------:R-:W-:Y:S01]  /*6b90*/  ISETP.GE.AND P2, PT, R100, RZ, PT ;  /* 0x000000ff6400720c */ /* 0x000fe20003f46270 */
[----:B------:R-:W-:Y:S01]  /*6ba0*/  IMAD R100, R3, 0x2, R94 ;  /* 0x0000000203647824 */ /* 0x000fe200078e025e */
[----:B------:R-:W-:Y:S01]  /*6bb0*/  LOP3.LUT R108, R199, 0x4, RZ, 0xfc, !PT ;  /* 0x00000004c76c7812 */ /* 0x000fe200078efcff */
[----:B------:R-:W-:Y:S01]  /*6bc0*/  @!P6 IMAD.MOV R233, RZ, RZ, -R233 ;  /* 0x000000ffffe9e224 */ /* 0x000fe200078e0ae9 */
[----:B------:R-:W-:Y:S01]  /*6bd0*/  ISETP.NE.U32.AND P6, PT, R87, RZ, PT ;  /* 0x000000ff5700720c */ /* 0x000fe20003fc5070 */
[----:B------:R-:W-:Y:S01]  /*6be0*/  @!P4 IMAD.MOV R239, RZ, RZ, -R239 ;  /* 0x000000ffffefc224 */ /* 0x000fe200078e0aef */
[----:B------:R-:W-:Y:S01]  /*6bf0*/  ISETP.GE.AND P4, PT, R108, c[0x0][0x180], PT ;  /* 0x000060006c007a0c */ /* 0x000fe20003f86270 */
[C---:B------:R-:W-:Y:S02]  /*6c00*/  IMAD R87, R3.reuse, 0x2, R100 ;  /* 0x0000000203577824 */ /* 0x040fe400078e0264 */
[----:B------:R-:W-:Y:S01]  /*6c10*/  @!P3 IMAD.MOV R0, RZ, RZ, -R0 ;  /* 0x000000ffff00b224 */ /* 0x000fe200078e0a00 */
[----:B------:R-:W-:Y:S01]  /*6c20*/  SEL R88, R86, RZ, !P4 ;  /* 0x000000ff56587207 */ /* 0x000fe20006000000 */
[----:B------:R-:W-:Y:S01]  /*6c30*/  IMAD R99, R3, 0x2, R87 ;  /* 0x0000000203637824 */ /* 0x000fe200078e0257 */
[----:B------:R-:W-:-:S02]  /*6c40*/  ISETP.GE.AND P4, PT, R98, RZ, PT ;  /* 0x000000ff6200720c */ /* 0x000fc40003f86270 */
[----:B------:R-:W-:Y:S01]  /*6c50*/  @!P1 LOP3.LUT R0, RZ, c[0x0][0x178], RZ, 0x33, !PT ;  /* 0x00005e00ff009a12 */ /* 0x000fe200078e33ff */
[----:B------:R-:W-:Y:S01]  /*6c60*/  @!P2 IMAD.MOV R241, RZ, RZ, -R241 ;  /* 0x000000fffff1a224 */ /* 0x000fe200078e0af1 */
[----:B------:R-:W-:Y:S01]  /*6c70*/  ISETP.NE.U32.AND P2, PT, R88, RZ, PT ;  /* 0x000000ff5800720c */ /* 0x000fe20003f45070 */
[C---:B------:R-:W-:Y:S02]  /*6c80*/  IMAD R92, R3.reuse, 0x2, R99 ;  /* 0x00000002035c7824 */ /* 0x040fe400078e0263 */
[----:B------:R-:W-:Y:S02]  /*6c90*/  IMAD R88, R0, c[0x0][0x184], RZ ;  /* 0x0000610000587a24 */ /* 0x000fe400078e02ff */
[C---:B------:R-:W-:Y:S02]  /*6ca0*/  IMAD R98, R3.reuse, 0x2, R92 ;  /* 0x0000000203627824 */ /* 0x040fe400078e025c */
[----:B------:R-:W-:Y:S01]  /*6cb0*/  IMAD.SHL.U32 R84, R88, 0x4, RZ ;  /* 0x0000000458547824 */ /* 0x000fe200078e00ff */
[----:B------:R-:W-:Y:S01]  /*6cc0*/  STL [R1+0x32c], R116 ;  /* 0x00032c7401007387 */ /* 0x000fe20000100800 */
[----:B------:R-:W-:Y:S01]  /*6cd0*/  IMAD R91, R3, 0x2, R98 ;  /* 0x00000002035b7824 */ /* 0x000fe200078e0262 */
[----:B------:R-:W-:Y:S01]  /*6ce0*/  ISETP.NE.AND P3, PT, RZ, c[0x0][0x17c], PT ;  /* 0x00005f00ff007a0c */ /* 0x000fe20003f65270 */
[----:B------:R-:W-:Y:S01]  /*6cf0*/  @!P4 IMAD.MOV R2, RZ, RZ, -R2 ;  /* 0x000000ffff02c224 */ /* 0x000fe200078e0a02 */
[----:B------:R-:W-:Y:S01]  /*6d00*/  LOP3.LUT R247, RZ, c[0x0][0x17c], RZ, 0x33, !PT ;  /* 0x00005f00fff77a12 */ /* 0x000fe200078e33ff */
[----:B------:R-:W-:Y:S01]  /*6d10*/  STL [R1+0x344], R88 ;  /* 0x0003445801007387 */ /* 0x000fe20000100800 */
[----:B------:R-:W-:-:S03]  /*6d20*/  IMAD R112, R96, c[0x0][0x18c], RZ ;  /* 0x0000630060707a24 */ /* 0x000fc600078e02ff */
[----:B------:R1:W-:Y:S01]  /*6d30*/  STL [R1+0x3c0], R84 ;  /* 0x0003c05401007387 */ /* 0x0003e20000100800 */
[----:B------:R-:W-:Y:S01]  /*6d40*/  IMAD R96, R3, 0x2, R91 ;  /* 0x0000000203607824 */ /* 0x000fe200078e025b */
[C---:B------:R-:W-:Y:S02]  /*6d50*/  SEL R83, R247.reuse, R83, !P3 ;  /* 0x00000053f7537207 */ /* 0x040fe40005800000 */
[C---:B------:R-:W-:Y:S02]  /*6d60*/  SEL R252, R247.reuse, R252, !P3 ;  /* 0x000000fcf7fc7207 */ /* 0x040fe40005800000 */
[C---:B------:R-:W-:Y:S02]  /*6d70*/  SEL R82, R247.reuse, R82, !P3 ;  /* 0x00000052f7527207 */ /* 0x040fe40005800000 */
[----:B------:R-:W-:Y:S02]  /*6d80*/  SEL R80, R247, R80, !P3 ;  /* 0x00000050f7507207 */ /* 0x000fe40005800000 */
[----:B-1----:R-:W-:-:S02]  /*6d90*/  IADD3 R84, P1, R84, c[0x0][0x160], RZ ;  /* 0x0000580054547a10 */ /* 0x002fc40007f3e0ff */
[C---:B------:R-:W-:Y:S02]  /*6da0*/  SEL R79, R247.reuse, R79, !P3 ;  /* 0x0000004ff74f7207 */ /* 0x040fe40005800000 */
[C---:B------:R-:W-:Y:S02]  /*6db0*/  SEL R78, R247.reuse, R78, !P3 ;  /* 0x0000004ef74e7207 */ /* 0x040fe40005800000 */
[C---:B------:R-:W-:Y:S02]  /*6dc0*/  SEL R76, R247.reuse, R76, !P3 ;  /* 0x0000004cf74c7207 */ /* 0x040fe40005800000 */
[C---:B------:R-:W-:Y:S02]  /*6dd0*/  SEL R75, R247.reuse, R75, !P3 ;  /* 0x0000004bf74b7207 */ /* 0x040fe40005800000 */
[C---:B------:R-:W-:Y:S02]  /*6de0*/  SEL R74, R247.reuse, R74, !P3 ;  /* 0x0000004af74a7207 */ /* 0x040fe40005800000 */
[----:B------:R-:W-:-:S02]  /*6df0*/  SEL R72, R247, R72, !P3 ;  /* 0x00000048f7487207 */ /* 0x000fc40005800000 */
        /* <DEDUP_REMOVED lines=117> */
[----:B------:R-:W-:Y:S01]  /*7550*/  SEL R247, R247, R2, !P3 ;  /* 0x00000002f7f77207 */ /* 0x000fe20005800000 */
[----:B------:R-:W-:Y:S01]  /*7560*/  IMAD R90, R3, 0x2, R96 ;  /* 0x00000002035a7824 */ /* 0x000fe200078e0260 */
[----:B------:R-:W-:Y:S02]  /*7570*/  LEA.HI.X.SX32 R2, R88, c[0x0][0x164], 0x2, P1 ;  /* 0x0000590058027a11 */ /* 0x000fe400008f16ff */
[----:B------:R-:W-:-:S02]  /*7580*/  LEA R194, P1, R102, R84, 0x2 ;  /* 0x0000005466c27211 */ /* 0x000fc400078210ff */
[----:B------:R-:W-:Y:S01]  /*7590*/  LEA R142, P3, R94, R84, 0x2 ;  /* 0x000000545e8e7211 */ /* 0x000fe200078610ff */
[----:B------:R-:W-:Y:S01]  /*75a0*/  IMAD R95, R3, 0x2, R90 ;  /* 0x00000002035f7824 */ /* 0x000fe200078e025a */
[-C--:B------:R-:W-:Y:S02]  /*75b0*/  LEA.HI.X.SX32 R195, R102, R2.reuse, 0x2, P1 ;  /* 0x0000000266c37211 */ /* 0x080fe400008f16ff */
[----:B------:R-:W-:Y:S02]  /*75c0*/  LEA.HI.X.SX32 R143, R94, R2, 0x2, P3 ;  /* 0x000000025e8f7211 */ /* 0x000fe400018f16ff */
[CC--:B------:R-:W-:Y:S02]  /*75d0*/  LEA R190, P1, R100.reuse, R84.reuse, 0x2 ;  /* 0x0000005464be7211 */ /* 0x0c0fe400078210ff */
[----:B------:R-:W-:Y:S01]  /*75e0*/  LEA R130, P3, R87, R84, 0x2 ;  /* 0x0000005457827211 */ /* 0x000fe200078610ff */
[----:B------:R-:W-:Y:S01]  /*75f0*/  IMAD R88, R3, 0x2, R95 ;  /* 0x0000000203587824 */ /* 0x000fe200078e025f */
[----:B------:R-:W-:-:S02]  /*7600*/  LEA.HI.X.SX32 R191, R100, R2, 0x2, P1 ;  /* 0x0000000264bf7211 */ /* 0x000fc400008f16ff */
[----:B------:R-:W-:Y:S02]  /*7610*/  LEA.HI.X.SX32 R131, R87, R2, 0x2, P3 ;  /* 0x0000000257837211 */ /* 0x000fe400018f16ff */
[-C--:B------:R-:W-:Y:S02]  /*7620*/  LEA R186, P1, R99, R84.reuse, 0x2 ;  /* 0x0000005463ba7211 */ /* 0x080fe400078210ff */
[C---:B------:R-:W-:Y:S01]  /*7630*/  LEA R126, P3, R92.reuse, R84, 0x2 ;  /* 0x000000545c7e7211 */ /* 0x040fe200078610ff */
[----:B------:R-:W-:Y:S01]  /*7640*/  IMAD R94, R3, 0x2, R88 ;  /* 0x00000002035e7824 */ /* 0x000fe200078e0258 */
[-C--:B------:R-:W-:Y:S02]  /*7650*/  LEA.HI.X.SX32 R187, R99, R2.reuse, 0x2, P1 ;  /* 0x0000000263bb7211 */ /* 0x080fe400008f16ff */
[----:B------:R-:W-:Y:S01]  /*7660*/  LEA.HI.X.SX32 R127, R92, R2, 0x2, P3 ;  /* 0x000000025c7f7211 */ /* 0x000fe200018f16ff */
[----:B------:R-:W-:Y:S01]  /*7670*/  IMAD R87, R3, 0x2, R94 ;  /* 0x0000000203577824 */ /* 0x000fe200078e025e */
[----:B------:R-:W-:-:S02]  /*7680*/  LEA R182, P1, R98, R84, 0x2 ;  /* 0x0000005462b67211 */ /* 0x000fc400078210ff */
[----:B------:R-:W-:Y:S01]  /*7690*/  LEA R122, P3, R91, R84, 0x2 ;  /* 0x000000545b7a7211 */ /* 0x000fe200078610ff */
[----:B------:R-:W-:Y:S01]  /*76a0*/  IMAD R92, R3, 0x2, R87 ;  /* 0x00000002035c7824 */ /* 0x000fe200078e0257 */
[-C--:B------:R-:W-:Y:S02]  /*76b0*/  LEA.HI.X.SX32 R183, R98, R2.reuse, 0x2, P1 ;  /* 0x0000000262b77211 */ /* 0x080fe400008f16ff */
[----:B------:R-:W-:Y:S02]  /*76c0*/  LEA.HI.X.SX32 R123, R91, R2, 0x2, P3 ;  /* 0x000000025b7b7211 */ /* 0x000fe400018f16ff */
[-C--:B------:R-:W-:Y:S02]  /*76d0*/  LEA R178, P1, R96, R84.reuse, 0x2 ;  /* 0x0000005460b27211 */ /* 0x080fe400078210ff */
        /* <DEDUP_REMOVED lines=8> */
[----:B------:R-:W-:Y:S02]  /*7760*/  LEA.HI.X.SX32 R115, R88, R2, 0x2, P3 ;  /* 0x0000000258737211 */ /* 0x000fe400018f16ff */
[----:B------:R-:W-:-:S02]  /*7770*/  LEA R170, P1, R94, R84, 0x2 ;  /* 0x000000545eaa7211 */ /* 0x000fc400078210ff */
[----:B------:R-:W-:Y:S01]  /*7780*/  LEA R110, P3, R87, R84, 0x2 ;  /* 0x00000054576e7211 */ /* 0x000fe200078610ff */
[----:B------:R-:W-:Y:S02]  /*7790*/  IMAD.SHL.U32 R154, R151, 0x4, RZ ;  /* 0x00000004979a7824 */ /* 0x000fe400078e00ff */
[----:B------:R-:W-:Y:S01]  /*77a0*/  IMAD R88, R3, 0x2, R90 ;  /* 0x0000000203587824 */ /* 0x000fe200078e025a */
[-C--:B------:R-:W-:Y:S01]  /*77b0*/  LEA.HI.X.SX32 R171, R94, R2.reuse, 0x2, P1 ;  /* 0x000000025eab7211 */ /* 0x080fe200008f16ff */
[----:B------:R-:W-:Y:S01]  /*77c0*/  IMAD.SHL.U32 R160, R156, 0x4, RZ ;  /* 0x000000049ca07824 */ /* 0x000fe200078e00ff */
[----:B------:R-:W-:Y:S01]  /*77d0*/  LEA.HI.X.SX32 R111, R87, R2, 0x2, P3 ;  /* 0x00000002576f7211 */ /* 0x000fe200018f16ff */
[----:B------:R-:W-:Y:S01]  /*77e0*/  IMAD.SHL.U32 R150, R147, 0x4, RZ ;  /* 0x0000000493967824 */ /* 0x000fe200078e00ff */
[-C--:B------:R-:W-:Y:S01]  /*77f0*/  LEA R166, P1, R92, R84.reuse, 0x2 ;  /* 0x000000545ca67211 */ /* 0x080fe200078210ff */
[----:B------:R-:W-:Y:S01]  /*7800*/  IMAD.SHL.U32 R152, R148, 0x4, RZ ;  /* 0x0000000494987824 */ /* 0x000fe200078e00ff */
[----:B------:R-:W-:Y:S01]  /*7810*/  LEA R106, P3, R91, R84, 0x2 ;  /* 0x000000545b6a7211 */ /* 0x000fe200078610ff */
[----:B------:R-:W-:Y:S01]  /*7820*/  IMAD R87, R3, 0x2, R88 ;  /* 0x0000000203577824 */ /* 0x000fe200078e0258 */
[----:B------:R1:W-:Y:S01]  /*7830*/  STL [R1+0x3a0], R154 ;  /* 0x0003a09a01007387 */ /* 0x0003e20000100800 */
[----:B------:R-:W-:-:S02]  /*7840*/  LEA.HI.X.SX32 R167, R92, R2, 0x2, P1 ;  /* 0x000000025ca77211 */ /* 0x000fc400008f16ff */
[----:B------:R-:W-:Y:S01]  /*7850*/  LEA.HI.X.SX32 R107, R91, R2, 0x2, P3 ;  /* 0x000000025b6b7211 */ /* 0x000fe200018f16ff */
[----:B------:R-:W-:Y:S01]  /*7860*/  STL [R1+0x39c], R160 ;  /* 0x00039ca001007387 */ /* 0x000fe20000100800 */
[-C--:B------:R-:W-:Y:S01]  /*7870*/  LEA R162, P1, R90, R84.reuse, 0x2 ;  /* 0x000000545aa27211 */ /* 0x080fe200078210ff */
[----:B------:R-:W-:Y:S01]  /*7880*/  IMAD R3, R3, 0x2, R87 ;  /* 0x0000000203037824 */ /* 0x000fe200078e0257 */
[----:B------:R-:W-:Y:S01]  /*7890*/  LEA R138, P3, R88, R84, 0x2 ;  /* 0x00000054588a7211 */ /* 0x000fe200078610ff */
[----:B------:R4:W-:Y:S04]  /*78a0*/  STL [R1+0x398], R150 ;  /* 0x0003989601007387 */ /* 0x0009e80000100800 */
[----:B------:R-:W-:Y:S01]  /*78b0*/  STL [R1+0x394], R152 ;  /* 0x0003949801007387 */ /* 0x000fe20000100800 */
[----:B------:R-:W-:-:S03]  /*78c0*/  LEA.HI.X.SX32 R163, R90, R2, 0x2, P1 ;  /* 0x000000025aa37211 */ /* 0x000fc600008f16ff */
[----:B------:R-:W-:Y:S01]  /*78d0*/  STL.64 [R1+0x80], R194 ;  /* 0x000080c201007387 */ /* 0x000fe20000100a00 */
[----:B------:R-:W-:-:S03]  /*78e0*/  LEA.HI.X.SX32 R139, R88, R2, 0x2, P3 ;  /* 0x00000002588b7211 */ /* 0x000fc600018f16ff */
[----:B------:R-:W-:Y:S01]  /*78f0*/  STL.64 [R1+0x78], R142 ;  /* 0x0000788e01007387 */ /* 0x000fe20000100a00 */
[----:B------:R-:W-:Y:S01]  /*7900*/  IMAD.SHL.U32 R155, R164, 0x4, RZ ;  /* 0x00000004a49b7824 */ /* 0x000fe200078e00ff */
[-C--:B------:R-:W-:Y:S02]  /*7910*/  LEA R158, P1, R87, R84.reuse, 0x2 ;  /* 0x00000054579e7211 */ /* 0x080fe400078210ff */
[----:B------:R-:W-:Y:S01]  /*7920*/  STL.64 [R1+0x70], R190 ;  /* 0x000070be01007387 */ /* 0x000fe20000100a00 */
[----:B------:R-:W-:-:S03]  /*7930*/  LEA R134, P3, R3, R84, 0x2 ;  /* 0x0000005403867211 */ /* 0x000fc600078610ff */
[----:B------:R-:W-:Y:S04]  /*7940*/  STL.64 [R1+0x68], R130 ;  /* 0x0000688201007387 */ /* 0x000fe80000100a00 */
[----:B------:R-:W-:Y:S01]  /*7950*/  STL.64 [R1+0x60], R186 ;  /* 0x000060ba01007387 */ /* 0x000fe20000100a00 */
[----:B------:R-:W-:-:S03]  /*7960*/  LEA.HI.X.SX32 R159, R87, R2, 0x2, P1 ;  /* 0x00000002579f7211 */ /* 0x000fc600008f16ff */
[----:B------:R-:W-:Y:S01]  /*7970*/  STL.64 [R1+0x58], R126 ;  /* 0x0000587e01007387 */ /* 0x000fe20000100a00 */
[----:B------:R-:W-:-:S03]  /*7980*/  LEA.HI.X.SX32 R135, R3, R2, 0x2, P3 ;  /* 0x0000000203877211 */ /* 0x000fc600018f16ff */
[----:B------:R-:W-:Y:S01]  /*7990*/  STL.64 [R1+0x50], R182 ;  /* 0x000050b601007387 */ /* 0x000fe20000100a00 */
[----:B------:R-:W-:-:S03]  /*79a0*/  IADD3 R248, P1, R155, R84, RZ ;  /* 0x000000549bf87210 */ /* 0x000fc60007f3e0ff */
[----:B------:R-:W-:Y:S01]  /*79b0*/  STL.64 [R1+0x48], R122 ;  /* 0x0000487a01007387 */ /* 0x000fe20000100a00 */
[----:B-1----:R-:W-:-:S03]  /*79c0*/  IADD3 R154, P3, R154, R84, RZ ;  /* 0x000000549a9a7210 */ /* 0x002fc60007f7e0ff */
[----:B------:R-:W-:Y:S04]  /*79d0*/  STL.64 [R1+0x40], R178 ;  /* 0x000040b201007387 */ /* 0x000fe80000100a00 */
[----:B------:R-:W-:Y:S01]  /*79e0*/  STL.64 [R1+0x38], R118 ;  /* 0x0000387601007387 */ /* 0x000fe20000100a00 */
[----:B------:R-:W-:-:S03]  /*79f0*/  IMAD.SHL.U32 R146, R144, 0x4, RZ ;  /* 0x0000000490927824 */ /* 0x000fc600078e00ff */
[----:B------:R-:W-:Y:S01]  /*7a00*/  STL.64 [R1+0x30], R174 ;  /* 0x000030ae01007387 */ /* 0x000fe20000100a00 */
[----:B------:R-:W-:-:S03]  /*7a10*/  LEA.HI.X.SX32 R249, R164, R2, 0x2, P1 ;  /* 0x00000002a4f97211 */ /* 0x000fc600008f16ff */
[----:B------:R-:W-:Y:S01]  /*7a20*/  STL.64 [R1+0x28], R114 ;  /* 0x0000287201007387 */ /* 0x000fe20000100a00 */
[----:B------:R-:W-:-:S03]  /*7a30*/  LEA.HI.X.SX32 R155, R151, R2, 0x2, P3 ;  /* 0x00000002979b7211 */ /* 0x000fc600018f16ff */
[----:B------:R-:W-:Y:S01]  /*7a40*/  STL.64 [R1+0x20], R170 ;  /* 0x000020aa01007387 */ /* 0x000fe20000100a00 */
[-C--:B------:R-:W-:Y:S02]  /*7a50*/  IADD3 R244, P1, R160, R84.reuse, RZ ;  /* 0x00000054a0f47210 */ /* 0x080fe40007f3e0ff */
[----:B----4-:R-:W-:Y:S01]  /*7a60*/  IADD3 R150, P3, R150, R84, RZ ;  /* 0x0000005496967210 */ /* 0x010fe20007f7e0ff */
[----:B------:R-:W-:Y:S01]  /*7a70*/  STL.64 [R1+0x128], R110 ;  /* 0x0001286e01007387 */ /* 0x000fe20000100a00 */
[----:B------:R-:W-:-:S03]  /*7a80*/  IMAD.SHL.U32 R88, R140, 0x4, RZ ;  /* 0x000000048c587824 */ /* 0x000fc600078e00ff */
[----:B------:R-:W-:Y:S01]  /*7a90*/  STL.64 [R1+0x18], R166 ;  /* 0x000018a601007387 */ /* 0x000fe20000100a00 */
[----:B------:R-:W-:-:S03]  /*7aa0*/  LEA.HI.X.SX32 R245, R156, R2, 0x2, P1 ;  /* 0x000000029cf57211 */ /* 0x000fc600008f16ff */
[----:B------:R-:W-:Y:S01]  /*7ab0*/  STL.64 [R1+0x120], R106 ;  /* 0x0001206a01007387 */ /* 0x000fe20000100a00 */
[----:B------:R-:W-:-:S03]  /*7ac0*/  LEA.HI.X.SX32 R151, R147, R2, 0x2, P3 ;  /* 0x0000000293977211 */ /* 0x000fc600018f16ff */
[----:B------:R-:W-:Y:S01]  /*7ad0*/  STL.64 [R1+0x10], R162 ;  /* 0x000010a201007387 */ /* 0x000fe20000100a00 */
[----:B------:R-:W-:Y:S01]  /*7ae0*/  IMAD.SHL.U32 R3, R136, 0x4, RZ ;  /* 0x0000000488037824 */ /* 0x000fe200078e00ff */
[----:B------:R-:W-:Y:S02]  /*7af0*/  IADD3 R242, P1, R152, R84, RZ ;  /* 0x0000005498f27210 */ /* 0x000fe40007f3e0ff */
[----:B------:R-:W-:Y:S04]  /*7b00*/  STL.64 [R1+0x118], R138 ;  /* 0x0001188a01007387 */ /* 0x000fe80000100a00 */
[----:B------:R1:W-:Y:S01]  /*7b10*/  STL [R1+0x390], R146 ;  /* 0x0003909201007387 */ /* 0x0003e20000100800 */
[----:B------:R-:W-:-:S03]  /*7b20*/  IMAD.SHL.U32 R87, R132, 0x4, RZ ;  /* 0x0000000484577824 */ /* 0x000fc600078e00ff */
[----:B------:R-:W-:Y:S01]  /*7b30*/  STL.64 [R1+0x8], R158 ;  /* 0x0000089e01007387 */ /* 0x000fe20000100a00 */
[----:B------:R-:W-:-:S03]  /*7b40*/  LEA.HI.X.SX32 R243, R148, R2, 0x2, P1 ;  /* 0x0000000294f37211 */ /* 0x000fc600008f16ff */
[----:B------:R-:W-:Y:S01]  /*7b50*/  STL.64 [R1+0x110], R134 ;  /* 0x0001108601007387 */ /* 0x000fe20000100a00 */
[----:B-1----:R-:W-:-:S03]  /*7b60*/  IADD3 R146, P3, R146, R84, RZ ;  /* 0x0000005492927210 */ /* 0x002fc60007f7e0ff */
[----:B------:R-:W-:Y:S01]  /*7b70*/  STL [R1+0x38c], R88 ;  /* 0x00038c5801007387 */ /* 0x000fe20000100800 */
[----:B------:R-:W-:-:S03]  /*7b80*/  LEA.HI.X.SX32 R147, R144, R2, 0x2, P3 ;  /* 0x0000000290937211 */ /* 0x000fc600018f16ff */
[----:B------:R-:W-:Y:S01]  /*7b90*/  STL.64 [R1+0xe0], R248 ;  /* 0x0000e0f801007387 */ /* 0x000fe20000100a00 */
[----:B------:R-:W-:-:S03]  /*7ba0*/  IADD3 R98, P3, R3, R84, RZ ;  /* 0x0000005403627210 */ /* 0x000fc60007f7e0ff */
[----:B------:R-:W-:Y:S01]  /*7bb0*/  STL.64 [R1+0xd8], R154 ;  /* 0x0000d89a01007387 */ /* 0x000fe20000100a00 */
[----:B------:R-:W-:-:S03]  /*7bc0*/  IADD3 R208, P1, R88, R84, RZ ;  /* 0x0000005458d07210 */ /* 0x000fc60007f3e0ff */
[----:B------:R1:W-:Y:S04]  /*7bd0*/  STL [R1+0x388], R3 ;  /* 0x0003880301007387 */ /* 0x0003e80000100800 */
[----:B------:R-:W-:Y:S01]  /*7be0*/  STL.64 [R1+0xd0], R244 ;  /* 0x0000d0f401007387 */ /* 0x000fe20000100a00 */
[----:B------:R-:W-:-:S03]  /*7bf0*/  LEA.HI.X.SX32 R99, R136, R2, 0x2, P3 ;  /* 0x0000000288637211 */ /* 0x000fc600018f16ff */
[----:B------:R-:W-:Y:S01]  /*7c00*/  STL.64 [R1+0xc8], R150 ;  /* 0x0000c89601007387 */ /* 0x000fe20000100a00 */
[----:B-1----:R-:W-:-:S03]  /*7c10*/  IMAD.SHL.U32 R3, R128, 0x4, RZ ;  /* 0x0000000480037824 */ /* 0x002fc600078e00ff */
[----:B------:R1:W-:Y:S01]  /*7c20*/  STL [R1+0x384], R87 ;  /* 0x0003845701007387 */ /* 0x0003e20000100800 */
[----:B------:R-:W-:-:S03]  /*7c30*/  LEA.HI.X.SX32 R209, R140, R2, 0x2, P1 ;  /* 0x000000028cd17211 */ /* 0x000fc600008f16ff */
[----:B------:R-:W-:Y:S01]  /*7c40*/  STL.64 [R1+0xc0], R242 ;  /* 0x0000c0f201007387 */ /* 0x000fe20000100a00 */
[----:B------:R-:W-:-:S03]  /*7c50*/  IADD3 R94, P3, R3, R84, RZ ;  /* 0x00000054035e7210 */ /* 0x000fc60007f7e0ff */
[----:B------:R-:W-:Y:S01]  /*7c60*/  STL.64 [R1+0xb8], R146 ;  /* 0x0000b89201007387 */ /* 0x000fe20000100a00 */
[----:B------:R-:W-:-:S03]  /*7c70*/  IADD3 R204, P1, R87, R84, RZ ;  /* 0x0000005457cc7210 */ /* 0x000fc60007f3e0ff */
[----:B------:R4:W-:Y:S01]  /*7c80*/  STL [R1+0x380], R3 ;  /* 0x0003800301007387 */ /* 0x0009e20000100800 */
[----:B------:R-:W-:Y:S01]  /*7c90*/  LOP3.LUT R103, R199, 0x8, RZ, 0xfc, !PT ;  /* 0x00000008c7677812 */ /* 0x000fe200078efcff */
[----:B------:R-:W-:Y:S01]  /*7ca0*/  IMAD.SHL.U32 R0, R112, 0x4, RZ ;  /* 0x0000000470007824 */ /* 0x000fe200078e00ff */
[----:B------:R-:W-:Y:S01]  /*7cb0*/  LEA.HI.X.SX32 R205, R132, R2, 0x2, P1 ;  /* 0x0000000284cd7211 */ /* 0x000fe200008f16ff */
[----:B-1----:R-:W-:Y:S01]  /*7cc0*/  IMAD.SHL.U32 R87, R116, 0x4, RZ ;  /* 0x0000000474577824 */ /* 0x002fe200078e00ff */
[----:B------:R-:W-:Y:S01]  /*7cd0*/  ISETP.GE.AND P1, PT, R103, c[0x0][0x180], PT ;  /* 0x0000600067007a0c */ /* 0x000fe20003f26270 */
[----:B------:R-:W-:Y:S01]  /*7ce0*/  IMAD R252, R252, c[0x0][0x190], RZ ;  /* 0x00006400fcfc7a24 */ /* 0x000fe200078e02ff */
[----:B------:R-:W-:Y:S01]  /*7cf0*/  LOP3.LUT R124, R199, 0xc, RZ, 0xfc, !PT ;  /* 0x0000000cc77c7812 */ /* 0x000fe200078efcff */
[----:B---3--:R1:W-:Y:S01]  /*7d00*/  LDGSTS.E [R200+0x20000], [R248.64], P5 ;  /* 0x20000000f8c87fae */ /* 0x0083e2000a92184c */
[----:B----4-:R-:W-:-:S03]  /*7d10*/  IMAD.SHL.U32 R3, R120, 0x4, RZ ;  /* 0x0000000478037824 */ /* 0x010fc600078e00ff */
[----:B------:R-:W-:Y:S02]  /*7d20*/  STL.64 [R1+0xb0], R208 ;  /* 0x0000b0d001007387 */ /* 0x000fe40000100a00 */
[----:B------:R-:W-:Y:S02]  /*7d30*/  IADD3 R202, P4, R3, R84, RZ ;  /* 0x0000005403ca7210 */ /* 0x000fe40007f9e0ff */
[----:B------:R-:W-:Y:S01]  /*7d40*/  STL.64 [R1+0xa8], R98 ;  /* 0x0000a86201007387 */ /* 0x000fe20000100a00 */
[-C--:B------:R-:W-:Y:S02]  /*7d50*/  LEA.HI.X.SX32 R95, R128, R2.reuse, 0x2, P3 ;  /* 0x00000002805f7211 */ /* 0x080fe400018f16ff */
[----:B------:R-:W-:Y:S01]  /*7d60*/  LEA.HI.X.SX32 R203, R120, R2, 0x2, P4 ;  /* 0x0000000278cb7211 */ /* 0x000fe200020f16ff */
[----:B------:R3:W-:Y:S01]  /*7d70*/  STL [R1+0x37c], R3 ;  /* 0x00037c0301007387 */ /* 0x0007e20000100800 */
[----:B------:R-:W-:Y:S02]  /*7d80*/  IADD3 R246, P4, R0, c[0x0][0x168], RZ ;  /* 0x00005a0000f67a10 */ /* 0x000fe40007f9e0ff */
[----:B------:R-:W-:Y:S01]  /*7d90*/  ISETP.GE.AND P3, PT, R124, c[0x0][0x180], PT ;  /* 0x000060007c007a0c */ /* 0x000fe20003f66270 */
[----:B------:R-:W-:Y:S01]  /*7da0*/  STL.64 [R1+0xa0], R204 ;  /* 0x0000a0cc01007387 */ /* 0x000fe20000100a00 */
[----:B------:R-:W-:-:S03]  /*7db0*/  LEA.HI.X.SX32 R196, R112, c[0x0][0x16c], 0x2, P4 ;  /* 0x00005b0070c47a11 */ /* 0x000fc600020f16ff */
[----:B------:R4:W-:Y:S01]  /*7dc0*/  LDGSTS.E [R200+0x20400], [R244.64], P2 ;  /* 0x20400000f4c87fae */ /* 0x0009e2000912184c */
[----:B---3--:R-:W-:Y:S02]  /*7dd0*/  SEL R3, R86, RZ, !P1 ;  /* 0x000000ff56037207 */ /* 0x008fe40004800000 */
[----:B------:R-:W-:Y:S01]  /*7de0*/  IADD3 R90, P1, R87, R84, RZ ;  /* 0x00000054575a7210 */ /* 0x000fe20007f3e0ff */
[----:B------:R-:W-:Y:S03]  /*7df0*/  STL.64 [R1+0x98], R94 ;  /* 0x0000985e01007387 */ /* 0x000fe60000100a00 */
[----:B------:R-:W-:Y:S01]  /*7e00*/  LEA.HI.X.SX32 R91, R116, R2, 0x2, P1 ;  /* 0x00000002745b7211 */ /* 0x000fe200008f16ff */
[----:B------:R3:W-:Y:S01]  /*7e10*/  STL [R1+0x378], R87 ;  /* 0x0003785701007387 */ /* 0x0007e20000100800 */
[----:B------:R-:W-:Y:S02]  /*7e20*/  LEA R2, P4, R252, R246, 0x2 ;  /* 0x000000f6fc027211 */ /* 0x000fe400078810ff */
[----:B------:R-:W-:Y:S01]  /*7e30*/  SEL R84, R86, RZ, !P3 ;  /* 0x000000ff56547207 */ /* 0x000fe20005800000 */
[----:B------:R1:W-:Y:S01]  /*7e40*/  STL [R1+0x6f8], R0 ;  /* 0x0006f80001007387 */ /* 0x0003e20000100800 */
[----:B------:R-:W-:-:S02]  /*7e50*/  ISETP.NE.U32.AND P1, PT, R3, RZ, PT ;  /* 0x000000ff0300720c */ /* 0x000fc40003f25070 */
[----:B------:R-:W-:Y:S02]  /*7e60*/  LEA.HI.X.SX32 R3, R252, R196, 0x2, P4 ;  /* 0x000000c4fc037211 */ /* 0x000fe400020f16ff */
[C---:B---3--:R-:W-:Y:S02]  /*7e70*/  LOP3.LUT R87, R199.reuse, 0x10, RZ, 0xfc, !PT ;  /* 0x00000010c7577812 */ /* 0x048fe400078efcff */
[----:B------:R-:W-:Y:S02]  /*7e80*/  ISETP.NE.U32.AND P3, PT, R84, RZ, PT ;  /* 0x000000ff5400720c */ /* 0x000fe40003f65070 */
[----:B-1----:R-:W-:Y:S02]  /*7e90*/  LOP3.LUT R0, R199, 0x14, RZ, 0xfc, !PT ;  /* 0x00000014c7007812 */ /* 0x002fe400078efcff */
[----:B------:R-:W-:Y:S02]  /*7ea0*/  ISETP.GE.AND P4, PT, R87, c[0x0][0x180], PT ;  /* 0x0000600057007a0c */ /* 0x000fe40003f86270 */
[----:B------:R-:W-:Y:S01]  /*7eb0*/  LOP3.LUT R84, R199, 0x18, RZ, 0xfc, !PT ;  /* 0x00000018c7547812 */ /* 0x000fe200078efcff */
[----:B------:R-:W-:Y:S01]  /*7ec0*/  STL.64 [R1+0x90], R202 ;  /* 0x000090ca01007387 */ /* 0x000fe20000100a00 */
[----:B------:R-:W-:-:S02]  /*7ed0*/  ISETP.GE.AND P5, PT, R0, c[0x0][0x180], PT ;  /* 0x0000600000007a0c */ /* 0x000fc40003fa6270 */
[----:B------:R-:W-:Y:S01]  /*7ee0*/  SEL R87, R86, RZ, !P4 ;  /* 0x000000ff56577207 */ /* 0x000fe20006000000 */
[----:B------:R1:W-:Y:S01]  /*7ef0*/  LDGSTS.E [R200+0x20800], [R242.64], P1 ;  /* 0x20800000f2c87fae */ /* 0x0003e2000892184c */
[----:B------:R-:W-:Y:S02]  /*7f00*/  ISETP.GE.AND P4, PT, R84, c[0x0][0x180], PT ;  /* 0x0000600054007a0c */ /* 0x000fe40003f86270 */
[C---:B------:R-:W-:Y:S01]  /*7f10*/  SEL R84, R86.reuse, RZ, !P5 ;  /* 0x000000ff56547207 */ /* 0x040fe20006800000 */
[----:B------:R-:W-:Y:S01]  /*7f20*/  STL.64 [R1+0x88], R90 ;  /* 0x0000885a01007387 */ /* 0x000fe20000100a00 */
[----:B------:R-:W-:Y:S02]  /*7f30*/  ISETP.NE.U32.AND P5, PT, R87, RZ, PT ;  /* 0x000000ff5700720c */ /* 0x000fe40003fa5070 */
[----:B------:R-:W-:Y:S01]  /*7f40*/  LOP3.LUT R0, R199, 0x1c, RZ, 0xfc, !PT ;  /* 0x0000001cc7007812 */ /* 0x000fe200078efcff */
[----:B------:R3:W-:Y:S01]  /*7f50*/  STL.64 [R1+0x778], R2 ;  /* 0x0007780201007387 */ /* 0x0007e20000100a00 */
[----:B------:R-:W-:-:S02]  /*7f60*/  SEL R87, R86, RZ, !P4 ;  /* 0x000000ff56577207 */ /* 0x000fc40006000000 */
[----:B------:R-:W-:Y:S01]  /*7f70*/  ISETP.GE.AND P2, PT, R0, c[0x0][0x180], PT ;  /* 0x0000600000007a0c */ /* 0x000fe20003f46270 */
[----:B------:R1:W-:Y:S01]  /*7f80*/  LDGSTS.E [R200+0x20c00], [R208.64], P3 ;  /* 0x20c00000d0c87fae */ /* 0x0003e2000992184c */
[C---:B------:R-:W-:Y:S02]  /*7f90*/  LOP3.LUT R0, R199.reuse, 0x24, RZ, 0xfc, !PT ;  /* 0x00000024c7007812 */ /* 0x040fe400078efcff */
[----:B------:R-:W-:Y:S02]  /*7fa0*/  ISETP.NE.U32.AND P4, PT, R84, RZ, PT ;  /* 0x000000ff5400720c */ /* 0x000fe40003f85070 */
[----:B---3--:R-:W-:Y:S01]  /*7fb0*/  LOP3.LUT R3, R199, 0x20, RZ, 0xfc, !PT ;  /* 0x00000020c7037812 */ /* 0x008fe200078efcff */
[----:B------:R3:W-:Y:S01]  /*7fc0*/  LDGSTS.E [R200+0x21000], [R204.64], P5 ;  /* 0x21000000ccc87fae */ /* 0x0007e2000a92184c */
[----:B------:R-:W-:Y:S02]  /*7fd0*/  SEL R84, R86, RZ, !P2 ;  /* 0x000000ff56547207 */ /* 0x000fe40005000000 */
[----:B------:R-:W-:-:S02]  /*7fe0*/  ISETP.GE.AND P3, PT, R3, c[0x0][0x180], PT ;  /* 0x0000600003007a0c */ /* 0x000fc40003f66270 */
[----:B------:R-:W-:Y:S02]  /*7ff0*/  ISETP.NE.U32.AND P1, PT, R87, RZ, PT ;  /* 0x000000ff5700720c */ /* 0x000fe40003f25070 */
[----:B------:R-:W-:-:S03]  /*8000*/  ISETP.GE.AND P5, PT, R0, c[0x0][0x180], PT ;  /* 0x0000600000007a0c */ /* 0x000fc60003fa6270 */
[----:B------:R1:W-:Y:S01]  /*8010*/  LDGSTS.E [R200+0x21400], [R202.64], P4 ;  /* 0x21400000cac87fae */ /* 0x0003e2000a12184c */
[----:B------:R-:W-:Y:S02]  /*8020*/  SEL R87, R86, RZ, !P3 ;  /* 0x000000ff56577207 */ /* 0x000fe40005800000 */
[----:B------:R-:W-:Y:S02]  /*8030*/  ISETP.NE.U32.AND P2, PT, R84, RZ, PT ;  /* 0x000000ff5400720c */ /* 0x000fe40003f45070 */
[----:B------:R-:W-:Y:S02]  /*8040*/  SEL R84, R86, RZ, !P5 ;  /* 0x000000ff56547207 */ /* 0x000fe40006800000 */
[----:B------:R-:W-:Y:S02]  /*8050*/  ISETP.NE.U32.AND P5, PT, R87, RZ, PT ;  /* 0x000000ff5700720c */ /* 0x000fe40003fa5070 */
[C---:B------:R-:W-:Y:S01]  /*8060*/  LOP3.LUT R2, R199.reuse, 0x28, RZ, 0xfc, !PT ;  /* 0x00000028c7027812 */ /* 0x040fe200078efcff */
[----:B------:R1:W-:Y:S01]  /*8070*/  LDGSTS.E [R200+0x21800], [R194.64], P1 ;  /* 0x21800000c2c87fae */ /* 0x0003e2000892184c */
[----:B------:R-:W-:-:S02]  /*8080*/  LOP3.LUT R0, R199, 0x2c, RZ, 0xfc, !PT ;  /* 0x0000002cc7007812 */ /* 0x000fc400078efcff */
[----:B------:R-:W-:Y:S02]  /*8090*/  ISETP.GE.AND P3, PT, R2, c[0x0][0x180], PT ;  /* 0x0000600002007a0c */ /* 0x000fe40003f66270 */
[C---:B------:R-:W-:Y:S01]  /*80a0*/  LOP3.LUT R3, R199.reuse, 0x30, RZ, 0xfc, !PT ;  /* 0x00000030c7037812 */ /* 0x040fe200078efcff */
[----:B------:R1:W-:Y:S01]  /*80b0*/  LDGSTS.E [R200+0x21c00], [R190.64], P2 ;  /* 0x21c00000bec87fae */ /* 0x0003e2000912184c */
[----:B------:R-:W-:Y:S02]  /*80c0*/  ISETP.GE.AND P4, PT, R0, c[0x0][0x180], PT ;  /* 0x0000600000007a0c */ /* 0x000fe40003f86270 */
[----:B------:R-:W-:Y:S01]  /*80d0*/  SEL R87, R86, RZ, !P3 ;  /* 0x000000ff56577207 */ /* 0x000fe20005800000 */
[----:B------:R1:W-:Y:S01]  /*80e0*/  LDGSTS.E [R200+0x22000], [R186.64], P5 ;  /* 0x22000000bac87fae */ /* 0x0003e2000a92184c */
[----:B------:R-:W-:Y:S02]  /*80f0*/  LOP3.LUT R0, R199, 0x34, RZ, 0xfc, !PT ;  /* 0x00000034c7007812 */ /* 0x000fe400078efcff */
[----:B------:R-:W-:-:S02]  /*8100*/  ISETP.NE.U32.AND P3, PT, R84, RZ, PT ;  /* 0x000000ff5400720c */ /* 0x000fc40003f65070 */
[----:B------:R-:W-:Y:S02]  /*8110*/  ISETP.GE.AND P2, PT, R3, c[0x0][0x180], PT ;  /* 0x0000600003007a0c */ /* 0x000fe40003f46270 */
[----:B------:R-:W-:Y:S02]  /*8120*/  SEL R84, R86, RZ, !P4 ;  /* 0x000000ff56547207 */ /* 0x000fe40006000000 */
[----:B------:R-:W-:Y:S02]  /*8130*/  ISETP.NE.U32.AND P1, PT, R87, RZ, PT ;  /* 0x000000ff5700720c */ /* 0x000fe40003f25070 */
[----:B------:R-:W-:Y:S02]  /*8140*/  ISETP.GE.AND P5, PT, R0, c[0x0][0x180], PT ;  /* 0x0000600000007a0c */ /* 0x000fe40003fa6270 */
[----:B------:R-:W-:Y:S02]  /*8150*/  SEL R87, R86, RZ, !P2 ;  /* 0x000000ff56577207 */ /* 0x000fe40005000000 */
[----:B------:R-:W-:Y:S01]  /*8160*/  ISETP.NE.U32.AND P4, PT, R84, RZ, PT ;  /* 0x000000ff5400720c */ /* 0x000fe20003f85070 */
[----:B------:R1:W-:Y:S01]  /*8170*/  LDGSTS.E [R200+0x22400], [R182.64], P3 ;  /* 0x22400000b6c87fae */ /* 0x0003e2000992184c */
[----:B------:R-:W-:-:S02]  /*8180*/  SEL R84, R86, RZ, !P5 ;  /* 0x000000ff56547207 */ /* 0x000fc40006800000 */
[----:B------:R-:W-:Y:S02]  /*8190*/  ISETP.NE.U32.AND P5, PT, R87, RZ, PT ;  /* 0x000000ff5700720c */ /* 0x000fe40003fa5070 */
[C---:B------:R-:W-:Y:S01]  /*81a0*/  LOP3.LUT R2, R199.reuse, 0x38, RZ, 0xfc, !PT ;  /* 0x00000038c7027812 */ /* 0x040fe200078efcff */
[----:B------:R1:W-:Y:S01]  /*81b0*/  LDGSTS.E [R200+0x22800], [R178.64], P1 ;  /* 0x22800000b2c87fae */ /* 0x0003e2000892184c */
[C---:B------:R-:W-:Y:S02]  /*81c0*/  LOP3.LUT R0, R199.reuse, 0x3c, RZ, 0xfc, !PT ;  /* 0x0000003cc7007812 */ /* 0x040fe400078efcff */
[----:B------:R-:W-:Y:S02]  /*81d0*/  ISETP.GE.AND P2, PT, R2, c[0x0][0x180], PT ;  /* 0x0000600002007a0c */ /* 0x000fe40003f46270 */
[----:B------:R-:W-:Y:S01]  /*81e0*/  LOP3.LUT R3, R199, 0x2, RZ, 0xfc, !PT ;  /* 0x00000002c7037812 */ /* 0x000fe200078efcff */
[----:B------:R1:W-:Y:S01]  /*81f0*/  LDGSTS.E [R200+0x22c00], [R174.64], P4 ;  /* 0x22c00000aec87fae */ /* 0x0003e2000a12184c */
[----:B------:R-:W-:-:S02]  /*8200*/  ISETP.GE.AND P3, PT, R0, c[0x0][0x180], PT ;  /* 0x0000600000007a0c */ /* 0x000fc40003f66270 */
[----:B------:R-:W-:Y:S01]  /*8210*/  SEL R87, R86, RZ, !P2 ;  /* 0x000000ff56577207 */ /* 0x000fe20005000000 */
[----:B------:R1:W-:Y:S01]  /*8220*/  LDGSTS.E [R200+0x23000], [R170.64], P5 ;  /* 0x23000000aac87fae */ /* 0x0003e2000a92184c */
[----:B------:R-:W-:Y:S02]  /*8230*/  LOP3.LUT R0, R199, 0x6, RZ, 0xfc, !PT ;  /* 0x00000006c7007812 */ /* 0x000fe400078efcff */
[----:B------:R-:W-:Y:S02]  /*8240*/  ISETP.NE.U32.AND P2, PT, R84, RZ, PT ;  /* 0x000000ff5400720c */ /* 0x000fe40003f45070 */
[----:B------:R-:W-:Y:S02]  /*8250*/  ISETP.GE.AND P4, PT, R3, c[0x0][0x180], PT ;  /* 0x0000600003007a0c */ /* 0x000fe40003f86270 */
[----:B------:R-:W-:Y:S02]  /*8260*/  SEL R84, R86, RZ, !P3 ;  /* 0x000000ff56547207 */ /* 0x000fe40005800000 */
[----:B------:R-:W-:-:S02]  /*8270*/  ISETP.NE.U32.AND P1, PT, R87, RZ, PT ;  /* 0x000000ff5700720c */ /* 0x000fc40003f25070 */
[----:B------:R-:W-:Y:S02]  /*8280*/  ISETP.GE.AND P5, PT, R0, c[0x0][0x180], PT ;  /* 0x0000600000007a0c */ /* 0x000fe40003fa6270 */
[----:B------:R-:W-:Y:S02]  /*8290*/  SEL R87, R86, RZ, !P4 ;  /* 0x000000ff56577207 */ /* 0x000fe40006000000 */
[----:B------:R-:W-:Y:S01]  /*82a0*/  ISETP.NE.U32.AND P3, PT, R84, RZ, PT ;  /* 0x000000ff5400720c */ /* 0x000fe20003f65070 */
[----:B------:R1:W-:Y:S01]  /*82b0*/  LDGSTS.E [R200+0x23400], [R166.64], P2 ;  /* 0x23400000a6c87fae */ /* 0x0003e2000912184c */
[----:B------:R-:W-:Y:S02]  /*82c0*/  SEL R84, R86, RZ, !P5 ;  /* 0x000000ff56547207 */ /* 0x000fe40006800000 */
[----:B------:R-:W-:Y:S02]  /*82d0*/  LOP3.LUT R2, R199, 0xa, RZ, 0xfc, !PT ;  /* 0x0000000ac7027812 */ /* 0x000fe400078efcff */
[----:B------:R-:W-:Y:S01]  /*82e0*/  ISETP.NE.U32.AND P5, PT, R87, RZ, PT ;  /* 0x000000ff5700720c */ /* 0x000fe20003fa5070 */
[----:B------:R1:W-:Y:S01]  /*82f0*/  STL [R1+0x710], R252 ;  /* 0x000710fc01007387 */ /* 0x0003e20000100800 */
[----:B------:R-:W-:-:S02]  /*8300*/  LOP3.LUT R0, R199, 0xe, RZ, 0xfc, !PT ;  /* 0x0000000ec7007812 */ /* 0x000fc400078efcff */
[----:B------:R-:W-:Y:S01]  /*8310*/  ISETP.GE.AND P4, PT, R2, c[0x0][0x180], PT ;  /* 0x0000600002007a0c */ /* 0x000fe20003f86270 */
[----:B------:R2:W-:Y:S01]  /*8320*/  LDGSTS.E [R200+0x23800], [R162.64], P1 ;  /* 0x23800000a2c87fae */ /* 0x0005e2000892184c */
[----:B------:R-:W-:Y:S02]  /*8330*/  ISETP.GE.AND P2, PT, R0, c[0x0][0x180], PT ;  /* 0x0000600000007a0c */ /* 0x000fe40003f46270 */
[----:B------:R-:W-:Y:S01]  /*8340*/  SEL R87, R86, RZ, !P4 ;  /* 0x000000ff56577207 */ /* 0x000fe20006000000 */
[----:B------:R2:W-:Y:S01]  /*8350*/  LDGSTS.E [R200+0x23c00], [R158.64], P3 ;  /* 0x23c000009ec87fae */ /* 0x0005e2000992184c */
[----:B------:R-:W-:Y:S02]  /*8360*/  LOP3.LUT R3, R199, 0x12, RZ, 0xfc, !PT ;  /* 0x00000012c7037812 */ /* 0x000fe400078efcff */
[----:B-1----:R-:W-:Y:S02]  /*8370*/  LOP3.LUT R252, R200, 0x40, RZ, 0x3c, !PT ;  /* 0x00000040c8fc7812 */ /* 0x002fe400078e3cff */
[----:B------:R-:W-:-:S02]  /*8380*/  ISETP.NE.U32.AND P4, PT, R84, RZ, PT ;  /* 0x000000ff5400720c */ /* 0x000fc40003f85070 */
[----:B------:R-:W-:Y:S01]  /*8390*/  SEL R84, R86, RZ, !P2 ;  /* 0x000000ff56547207 */ /* 0x000fe20005000000 */
[----:B------:R1:W-:Y:S01]  /*83a0*/  LDGSTS.E [R252+0x20200], [R154.64], P5 ;  /* 0x202000009afc7fae */ /* 0x0003e2000a92184c */
[----:B------:R-:W-:Y:S02]  /*83b0*/  LOP3.LUT R0, R199, 0x16, RZ, 0xfc, !PT ;  /* 0x00000016c7007812 */ /* 0x000fe400078efcff */
[----:B------:R-:W-:Y:S02]  /*83c0*/  ISETP.GE.AND P3, PT, R3, c[0x0][0x180], PT ;  /* 0x0000600003007a0c */ /* 0x000fe40003f66270 */
[----:B------:R-:W-:Y:S02]  /*83d0*/  ISETP.NE.U32.AND P2, PT, R87, RZ, PT ;  /* 0x000000ff5700720c */ /* 0x000fe40003f45070 */
[----:B------:R-:W-:Y:S02]  /*83e0*/  LOP3.LUT R2, R199, 0x1a, RZ, 0xfc, !PT ;  /* 0x0000001ac7027812 */ /* 0x000fe400078efcff */
[----:B------:R-:W-:Y:S01]  /*83f0*/  ISETP.NE.U32.AND P1, PT, R84, RZ, PT ;  /* 0x000000ff5400720c */ /* 0x000fe20003f25070 */
[----:B------:R1:W-:Y:S01]  /*8400*/  LDGSTS.E [R252+0x20600], [R150.64], P4 ;  /* 0x2060000096fc7fae */ /* 0x0003e2000a12184c */
[----:B------:R-:W-:-:S02]  /*8410*/  ISETP.GE.AND P5, PT, R0, c[0x0][0x180], PT ;  /* 0x0000600000007a0c */ /* 0x000fc40003fa6270 */
[----:B------:R-:W-:Y:S02]  /*8420*/  SEL R87, R86, RZ, !P3 ;  /* 0x000000ff56577207 */ /* 0x000fe40005800000 */
[----:B------:R-:W-:Y:S02]  /*8430*/  ISETP.GE.AND P3, PT, R2, c[0x0][0x180], PT ;  /* 0x0000600002007a0c */ /* 0x000fe40003f66270 */
[C---:B------:R-:W-:Y:S01]  /*8440*/  SEL R84, R86.reuse, RZ, !P5 ;  /* 0x000000ff56547207 */ /* 0x040fe20006800000 */
[----:B------:R1:W-:Y:S01]  /*8450*/  LDGSTS.E [R252+0x20a00], [R146.64], P2 ;  /* 0x20a0000092fc7fae */ /* 0x0003e2000912184c */
[----:B------:R-:W-:Y:S02]  /*8460*/  ISETP.NE.U32.AND P5, PT, R87, RZ, PT ;  /* 0x000000ff5700720c */ /* 0x000fe40003fa5070 */
[----:B------:R-:W-:Y:S01]  /*8470*/  SEL R87, R86, RZ, !P3 ;  /* 0x000000ff56577207 */ /* 0x000fe20005800000 */
[----:B------:R1:W-:Y:S01]  /*8480*/  LDGSTS.E [R252+0x20e00], [R98.64], P1 ;  /* 0x20e0000062fc7fae */ /* 0x0003e2000892184c */
[----:B------:R-:W-:-:S02]  /*8490*/  LOP3.LUT R0, R199, 0x1e, RZ, 0xfc, !PT ;  /* 0x0000001ec7007812 */ /* 0x000fc400078efcff */
[----:B------:R-:W-:Y:S02]  /*84a0*/  ISETP.NE.U32.AND P3, PT, R84, RZ, PT ;  /* 0x000000ff5400720c */ /* 0x000fe40003f65070 */
[----:B------:R-:W-:Y:S02]  /*84b0*/  LOP3.LUT R3, R199, 0x22, RZ, 0xfc, !PT ;  /* 0x00000022c7037812 */ /* 0x000fe400078efcff */
[----:B------:R-:W-:Y:S02]  /*84c0*/  ISETP.GE.AND P4, PT, R0, c[0x0][0x180], PT ;  /* 0x0000600000007a0c */ /* 0x000fe40003f86270 */
[----:B------:R-:W-:Y:S01]  /*84d0*/  ISETP.GE.AND P1, PT, R3, c[0x0][0x180], PT ;  /* 0x0000600003007a0c */ /* 0x000fe20003f26270 */
[----:B------:R-:W-:Y:S01]  /*84e0*/  IMAD R83, R83, c[0x0][0x190], RZ ;  /* 0x0000640053537a24 */ /* 0x000fe200078e02ff */
[----:B------:R-:W-:Y:S01]  /*84f0*/  SEL R84, R86, RZ, !P4 ;  /* 0x000000ff56547207 */ /* 0x000fe20006000000 */
[----:B------:R-:W-:Y:S01]  /*8500*/  IMAD R82, R82, c[0x0][0x190], RZ ;  /* 0x0000640052527a24 */ /* 0x000fe200078e02ff */
[----:B------:R-:W-:Y:S01]  /*8510*/  ISETP.NE.U32.AND P2, PT, R87, RZ, PT ;  /* 0x000000ff5700720c */ /* 0x000fe20003f45070 */
[----:B------:R-:W-:Y:S01]  /*8520*/  IMAD R80, R80, c[0x0][0x190], RZ ;  /* 0x0000640050507a24 */ /* 0x000fe200078e02ff */
[----:B------:R-:W-:Y:S01]  /*8530*/  LOP3.LUT R0, R199, 0x26, RZ, 0xfc, !PT ;  /* 0x00000026c7007812 */ /* 0x000fe200078efcff */
[----:B------:R-:W-:Y:S01]  /*8540*/  IMAD R79, R79, c[0x0][0x190], RZ ;  /* 0x000064004f4f7a24 */ /* 0x000fe200078e02ff */
[----:B------:R-:W-:Y:S01]  /*8550*/  SEL R87, R86, RZ, !P1 ;  /* 0x000000ff56577207 */ /* 0x000fe20004800000 */
[----:B------:R1:W-:Y:S01]  /*8560*/  LDGSTS.E [R252+0x21200], [R94.64], P5 ;  /* 0x212000005efc7fae */ /* 0x0003e2000a92184c */
[----:B------:R-:W-:Y:S01]  /*8570*/  ISETP.NE.U32.AND P4, PT, R84, RZ, PT ;  /* 0x000000ff5400720c */ /* 0x000fe20003f85070 */
[----:B------:R-:W-:Y:S01]  /*8580*/  IMAD R78, R78, c[0x0][0x190], RZ ;  /* 0x000064004e4e7a24 */ /* 0x000fe200078e02ff */
[C---:B------:R-:W-:Y:S01]  /*8590*/  LOP3.LUT R2, R199.reuse, 0x2a, RZ, 0xfc, !PT ;  /* 0x0000002ac7027812 */ /* 0x040fe200078efcff */
[----:B------:R-:W-:Y:S01]  /*85a0*/  STL.64 [R1+0x680], R198 ;  /* 0x000680c601007387 */ /* 0x000fe20000100a00 */
[----:B------:R-:W-:Y:S01]  /*85b0*/  ISETP.GE.AND P5, PT, R0, c[0x0][0x180], PT ;  /* 0x0000600000007a0c */ /* 0x000fe20003fa6270 */
[----:B------:R-:W-:Y:S01]  /*85c0*/  IMAD R76, R76, c[0x0][0x190], RZ ;  /* 0x000064004c4c7a24 */ /* 0x000fe200078e02ff */
[----:B------:R-:W-:Y:S01]  /*85d0*/  LOP3.LUT R0, R199, 0x2e, RZ, 0xfc, !PT ;  /* 0x0000002ec7007812 */ /* 0x000fe200078efcff */
[----:B------:R1:W-:Y:S01]  /*85e0*/  LDGSTS.E [R252+0x21600], [R90.64], P3 ;  /* 0x216000005afc7fae */ /* 0x0003e2000992184c */
[----:B------:R-:W-:Y:S01]  /*85f0*/  ISETP.NE.U32.AND P3, PT, R87, RZ, PT ;  /* 0x000000ff5700720c */ /* 0x000fe20003f65070 */
[----:B------:R-:W-:-:S02]  /*8600*/  IMAD R75, R75, c[0x0][0x190], RZ ;  /* 0x000064004b4b7a24 */ /* 0x000fc400078e02ff */
[----:B------:R-:W-:Y:S01]  /*8610*/  STL [R1+0x328], R83 ;  /* 0x0003285301007387 */ /* 0x000fe20000100800 */
[----:B------:R-:W-:Y:S01]  /*8620*/  IMAD R74, R74, c[0x0][0x190], RZ ;  /* 0x000064004a4a7a24 */ /* 0x000fe200078e02ff */
[----:B------:R-:W-:Y:S02]  /*8630*/  ISETP.GE.AND P1, PT, R2, c[0x0][0x180], PT ;  /* 0x0000600002007a0c */ /* 0x000fe40003f26270 */
[----:B------:R-:W-:Y:S01]  /*8640*/  STL [R1+0x324], R82 ;  /* 0x0003245201007387 */ /* 0x000fe20000100800 */
[----:B------:R-:W-:Y:S01]  /*8650*/  IMAD R72, R72, c[0x0][0x190], RZ ;  /* 0x0000640048487a24 */ /* 0x000fe200078e02ff */
[----:B------:R-:W-:Y:S02]  /*8660*/  SEL R84, R86, RZ, !P5 ;  /* 0x000000ff56547207 */ /* 0x000fe40006800000 */
[----:B------:R-:W-:Y:S01]  /*8670*/  STL [R1+0x320], R80 ;  /* 0x0003205001007387 */ /* 0x000fe20000100800 */
[----:B------:R-:W-:Y:S01]  /*8680*/  IMAD R71, R71, c[0x0][0x190], RZ ;  /* 0x0000640047477a24 */ /* 0x000fe200078e02ff */
[----:B------:R-:W-:-:S02]  /*8690*/  ISETP.GE.AND P5, PT, R0, c[0x0][0x180], PT ;  /* 0x0000600000007a0c */ /* 0x000fc40003fa6270 */
[----:B------:R-:W-:Y:S01]  /*86a0*/  STL [R1+0x31c], R79 ;  /* 0x00031c4f01007387 */ /* 0x000fe20000100800 */
[----:B------:R-:W-:-:S03]  /*86b0*/  IMAD R70, R70, c[0x0][0x190], RZ ;  /* 0x0000640046467a24 */ /* 0x000fc600078e02ff */
[----:B------:R-:W-:Y:S01]  /*86c0*/  STL [R1+0x318], R78 ;  /* 0x0003184e01007387 */ /* 0x000fe20000100800 */
[----:B------:R-:W-:Y:S01]  /*86d0*/  IMAD R68, R68, c[0x0][0x190], RZ ;  /* 0x0000640044447a24 */ /* 0x000fe200078e02ff */
[----:B------:R-:W-:Y:S02]  /*86e0*/  SEL R87, R86, RZ, !P1 ;  /* 0x000000ff56577207 */ /* 0x000fe40004800000 */
[----:B------:R-:W-:Y:S01]  /*86f0*/  STL [R1+0x314], R76 ;  /* 0x0003144c01007387 */ /* 0x000fe20000100800 */
[----:B------:R-:W-:Y:S01]  /*8700*/  IMAD R67, R67, c[0x0][0x190], RZ ;  /* 0x0000640043437a24 */ /* 0x000fe200078e02ff */
[----:B------:R-:W-:Y:S02]  /*8710*/  ISETP.NE.U32.AND P1, PT, R84, RZ, PT ;  /* 0x000000ff5400720c */ /* 0x000fe40003f25070 */
[----:B------:R-:W-:Y:S01]  /*8720*/  STL [R1+0x310], R75 ;  /* 0x0003104b01007387 */ /* 0x000fe20000100800 */
[----:B------:R-:W-:Y:S01]  /*8730*/  IMAD R66, R66, c[0x0][0x190], RZ ;  /* 0x0000640042427a24 */ /* 0x000fe200078e02ff */
[----:B------:R-:W-:-:S02]  /*8740*/  SEL R84, R86, RZ, !P5 ;  /* 0x000000ff56547207 */ /* 0x000fc40006800000 */
[----:B------:R-:W-:Y:S01]  /*8750*/  STL [R1+0x30c], R74 ;  /* 0x00030c4a01007387 */ /* 0x000fe20000100800 */
[----:B------:R-:W-:Y:S01]  /*8760*/  LOP3.LUT R3, R199, 0x32, RZ, 0xfc, !PT ;  /* 0x00000032c7037812 */ /* 0x000fe200078efcff */
[----:B------:R-:W-:Y:S02]  /*8770*/  IMAD R64, R64, c[0x0][0x190], RZ ;  /* 0x0000640040407a24 */ /* 0x000fe400078e02ff */
[----:B------:R-:W-:Y:S01]  /*8780*/  STL [R1+0x308], R72 ;  /* 0x0003084801007387 */ /* 0x000fe20000100800 */
[----:B------:R-:W-:Y:S01]  /*8790*/  IMAD R63, R63, c[0x0][0x190], RZ ;  /* 0x000064003f3f7a24 */ /* 0x000fe200078e02ff */
[----:B------:R-:W-:Y:S02]  /*87a0*/  LOP3.LUT R2, R199, 0x36, RZ, 0xfc, !PT ;  /* 0x00000036c7027812 */ /* 0x000fe400078efcff */
[----:B------:R-:W-:Y:S01]  /*87b0*/  STL [R1+0x304], R71 ;  /* 0x0003044701007387 */ /* 0x000fe20000100800 */
[----:B------:R-:W-:-:S03]  /*87c0*/  IMAD R62, R62, c[0x0][0x190], RZ ;  /* 0x000064003e3e7a24 */ /* 0x000fc600078e02ff */
[----:B------:R-:W-:Y:S01]  /*87d0*/  STL [R1+0x300], R70 ;  /* 0x0003004601007387 */ /* 0x000fe20000100800 */
[----:B------:R-:W-:Y:S01]  /*87e0*/  IMAD R60, R60, c[0x0][0x190], RZ ;  /* 0x000064003c3c7a24 */ /* 0x000fe200078e02ff */
[----:B------:R-:W-:Y:S02]  /*87f0*/  ISETP.NE.U32.AND P5, PT, R84, RZ, PT ;  /* 0x000000ff5400720c */ /* 0x000fe40003fa5070 */
[----:B------:R1:W-:Y:S01]  /*8800*/  LDGSTS.E [R252+0x21a00], [R142.64], P2 ;  /* 0x21a000008efc7fae */ /* 0x0003e2000912184c */
[----:B------:R-:W-:Y:S01]  /*8810*/  ISETP.NE.U32.AND P2, PT, R87, RZ, PT ;  /* 0x000000ff5700720c */ /* 0x000fe20003f45070 */
[----:B------:R-:W-:Y:S02]  /*8820*/  IMAD R59, R59, c[0x0][0x190], RZ ;  /* 0x000064003b3b7a24 */ /* 0x000fe400078e02ff */
[----:B------:R-:W-:Y:S01]  /*8830*/  STL [R1+0x2fc], R68 ;  /* 0x0002fc4401007387 */ /* 0x000fe20000100800 */
[----:B------:R-:W-:-:S03]  /*8840*/  IMAD R58, R58, c[0x0][0x190], RZ ;  /* 0x000064003a3a7a24 */ /* 0x000fc600078e02ff */
[----:B------:R1:W-:Y:S01]  /*8850*/  LDGSTS.E [R252+0x21e00], [R130.64], P4 ;  /* 0x21e0000082fc7fae */ /* 0x0003e2000a12184c */
[----:B------:R-:W-:-:S03]  /*8860*/  ISETP.GE.AND P4, PT, R3, c[0x0][0x180], PT ;  /* 0x0000600003007a0c */ /* 0x000fc60003f86270 */
[----:B------:R-:W-:Y:S01]  /*8870*/  STL [R1+0x2f8], R67 ;  /* 0x0002f84301007387 */ /* 0x000fe20000100800 */
[----:B------:R-:W-:-:S03]  /*8880*/  IMAD R56, R56, c[0x0][0x190], RZ ;  /* 0x0000640038387a24 */ /* 0x000fc600078e02ff */
[----:B------:R-:W-:Y:S01]  /*8890*/  STL [R1+0x2f4], R66 ;  /* 0x0002f44201007387 */ /* 0x000fe20000100800 */
[----:B------:R-:W-:-:S03]  /*88a0*/  IMAD R55, R55, c[0x0][0x190], RZ ;  /* 0x0000640037377a24 */ /* 0x000fc600078e02ff */
[----:B------:R1:W-:Y:S01]  /*88b0*/  LDGSTS.E [R252+0x22200], [R126.64], P3 ;  /* 0x222000007efc7fae */ /* 0x0003e2000992184c */
[----:B------:R-:W-:-:S03]  /*88c0*/  ISETP.GE.AND P3, PT, R2, c[0x0][0x180], PT ;  /* 0x0000600002007a0c */ /* 0x000fc60003f66270 */
[----:B------:R-:W-:Y:S01]  /*88d0*/  STL [R1+0x2f0], R64 ;  /* 0x0002f04001007387 */ /* 0x000fe20000100800 */
[----:B------:R-:W-:Y:S01]  /*88e0*/  SEL R87, R86, RZ, !P4 ;  /* 0x000000ff56577207 */ /* 0x000fe20006000000 */
[----:B------:R-:W-:Y:S02]  /*88f0*/  IMAD R54, R54, c[0x0][0x190], RZ ;  /* 0x0000640036367a24 */ /* 0x000fe400078e02ff */
[----:B------:R-:W-:Y:S01]  /*8900*/  STL [R1+0x2ec], R63 ;  /* 0x0002ec3f01007387 */ /* 0x000fe20000100800 */
[----:B------:R-:W-:Y:S01]  /*8910*/  LOP3.LUT R0, R199, 0x3a, RZ, 0xfc, !PT ;  /* 0x0000003ac7007812 */ /* 0x000fe200078efcff */
[----:B------:R-:W-:Y:S02]  /*8920*/  IMAD R52, R52, c[0x0][0x190], RZ ;  /* 0x0000640034347a24 */ /* 0x000fe400078e02ff */
[----:B------:R-:W-:Y:S01]  /*8930*/  STL [R1+0x2e8], R62 ;  /* 0x0002e83e01007387 */ /* 0x000fe20000100800 */
[----:B------:R-:W-:Y:S01]  /*8940*/  SEL R84, R86, RZ, !P3 ;  /* 0x000000ff56547207 */ /* 0x000fe20005800000 */
[----:B------:R-:W-:-:S02]  /*8950*/  IMAD R51, R51, c[0x0][0x190], RZ ;  /* 0x0000640033337a24 */ /* 0x000fc400078e02ff */
[----:B------:R-:W-:Y:S01]  /*8960*/  STL [R1+0x2e4], R60 ;  /* 0x0002e43c01007387 */ /* 0x000fe20000100800 */
[----:B------:R-:W-:-:S03]  /*8970*/  IMAD R50, R50, c[0x0][0x190], RZ ;  /* 0x0000640032327a24 */ /* 0x000fc600078e02ff */
[----:B------:R-:W-:Y:S01]  /*8980*/  STL [R1+0x2e0], R59 ;  /* 0x0002e03b01007387 */ /* 0x000fe20000100800 */
[----:B------:R-:W-:Y:S01]  /*8990*/  ISETP.NE.U32.AND P3, PT, R87, RZ, PT ;  /* 0x000000ff5700720c */ /* 0x000fe20003f65070 */
[----:B------:R-:W-:Y:S02]  /*89a0*/  IMAD R48, R48, c[0x0][0x190], RZ ;  /* 0x0000640030307a24 */ /* 0x000fe400078e02ff */
[----:B------:R-:W-:Y:S01]  /*89b0*/  STL [R1+0x2dc], R58 ;  /* 0x0002dc3a01007387 */ /* 0x000fe20000100800 */
[----:B------:R-:W-:Y:S01]  /*89c0*/  ISETP.GE.AND P4, PT, R0, c[0x0][0x180], PT ;  /* 0x0000600000007a0c */ /* 0x000fe20003f86270 */
[----:B------:R-:W-:Y:S02]  /*89d0*/  IMAD R47, R47, c[0x0][0x190], RZ ;  /* 0x000064002f2f7a24 */ /* 0x000fe400078e02ff */
[----:B------:R-:W-:Y:S01]  /*89e0*/  STL [R1+0x2d8], R56 ;  /* 0x0002d83801007387 */ /* 0x000fe20000100800 */
[----:B------:R-:W-:Y:S01]  /*89f0*/  LOP3.LUT R0, R199, 0x3e, RZ, 0xfc, !PT ;  /* 0x0000003ec7007812 */ /* 0x000fe200078efcff */
[----:B------:R-:W-:-:S02]  /*8a00*/  IMAD R132, R46, c[0x0][0x190], RZ ;  /* 0x000064002e847a24 */ /* 0x000fc400078e02ff */
[----:B------:R-:W-:Y:S01]  /*8a10*/  STL [R1+0x2d4], R55 ;  /* 0x0002d43701007387 */ /* 0x000fe20000100800 */
[----:B-1----:R-:W-:-:S03]  /*8a20*/  IMAD R131, R44, c[0x0][0x190], RZ ;  /* 0x000064002c837a24 */ /* 0x002fc600078e02ff */
[----:B------:R1:W-:Y:S01]  /*8a30*/  LDGSTS.E [R252+0x22600], [R122.64], P1 ;  /* 0x226000007afc7fae */ /* 0x0003e2000892184c */
[----:B------:R-:W-:-:S03]  /*8a40*/  ISETP.NE.U32.AND P1, PT, R84, RZ, PT ;  /* 0x000000ff5400720c */ /* 0x000fc60003f25070 */
[----:B------:R-:W-:Y:S01]  /*8a50*/  STL [R1+0x2d0], R54 ;  /* 0x0002d03601007387 */ /* 0x000fe20000100800 */
[----:B------:R-:W-:-:S03]  /*8a60*/  IMAD R130, R43, c[0x0][0x190], RZ ;  /* 0x000064002b827a24 */ /* 0x000fc600078e02ff */
[----:B------:R-:W-:Y:S01]  /*8a70*/  STL [R1+0x2cc], R52 ;  /* 0x0002cc3401007387 */ /* 0x000fe20000100800 */
[----:B------:R-:W-:Y:S01]  /*8a80*/  UIADD3 UR8, UR4, -0x40, URZ ;  /* 0xffffffc004087890 */ /* 0x000fe2000fffe03f */
[----:B------:R-:W-:Y:S02]  /*8a90*/  IMAD R128, R42, c[0x0][0x190], RZ ;  /* 0x000064002a807a24 */ /* 0x000fe400078e02ff */
[----:B------:R-:W-:Y:S01]  /*8aa0*/  STL [R1+0x2c8], R51 ;  /* 0x0002c83301007387 */ /* 0x000fe20000100800 */
[----:B------:R-:W-:-:S03]  /*8ab0*/  IMAD R127, R40, c[0x0][0x190], RZ ;  /* 0x00006400287f7a24 */ /* 0x000fc600078e02ff */
[----:B------:R1:W-:Y:S04]  /*8ac0*/  LDGSTS.E [R252+0x22a00], [R118.64], P2 ;  /* 0x22a0000076fc7fae */ /* 0x0003e8000912184c */
[----:B------:R-:W-:Y:S01]  /*8ad0*/  STL [R1+0x2c4], R50 ;  /* 0x0002c43201007387 */ /* 0x000fe20000100800 */
[----:B------:R-:W-:-:S03]  /*8ae0*/  IMAD R126, R38, c[0x0][0x190], RZ ;  /* 0x00006400267e7a24 */ /* 0x000fc600078e02ff */
[----:B------:R1:W-:Y:S01]  /*8af0*/  LDGSTS.E [R252+0x22e00], [R114.64], P5 ;  /* 0x22e0000072fc7fae */ /* 0x0003e2000a92184c */
[----:B------:R-:W-:Y:S01]  /*8b00*/  ISETP.GE.AND P5, PT, R0, c[0x0][0x180], PT ;  /* 0x0000600000007a0c */ /* 0x000fe20003fa6270 */
[----:B------:R-:W-:Y:S02]  /*8b10*/  IMAD R0, R39, c[0x0][0x190], RZ ;  /* 0x0000640027007a24 */ /* 0x000fe400078e02ff */
[----:B------:R-:W-:Y:S01]  /*8b20*/  STL [R1+0x2c0], R48 ;  /* 0x0002c03001007387 */ /* 0x000fe20000100800 */
[----:B------:R-:W-:-:S03]  /*8b30*/  SEL R87, R86, RZ, !P4 ;  /* 0x000000ff56577207 */ /* 0x000fc60006000000 */
[----:B------:R-:W-:Y:S01]  /*8b40*/  STL [R1+0x2bc], R47 ;  /* 0x0002bc2f01007387 */ /* 0x000fe20000100800 */
[----:B------:R-:W-:-:S03]  /*8b50*/  IMAD R124, R36, c[0x0][0x190], RZ ;  /* 0x00006400247c7a24 */ /* 0x000fc600078e02ff */
[----:B------:R-:W-:Y:S01]  /*8b60*/  STL [R1+0x2b8], R132 ;  /* 0x0002b88401007387 */ /* 0x000fe20000100800 */
[----:B-1----:R-:W-:-:S03]  /*8b70*/  IMAD R123, R35, c[0x0][0x190], RZ ;  /* 0x00006400237b7a24 */ /* 0x002fc600078e02ff */
[----:B------:R-:W-:Y:S01]  /*8b80*/  STL [R1+0x2b4], R131 ;  /* 0x0002b48301007387 */ /* 0x000fe20000100800 */
[----:B------:R-:W-:Y:S01]  /*8b90*/  ISETP.GE.AND P2, PT, R199, UR8, PT ;  /* 0x00000008c7007c0c */ /* 0x000fe2000bf46270 */
[----:B------:R-:W-:Y:S02]  /*8ba0*/  IMAD R122, R34, c[0x0][0x190], RZ ;  /* 0x00006400227a7a24 */ /* 0x000fe400078e02ff */
[----:B------:R-:W-:Y:S01]  /*8bb0*/  STL [R1+0x2b0], R130 ;  /* 0x0002b08201007387 */ /* 0x000fe20000100800 */
[----:B------:R-:W-:-:S03]  /*8bc0*/  IMAD R119, R32, c[0x0][0x190], RZ ;  /* 0x0000640020777a24 */ /* 0x000fc600078e02ff */
[----:B------:R-:W-:Y:S01]  /*8bd0*/  STL [R1+0x2ac], R128 ;  /* 0x0002ac8001007387 */ /* 0x000fe20000100800 */
[----:B------:R-:W-:Y:S01]  /*8be0*/  ISETP.NE.U32.AND P4, PT, R87, RZ, PT ;  /* 0x000000ff5700720c */ /* 0x000fe20003f85070 */
[----:B------:R-:W-:Y:S02]  /*8bf0*/  IMAD R118, R31, c[0x0][0x190], RZ ;  /* 0x000064001f767a24 */ /* 0x000fe400078e02ff */
[----:B------:R-:W-:Y:S01]  /*8c00*/  STL [R1+0x2a8], R127 ;  /* 0x0002a87f01007387 */ /* 0x000fe20000100800 */
[----:B------:R-:W-:-:S03]  /*8c10*/  IMAD R115, R30, c[0x0][0x190], RZ ;  /* 0x000064001e737a24 */ /* 0x000fc600078e02ff */
[----:B------:R-:W-:Y:S01]  /*8c20*/  STL [R1+0x2a4], R0 ;  /* 0x0002a40001007387 */ /* 0x000fe20000100800 */
[----:B------:R-:W-:-:S03]  /*8c30*/  SEL R86, R86, RZ, !P5 ;  /* 0x000000ff56567207 */ /* 0x000fc60006800000 */
[----:B------:R1:W-:Y:S01]  /*8c40*/  LDGSTS.E [R252+0x23200], [R110.64], P3 ;  /* 0x232000006efc7fae */ /* 0x0003e2000992184c */
[----:B------:R-:W-:-:S03]  /*8c50*/  ISETP.GE.AND P3, PT, R108, UR8, PT ;  /* 0x000000086c007c0c */ /* 0x000fc6000bf66270 */
[----:B------:R-:W-:Y:S01]  /*8c60*/  STL [R1+0x2a0], R126 ;  /* 0x0002a07e01007387 */ /* 0x000fe20000100800 */
[----:B------:R-:W-:-:S03]  /*8c70*/  SEL R87, RZ, 0x4, P2 ;  /* 0x00000004ff577807 */ /* 0x000fc60001000000 */
[----:B------:R-:W-:Y:S01]  /*8c80*/  STL [R1+0x29c], R124 ;  /* 0x00029c7c01007387 */ /* 0x000fe20000100800 */
[----:B------:R-:W-:Y:S02]  /*8c90*/  ISETP.GT.AND P5, PT, R104, 0x7f, PT ;  /* 0x0000007f6800780c */ /* 0x000fe40003fa4270 */
[----:B------:R-:W-:Y:S01]  /*8ca0*/  ISETP.GE.AND P2, PT, R103, UR8, PT ;  /* 0x0000000867007c0c */ /* 0x000fe2000bf46270 */
[----:B------:R2:W-:Y:S01]  /*8cb0*/  LDGSTS.E [R252+0x23600], [R106.64], P1 ;  /* 0x236000006afc7fae */ /* 0x0005e2000892184c */
[----:B-1----:R-:W-:-:S03]  /*8cc0*/  IMAD R111, R28, c[0x0][0x190], RZ ;  /* 0x000064001c6f7a24 */ /* 0x002fc600078e02ff */
[----:B------:R-:W-:Y:S01]  /*8cd0*/  STL [R1+0x298], R123 ;  /* 0x0002987b01007387 */ /* 0x000fe20000100800 */
[----:B------:R-:W-:Y:S01]  /*8ce0*/  IMAD R103, R26, c[0x0][0x190], RZ ;  /* 0x000064001a677a24 */ /* 0x000fe200078e02ff */
[----:B------:R-:W-:Y:S02]  /*8cf0*/  SEL R84, RZ, 0x4, P3 ;  /* 0x00000004ff547807 */ /* 0x000fe40001800000 */
[----:B------:R-:W-:Y:S01]  /*8d00*/  STL [R1+0x294], R122 ;  /* 0x0002947a01007387 */ /* 0x000fe20000100800 */
[----:B------:R-:W-:Y:S02]  /*8d10*/  IMAD R99, R24, c[0x0][0x190], RZ ;  /* 0x0000640018637a24 */ /* 0x000fe400078e02ff */
[----:B--2---:R-:W-:Y:S01]  /*8d20*/  IMAD R107, R27, c[0x0][0x190], RZ ;  /* 0x000064001b6b7a24 */ /* 0x004fe200078e02ff */
[----:B------:R-:W-:Y:S01]  /*8d30*/  STL [R1+0x290], R119 ;  /* 0x0002907701007387 */ /* 0x000fe20000100800 */
[----:B------:R-:W-:Y:S01]  /*8d40*/  ISETP.NE.U32.AND P3, PT, R86, RZ, PT ;  /* 0x000000ff5600720c */ /* 0x000fe20003f65070 */
[----:B------:R-:W-:-:S02]  /*8d50*/  IMAD R95, R23, c[0x0][0x190], RZ ;  /* 0x00006400175f7a24 */ /* 0x000fc400078e02ff */
[----:B------:R-:W-:Y:S01]  /*8d60*/  STL [R1+0x28c], R118 ;  /* 0x00028c7601007387 */ /* 0x000fe20000100800 */
[----:B------:R-:W-:Y:S01]  /*8d70*/  SEL R86, R87, RZ, P5 ;  /* 0x000000ff57567207 */ /* 0x000fe20002800000 */
[----:B------:R-:W-:Y:S02]  /*8d80*/  IMAD R91, R22, c[0x0][0x190], RZ ;  /* 0x00006400165b7a24 */ /* 0x000fe400078e02ff */
[----:B------:R-:W-:Y:S01]  /*8d90*/  STL [R1+0x288], R115 ;  /* 0x0002887301007387 */ /* 0x000fe20000100800 */
[----:B------:R-:W-:-:S03]  /*8da0*/  IMAD R87, R20, c[0x0][0x190], RZ ;  /* 0x0000640014577a24 */ /* 0x000fc600078e02ff */
        /* <DEDUP_REMOVED lines=14> */
[----:B------:R1:W-:Y:S01]  /*8e90*/  LDGSTS.E [R252+0x23a00], [R138.64], P4 ;  /* 0x23a000008afc7fae */ /* 0x0003e2000a12184c */
[C---:B------:R-:W-:Y:S01]  /*8ea0*/  LEA R2, P4, R83.reuse, R246, 0x2 ;  /* 0x000000f653027211 */ /* 0x040fe200078810ff */
[----:B------:R-:W-:Y:S02]  /*8eb0*/  IMAD R102, R10, c[0x0][0x190], RZ ;  /* 0x000064000a667a24 */ /* 0x000fe400078e02ff */
[----:B------:R-:W-:Y:S01]  /*8ec0*/  STL [R1+0x268], R88 ;  /* 0x0002685801007387 */ /* 0x000fe20000100800 */
[----:B------:R-:W-:-:S03]  /*8ed0*/  LEA.HI.X.SX32 R3, R83, R196, 0x2, P4 ;  /* 0x000000c453037211 */ /* 0x000fc600020f16ff */
[----:B------:R-:W-:Y:S04]  /*8ee0*/  STL [R1+0x264], R90 ;  /* 0x0002645a01007387 */ /* 0x000fe80000100800 */
[----:B------:R-:W-:Y:S04]  /*8ef0*/  STL [R1+0x260], R92 ;  /* 0x0002605c01007387 */ /* 0x000fe80000100800 */
[----:B------:R-:W-:Y:S04]  /*8f00*/  STL [R1+0x25c], R94 ;  /* 0x00025c5e01007387 */ /* 0x000fe80000100800 */
[----:B------:R-:W-:Y:S04]  /*8f10*/  STL [R1+0x258], R96 ;  /* 0x0002586001007387 */ /* 0x000fe80000100800 */
[----:B------:R-:W-:Y:S04]  /*8f20*/  STL [R1+0x254], R98 ;  /* 0x0002546201007387 */ /* 0x000fe80000100800 */
[----:B------:R-:W-:Y:S04]  /*8f30*/  STL [R1+0x250], R100 ;  /* 0x0002506401007387 */ /* 0x000fe80000100800 */
[----:B------:R-:W-:Y:S04]  /*8f40*/  STL [R1+0x24c], R102 ;  /* 0x00024c6601007387 */ /* 0x000fe80000100800 */
[----:B------:R2:W-:Y:S01]  /*8f50*/  LDGSTS.E [R252+0x23e00], [R134.64], P3 ;  /* 0x23e0000086fc7fae */ /* 0x0005e2000992184c */
[----:B------:R-:W-:-:S03]  /*8f60*/  LEA R10, P3, R82, R246, 0x2 ;  /* 0x000000f6520a7211 */ /* 0x000fc600078610ff */
[----:B------:R-:W-:Y:S01]  /*8f70*/  STL [R1+0x748], R252 ;  /* 0x000748fc01007387 */ /* 0x000fe20000100800 */
[----:B------:R-:W-:-:S03]  /*8f80*/  IMAD R104, R8, c[0x0][0x190], RZ ;  /* 0x0000640008687a24 */ /* 0x000fc600078e02ff */
[----:B------:R1:W-:Y:S01]  /*8f90*/  STL.64 [R1+0x108], R2 ;  /* 0x0001080201007387 */ /* 0x0003e20000100a00 */
[----:B------:R-:W-:-:S03]  /*8fa0*/  LEA.HI.X.SX32 R11, R82, R196, 0x2, P3 ;  /* 0x000000c4520b7211 */ /* 0x000fc600018f16ff */
[----:B------:R-:W-:Y:S01]  /*8fb0*/  STL [R1+0x248], R104 ;  /* 0x0002486801007387 */ /* 0x000fe20000100800 */
[----:B------:R-:W-:Y:S02]  /*8fc0*/  IMAD R106, R7, c[0x0][0x190], RZ ;  /* 0x00006400076a7a24 */ /* 0x000fe400078e02ff */
[----:B------:R-:W-:Y:S02]  /*8fd0*/  IMAD R110, R4, c[0x0][0x190], RZ ;  /* 0x00006400046e7a24 */ /* 0x000fe400078e02ff */
[----:B------:R-:W-:Y:S02]  /*8fe0*/  IMAD R108, R6, c[0x0][0x190], RZ ;  /* 0x00006400066c7a24 */ /* 0x000fe400078e02ff */
[----:B------:R-:W-:Y:S01]  /*8ff0*/  IMAD R112, R5, c[0x0][0x190], RZ ;  /* 0x0000640005707a24 */ /* 0x000fe200078e02ff */
[C---:B-1----:R-:W-:Y:S01]  /*9000*/  LEA R2, P4, R80.reuse, R246, 0x2 ;  /* 0x000000f650027211 */ /* 0x042fe200078810ff */
[----:B------:R-:W-:Y:S02]  /*9010*/  IMAD R114, R9, c[0x0][0x190], RZ ;  /* 0x0000640009727a24 */ /* 0x000fe400078e02ff */
[----:B------:R-:W-:Y:S01]  /*9020*/  IMAD R116, R13, c[0x0][0x190], RZ ;  /* 0x000064000d747a24 */ /* 0x000fe200078e02ff */
[----:B------:R-:W-:Y:S01]  /*9030*/  LEA.HI.X.SX32 R3, R80, R196, 0x2, P4 ;  /* 0x000000c450037211 */ /* 0x000fe200020f16ff */
[----:B------:R1:W-:Y:S04]  /*9040*/  STL.64 [R1+0x100], R10 ;  /* 0x0001000a01007387 */ /* 0x0003e80000100a00 */
[----:B------:R2:W-:Y:S01]  /*9050*/  STL.64 [R1+0xf8], R2 ;  /* 0x0000f80201007387 */ /* 0x0005e20000100a00 */
[----:B------:R-:W-:Y:S01]  /*9060*/  IMAD R120, R21, c[0x0][0x190], RZ ;  /* 0x0000640015787a24 */ /* 0x000fe200078e02ff */
[----:B------:R-:W-:-:S02]  /*9070*/  SEL R84, R84, RZ, P5 ;  /* 0x000000ff54547207 */ /* 0x000fc40002800000 */
[----:B------:R-:W-:Y:S01]  /*9080*/  SEL R212, RZ, 0x4, P2 ;  /* 0x00000004ffd47807 */ /* 0x000fe20001000000 */
[----:B------:R-:W-:Y:S01]  /*9090*/  USHF.L.U32 UR5, UR6, 0x6, URZ ;  /* 0x0000000606057899 */ /* 0x000fe2000800063f */
[----:B------:R-:W-:Y:S01]  /*90a0*/  ISETP.NE.U32.AND P1, PT, R86, RZ, PT ;  /* 0x000000ff5600720c */ /* 0x000fe20003f25070 */
[----:B------:R-:W0:Y:S01]  /*90b0*/  LDGDEPBAR ;  /* 0x00000000000079af */ /* 0x000e220000000000 */
[CC--:B-1----:R-:W-:Y:S02]  /*90c0*/  LEA R10, P3, R79.reuse, R246.reuse, 0x2 ;  /* 0x000000f64f0a7211 */ /* 0x0c2fe400078610ff */
[----:B--2---:R-:W-:Y:S02]  /*90d0*/  LEA R2, P4, R78, R246, 0x2 ;  /* 0x000000f64e027211 */ /* 0x004fe400078810ff */
[----:B------:R-:W-:Y:S02]  /*90e0*/  LEA.HI.X.SX32 R11, R79, R196, 0x2, P3 ;  /* 0x000000c44f0b7211 */ /* 0x000fe400018f16ff */
[----:B------:R-:W-:-:S02]  /*90f0*/  LEA R198, P3, R76, R246, 0x2 ;  /* 0x000000f64cc67211 */ /* 0x000fc400078610ff */
[----:B------:R-:W-:Y:S02]  /*9100*/  LEA.HI.X.SX32 R3, R78, R196, 0x2, P4 ;  /* 0x000000c44e037211 */ /* 0x000fe400020f16ff */
[C---:B------:R-:W-:Y:S02]  /*9110*/  LEA R250, P4, R75.reuse, R246, 0x2 ;  /* 0x000000f64bfa7211 */ /* 0x040fe400078810ff */
[----:B------:R-:W-:Y:S02]  /*9120*/  LEA.HI.X.SX32 R199, R76, R196, 0x2, P3 ;  /* 0x000000c44cc77211 */ /* 0x000fe400018f16ff */
[----:B------:R-:W-:Y:S02]  /*9130*/  LEA R248, P3, R74, R246, 0x2 ;  /* 0x000000f64af87211 */ /* 0x000fe400078610ff */
[----:B------:R-:W-:Y:S02]  /*9140*/  LEA.HI.X.SX32 R251, R75, R196, 0x2, P4 ;  /* 0x000000c44bfb7211 */ /* 0x000fe400020f16ff */
[----:B------:R-:W-:Y:S01]  /*9150*/  LEA R4, P4, R72, R246, 0x2 ;  /* 0x000000f648047211 */ /* 0x000fe200078810ff */
[----:B------:R-:W-:Y:S01]  /*9160*/  STL [R1+0x244], R106 ;  /* 0x0002446a01007387 */ /* 0x000fe20000100800 */
[----:B------:R-:W-:-:S02]  /*9170*/  LEA.HI.X.SX32 R249, R74, R196, 0x2, P3 ;  /* 0x000000c44af97211 */ /* 0x000fc400018f16ff */
[C---:B------:R-:W-:Y:S01]  /*9180*/  LEA R6, P3, R71.reuse, R246, 0x2 ;  /* 0x000000f647067211 */ /* 0x040fe200078610ff */
[----:B------:R1:W-:Y:S01]  /*9190*/  STL.64 [R1+0xf0], R10 ;  /* 0x0000f00a01007387 */ /* 0x0003e20000100a00 */
[----:B------:R-:W-:Y:S02]  /*91a0*/  LEA.HI.X.SX32 R5, R72, R196, 0x2, P4 ;  /* 0x000000c448057211 */ /* 0x000fe400020f16ff */
[----:B------:R-:W-:Y:S01]  /*91b0*/  LEA R8, P4, R70, R246, 0x2 ;  /* 0x000000f646087211 */ /* 0x000fe200078810ff */
[----:B------:R-:W-:Y:S01]  /*91c0*/  STL [R1+0x240], R108 ;  /* 0x0002406c01007387 */ /* 0x000fe20000100800 */
[----:B------:R-:W-:-:S03]  /*91d0*/  LEA.HI.X.SX32 R7, R71, R196, 0x2, P3 ;  /* 0x000000c447077211 */ /* 0x000fc600018f16ff */
[----:B------:R-:W-:Y:S01]  /*91e0*/  STL.64 [R1+0x780], R198 ;  /* 0x000780c601007387 */ /* 0x000fe20000100a00 */
[----:B------:R-:W-:-:S03]  /*91f0*/  LEA.HI.X.SX32 R9, R70, R196, 0x2, P4 ;  /* 0x000000c446097211 */ /* 0x000fc600020f16ff */
[----:B------:R-:W-:Y:S01]  /*9200*/  STL.64 [R1+0xe8], R2 ;  /* 0x0000e80201007387 */ /* 0x000fe20000100a00 */
[CC--:B-1----:R-:W-:Y:S02]  /*9210*/  LEA R10, P3, R68.reuse, R246.reuse, 0x2 ;  /* 0x000000f6440a7211 */ /* 0x0c2fe400078610ff */
[----:B------:R-:W-:Y:S01]  /*9220*/  LEA R12, P4, R67, R246, 0x2 ;  /* 0x000000f6430c7211 */ /* 0x000fe200078810ff */
[----:B------:R-:W-:Y:S01]  /*9230*/  STL.64 [R1+0x788], R2 ;  /* 0x0007880201007387 */ /* 0x000fe20000100a00 */
[----:B------:R-:W-:-:S03]  /*9240*/  LEA.HI.X.SX32 R11, R68, R196, 0x2, P3 ;  /* 0x000000c4440b7211 */ /* 0x000fc600018f16ff */
[----:B------:R-:W-:Y:S01]  /*9250*/  STL.64 [R1+0x790], R250 ;  /* 0x000790fa01007387 */ /* 0x000fe20000100a00 */
[----:B------:R-:W-:-:S03]  /*9260*/  LEA.HI.X.SX32 R13, R67, R196, 0x2, P4 ;  /* 0x000000c4430d7211 */ /* 0x000fc600020f16ff */
[----:B------:R-:W-:Y:S04]  /*9270*/  STL [R1+0x23c], R110 ;  /* 0x00023c6e01007387 */ /* 0x000fe80000100800 */
[----:B------:R-:W-:Y:S01]  /*9280*/  STL.64 [R1+0x798], R248 ;  /* 0x000798f801007387 */ /* 0x000fe20000100a00 */
[----:B------:R-:W-:-:S03]  /*9290*/  LEA R14, P3, R66, R246, 0x2 ;  /* 0x000000f6420e7211 */ /* 0x000fc600078610ff */
[----:B------:R-:W-:Y:S01]  /*92a0*/  STL.64 [R1+0x7a0], R4 ;  /* 0x0007a00401007387 */ /* 0x000fe20000100a00 */
[----:B------:R-:W-:-:S03]  /*92b0*/  LEA R16, P4, R64, R246, 0x2 ;  /* 0x000000f640107211 */ /* 0x000fc600078810ff */
[----:B------:R-:W-:Y:S04]  /*92c0*/  STL [R1+0x238], R112 ;  /* 0x0002387001007387 */ /* 0x000fe80000100800 */
[----:B------:R-:W-:Y:S04]  /*92d0*/  STL.64 [R1+0x7a8], R6 ;  /* 0x0007a80601007387 */ /* 0x000fe80000100a00 */
[----:B------:R-:W-:Y:S01]  /*92e0*/  STL.64 [R1+0x7b0], R8 ;  /* 0x0007b00801007387 */ /* 0x000fe20000100a00 */
[----:B------:R-:W-:-:S03]  /*92f0*/  LEA.HI.X.SX32 R15, R66, R196, 0x2, P3 ;  /* 0x000000c4420f7211 */ /* 0x000fc600018f16ff */
[----:B------:R-:W-:Y:S01]  /*9300*/  STL [R1+0x234], R114 ;  /* 0x0002347201007387 */ /* 0x000fe20000100800 */
[----:B------:R-:W-:-:S03]  /*9310*/  LEA R18, P3, R63, R246, 0x2 ;  /* 0x000000f63f127211 */ /* 0x000fc600078610ff */
[----:B------:R-:W-:Y:S04]  /*9320*/  STL.64 [R1+0x7b8], R10 ;  /* 0x0007b80a01007387 */ /* 0x000fe80000100a00 */
[----:B------:R1:W-:Y:S01]  /*9330*/  STL.64 [R1+0x7c0], R12 ;  /* 0x0007c00c01007387 */ /* 0x0003e20000100a00 */
[----:B------:R-:W-:Y:S02]  /*9340*/  LEA.HI.X.SX32 R19, R63, R196, 0x2, P3 ;  /* 0x000000c43f137211 */ /* 0x000fe400018f16ff */
[----:B------:R-:W-:Y:S01]  /*9350*/  LEA R22, P3, R60, R246, 0x2 ;  /* 0x000000f63c167211 */ /* 0x000fe200078610ff */
[----:B------:R-:W-:Y:S01]  /*9360*/  STL [R1+0x230], R116 ;  /* 0x0002307401007387 */ /* 0x000fe20000100800 */
[----:B-1----:R-:W-:Y:S01]  /*9370*/  IMAD R13, R17, c[0x0][0x190], RZ ;  /* 0x00006400110d7a24 */ /* 0x002fe200078e02ff */
[----:B------:R-:W-:-:S02]  /*9380*/  LEA.HI.X.SX32 R17, R64, R196, 0x2, P4 ;  /* 0x000000c440117211 */ /* 0x000fc400020f16ff */
[C---:B------:R-:W-:Y:S01]  /*9390*/  LEA R20, P4, R62.reuse, R246, 0x2 ;  /* 0x000000f63e147211 */ /* 0x040fe200078810ff */
[----:B------:R-:W-:Y:S03]  /*93a0*/  STL.64 [R1+0x7c8], R14 ;  /* 0x0007c80e01007387 */ /* 0x000fe60000100a00 */
[----:B------:R-:W-:Y:S02]  /*93b0*/  LEA.HI.X.SX32 R21, R62, R196, 0x2, P4 ;  /* 0x000000c43e157211 */ /* 0x000fe400020f16ff */
[----:B------:R-:W-:Y:S01]  /*93c0*/  LEA R24, P4, R59, R246, 0x2 ;  /* 0x000000f63b187211 */ /* 0x000fe200078810ff */
[----:B------:R-:W-:Y:S01]  /*93d0*/  STL.64 [R1+0x7d0], R16 ;  /* 0x0007d01001007387 */ /* 0x000fe20000100a00 */
[-C--:B------:R-:W-:Y:S01]  /*93e0*/  LEA.HI.X.SX32 R23, R60, R196.reuse, 0x2, P3 ;  /* 0x000000c43c177211 */ /* 0x080fe200018f16ff */
[----:B------:R-:W-:Y:S01]  /*93f0*/  IMAD R2, R25, c[0x0][0x190], RZ ;  /* 0x0000640019027a24 */ /* 0x000fe200078e02ff */
[----:B------:R-:W-:Y:S01]  /*9400*/  LEA.HI.X.SX32 R25, R59, R196, 0x2, P4 ;  /* 0x000000c43b197211 */ /* 0x000fe200020f16ff */
[----:B------:R-:W-:Y:S01]  /*9410*/  STL [R1+0x22c], R13 ;  /* 0x00022c0d01007387 */ /* 0x000fe20000100800 */
[----:B------:R-:W-:-:S03]  /*9420*/  LEA R26, P3, R58, R246, 0x2 ;  /* 0x000000f63a1a7211 */ /* 0x000fc600078610ff */
[----:B------:R-:W-:Y:S01]  /*9430*/  STL.64 [R1+0x7d8], R18 ;  /* 0x0007d81201007387 */ /* 0x000fe20000100a00 */
[----:B------:R-:W-:-:S03]  /*9440*/  LEA R28, P4, R56, R246, 0x2 ;  /* 0x000000f6381c7211 */ /* 0x000fc600078810ff */
[----:B------:R-:W-:Y:S01]  /*9450*/  STL.64 [R1+0x7e0], R20 ;  /* 0x0007e01401007387 */ /* 0x000fe20000100a00 */
[----:B------:R-:W-:-:S03]  /*9460*/  LEA.HI.X.SX32 R27, R58, R196, 0x2, P3 ;  /* 0x000000c43a1b7211 */ /* 0x000fc600018f16ff */
[----:B------:R-:W-:Y:S01]  /*9470*/  STL [R1+0x228], R120 ;  /* 0x0002287801007387 */ /* 0x000fe20000100800 */
[----:B------:R-:W-:-:S03]  /*9480*/  LEA R30, P3, R55, R246, 0x2 ;  /* 0x000000f6371e7211 */ /* 0x000fc600078610ff */
[----:B------:R-:W-:Y:S04]  /*9490*/  STL.64 [R1+0x7e8], R22 ;  /* 0x0007e81601007387 */ /* 0x000fe80000100a00 */
[----:B------:R1:W-:Y:S01]  /*94a0*/  STL.64 [R1+0x7f0], R24 ;  /* 0x0007f01801007387 */ /* 0x0003e20000100a00 */
[----:B------:R-:W-:Y:S01]  /*94b0*/  LEA.HI.X.SX32 R31, R55, R196, 0x2, P3 ;  /* 0x000000c4371f7211 */ /* 0x000fe200018f16ff */
[----:B------:R-:W-:Y:S01]  /*94c0*/  IMAD R12, R33, c[0x0][0x190], RZ ;  /* 0x00006400210c7a24 */ /* 0x000fe200078e02ff */
[----:B------:R-:W-:Y:S01]  /*94d0*/  LEA R34, P3, R52, R246, 0x2 ;  /* 0x000000f634227211 */ /* 0x000fe200078610ff */
[----:B-1----:R-:W-:Y:S01]  /*94e0*/  IMAD R24, R29, c[0x0][0x190], RZ ;  /* 0x000064001d187a24 */ /* 0x002fe200078e02ff */
[----:B------:R-:W-:Y:S02]  /*94f0*/  LEA.HI.X.SX32 R29, R56, R196, 0x2, P4 ;  /* 0x000000c4381d7211 */ /* 0x000fe400020f16ff */
[----:B------:R-:W-:-:S04]  /*9500*/  LEA R32, P4, R54, R246, 0x2 ;  /* 0x000000f636207211 */ /* 0x000fc800078810ff */
[----:B------:R-:W-:Y:S02]  /*9510*/  LEA.HI.X.SX32 R33, R54, R196, 0x2, P4 ;  /* 0x000000c436217211 */ /* 0x000fe400020f16ff */
[----:B------:R-:W-:Y:S01]  /*9520*/  LEA R36, P4, R51, R246, 0x2 ;  /* 0x000000f633247211 */ /* 0x000fe200078810ff */
[----:B------:R-:W-:Y:S01]  /*9530*/  IMAD R23, R37, c[0x0][0x190], RZ ;  /* 0x0000640025177a24 */ /* 0x000fe200078e02ff */
[----:B------:R-:W-:Y:S02]  /*9540*/  LEA.HI.X.SX32 R35, R52, R196, 0x2, P3 ;  /* 0x000000c434237211 */ /* 0x000fe400018f16ff */
[----:B------:R-:W-:Y:S02]  /*9550*/  LEA R38, P3, R50, R246, 0x2 ;  /* 0x000000f632267211 */ /* 0x000fe400078610ff */
[----:B------:R-:W-:Y:S02]  /*9560*/  LEA.HI.X.SX32 R37, R51, R196, 0x2, P4 ;  /* 0x000000c433257211 */ /* 0x000fe400020f16ff */
[----:B------:R-:W-:Y:S01]  /*9570*/  LEA R40, P4, R48, R246, 0x2 ;  /* 0x000000f630287211 */ /* 0x000fe200078810ff */
[----:B------:R-:W-:Y:S01]  /*9580*/  IMAD R6, R41, c[0x0][0x190], RZ ;  /* 0x0000640029067a24 */ /* 0x000fe200078e02ff */
[----:B------:R-:W-:-:S02]  /*9590*/  LEA.HI.X.SX32 R39, R50, R196, 0x2, P3 ;  /* 0x000000c432277211 */ /* 0x000fc400018f16ff */
[----:B------:R-:W-:Y:S02]  /*95a0*/  LEA R42, P3, R47, R246, 0x2 ;  /* 0x000000f62f2a7211 */ /* 0x000fe400078610ff */
[----:B------:R-:W-:Y:S02]  /*95b0*/  LEA.HI.X.SX32 R41, R48, R196, 0x2, P4 ;  /* 0x000000c430297211 */ /* 0x000fe400020f16ff */
[C---:B------:R-:W-:Y:S01]  /*95c0*/  LEA R44, P4, R132.reuse, R246, 0x2 ;  /* 0x000000f6842c7211 */ /* 0x040fe200078810ff */
[----:B------:R-:W-:Y:S01]  /*95d0*/  IMAD R22, R45, c[0x0][0x190], RZ ;  /* 0x000064002d167a24 */ /* 0x000fe200078e02ff */
[----:B------:R-:W-:Y:S02]  /*95e0*/  LEA.HI.X.SX32 R43, R47, R196, 0x2, P3 ;  /* 0x000000c42f2b7211 */ /* 0x000fe400018f16ff */
[----:B------:R-:W-:Y:S02]  /*95f0*/  LEA R46, P3, R131, R246, 0x2 ;  /* 0x000000f6832e7211 */ /* 0x000fe400078610ff */
[----:B------:R-:W-:-:S02]  /*9600*/  LEA.HI.X.SX32 R45, R132, R196, 0x2, P4 ;  /* 0x000000c4842d7211 */ /* 0x000fc400020f16ff */
        /* <DEDUP_REMOVED lines=10> */
[----:B------:R-:W-:Y:S02]  /*96b0*/  LEA R56, P4, R126, R246, 0x2 ;  /* 0x000000f67e387211 */ /* 0x000fe400078810ff */
[----:B------:R-:W-:Y:S01]  /*96c0*/  LEA.HI.X.SX32 R55, R0, R196, 0x2, P3 ;  /* 0x000000c400377211 */ /* 0x000fe200018f16ff */
[----:B------:R-:W-:Y:S01]  /*96d0*/  IMAD R0, R57, c[0x0][0x190], RZ ;  /* 0x0000640039007a24 */ /* 0x000fe200078e02ff */
[----:B------:R-:W-:Y:S02]  /*96e0*/  LEA R58, P3, R124, R246, 0x2 ;  /* 0x000000f67c3a7211 */ /* 0x000fe400078610ff */
[----:B------:R-:W-:-:S02]  /*96f0*/  LEA.HI.X.SX32 R57, R126, R196, 0x2, P4 ;  /* 0x000000c47e397211 */ /* 0x000fc400020f16ff */
[----:B------:R-:W-:Y:S01]  /*9700*/  LEA R60, P4, R123, R246, 0x2 ;  /* 0x000000f67b3c7211 */ /* 0x000fe200078810ff */
[----:B------:R-:W-:Y:S01]  /*9710*/  IMAD R20, R61, c[0x0][0x190], RZ ;  /* 0x000064003d147a24 */ /* 0x000fe200078e02ff */
[----:B------:R-:W-:Y:S02]  /*9720*/  LEA.HI.X.SX32 R59, R124, R196, 0x2, P3 ;  /* 0x000000c47c3b7211 */ /* 0x000fe400018f16ff */
[C---:B------:R-:W-:Y:S02]  /*9730*/  LEA R62, P3, R122.reuse, R246, 0x2 ;  /* 0x000000f67a3e7211 */ /* 0x040fe400078610ff */
[----:B------:R-:W-:Y:S02]  /*9740*/  LEA.HI.X.SX32 R61, R123, R196, 0x2, P4 ;  /* 0x000000c47b3d7211 */ /* 0x000fe400020f16ff */
[----:B------:R-:W-:Y:S01]  /*9750*/  LEA R64, P4, R119, R246, 0x2 ;  /* 0x000000f677407211 */ /* 0x000fe200078810ff */
[----:B------:R-:W-:Y:S01]  /*9760*/  IMAD R10, R65, c[0x0][0x190], RZ ;  /* 0x00006400410a7a24 */ /* 0x000fe200078e02ff */
[----:B------:R-:W-:-:S02]  /*9770*/  LEA.HI.X.SX32 R63, R122, R196, 0x2, P3 ;  /* 0x000000c47a3f7211 */ /* 0x000fc400018f16ff */
[C---:B------:R-:W-:Y:S02]  /*9780*/  LEA R66, P3, R118.reuse, R246, 0x2 ;  /* 0x000000f676427211 */ /* 0x040fe400078610ff */
[----:B------:R-:W-:Y:S02]  /*9790*/  LEA.HI.X.SX32 R65, R119, R196, 0x2, P4 ;  /* 0x000000c477417211 */ /* 0x000fe400020f16ff */
[----:B------:R-:W-:Y:S01]  /*97a0*/  LEA R68, P4, R115, R246, 0x2 ;  /* 0x000000f673447211 */ /* 0x000fe200078810ff */
        /* <DEDUP_REMOVED lines=14> */
[----:B------:R-:W-:Y:S01]  /*9890*/  LEA R80, P4, R91, R246, 0x2 ;  /* 0x000000f65b507211 */ /* 0x000fe200078810ff */
[----:B------:R-:W-:Y:S01]  /*98a0*/  IMAD R9, R81, c[0x0][0x190], RZ ;  /* 0x0000640051097a24 */ /* 0x000fe200078e02ff */
[----:B------:R-:W-:Y:S02]  /*98b0*/  LEA.HI.X.SX32 R79, R95, R196, 0x2, P3 ;  /* 0x000000c45f4f7211 */ /* 0x000fe400018f16ff */
[----:B------:R-:W-:Y:S02]  /*98c0*/  LEA R82, P3, R87, R246, 0x2 ;  /* 0x000000f657527211 */ /* 0x000fe400078610ff */
[----:B------:R-:W-:-:S02]  /*98d0*/  ISETP.NE.U32.AND P2, PT, R84, RZ, PT ;  /* 0x000000ff5400720c */ /* 0x000fc40003f45070 */
        /* <DEDUP_REMOVED lines=39> */
[C---:B------:R-:W-:Y:S02]  /*9b50*/  LEA R114, P3, R13.reuse, R246, 0x2 ;  /* 0x000000f60d727211 */ /* 0x040fe400078610ff */
[----:B------:R-:W-:Y:S02]  /*9b60*/  LEA.HI.X.SX32 R113, R116, R196, 0x2, P4 ;  /* 0x000000c474717211 */ /* 0x000fe400020f16ff */
[----:B------:R-:W-:Y:S02]  /*9b70*/  LEA R116, P4, R120, R246, 0x2 ;  /* 0x000000f678747211 */ /* 0x000fe400078810ff */
[----:B------:R-:W-:Y:S01]  /*9b80*/  LEA.HI.X.SX32 R115, R13, R196, 0x2, P3 ;  /* 0x000000c40d737211 */ /* 0x000fe200018f16ff */
[----:B------:R-:W-:Y:S01]  /*9b90*/  IMAD R13, R117, c[0x0][0x190], RZ ;  /* 0x00006400750d7a24 */ /* 0x000fe200078e02ff */
[----:B------:R-:W-:Y:S02]  /*9ba0*/  LEA R118, P3, R2, R246, 0x2 ;  /* 0x000000f602767211 */ /* 0x000fe400078610ff */
[----:B------:R-:W-:-:S02]  /*9bb0*/  LEA.HI.X.SX32 R117, R120, R196, 0x2, P4 ;  /* 0x000000c478757211 */ /* 0x000fc400020f16ff */
[----:B------:R-:W-:Y:S01]  /*9bc0*/  LEA R120, P4, R24, R246, 0x2 ;  /* 0x000000f618787211 */ /* 0x000fe200078810ff */
[----:B------:R1:W-:Y:S01]  /*9bd0*/  STL [R1+0x224], R2 ;  /* 0x0002240201007387 */ /* 0x0003e20000100800 */
[----:B------:R-:W-:Y:S02]  /*9be0*/  LEA.HI.X.SX32 R119, R2, R196, 0x2, P3 ;  /* 0x000000c402777211 */ /* 0x000fe400018f16ff */
[----:B------:R-:W-:Y:S01]  /*9bf0*/  LEA R122, P3, R12, R246, 0x2 ;  /* 0x000000f60c7a7211 */ /* 0x000fe200078610ff */
[----:B------:R-:W-:Y:S01]  /*9c00*/  STL.64 [R1+0x7f8], R26 ;  /* 0x0007f81a01007387 */ /* 0x000fe20000100a00 */
[----:B-1----:R-:W-:Y:S01]  /*9c10*/  IMAD R2, R121, c[0x0][0x190], RZ ;  /* 0x0000640079027a24 */ /* 0x002fe200078e02ff */
[----:B------:R-:W-:Y:S02]  /*9c20*/  LEA.HI.X.SX32 R121, R24, R196, 0x2, P4 ;  /* 0x000000c418797211 */ /* 0x000fe400020f16ff */
[----:B------:R-:W-:Y:S01]  /*9c30*/  STL [R1+0x220], R24 ;  /* 0x0002201801007387 */ /* 0x000fe20000100800 */
[----:B------:R-:W-:-:S02]  /*9c40*/  LEA R124, P4, R23, R246, 0x2 ;  /* 0x000000f6177c7211 */ /* 0x000fc400078810ff */
[----:B------:R-:W-:Y:S01]  /*9c50*/  LEA.HI.X.SX32 R123, R12, R196, 0x2, P3 ;  /* 0x000000c40c7b7211 */ /* 0x000fe200018f16ff */
[----:B------:R1:W-:Y:S01]  /*9c60*/  STL [R1+0x21c], R12 ;  /* 0x00021c0c01007387 */ /* 0x0003e20000100800 */
[----:B------:R-:W-:-:S03]  /*9c70*/  LEA R126, P3, R6, R246, 0x2 ;  /* 0x000000f6067e7211 */ /* 0x000fc600078610ff */
[----:B------:R-:W-:Y:S01]  /*9c80*/  STL [R1+0x218], R23 ;  /* 0x0002181701007387 */ /* 0x000fe20000100800 */
[-C--:B------:R-:W-:Y:S01]  /*9c90*/  LEA.HI.X.SX32 R127, R6, R196.reuse, 0x2, P3 ;  /* 0x000000c4067f7211 */ /* 0x080fe200018f16ff */
[----:B-1----:R-:W-:Y:S01]  /*9ca0*/  IMAD R12, R125, c[0x0][0x190], RZ ;  /* 0x000064007d0c7a24 */ /* 0x002fe200078e02ff */
[----:B------:R-:W-:Y:S02]  /*9cb0*/  LEA.HI.X.SX32 R125, R23, R196, 0x2, P4 ;  /* 0x000000c4177d7211 */ /* 0x000fe400020f16ff */
[-C--:B------:R-:W-:Y:S01]  /*9cc0*/  LEA R128, P4, R22, R246.reuse, 0x2 ;  /* 0x000000f616807211 */ /* 0x080fe200078810ff */
        /* <DEDUP_REMOVED lines=120> */
[----:B---3--:R-:W-:Y:S02]  /*a450*/  LEA R204, P3, R3, R246, 0x2 ;  /* 0x000000f603cc7211 */ /* 0x008fe400078610ff */
[----:B------:R-:W-:Y:S01]  /*a460*/  LEA.HI.X.SX32 R203, R5, R196, 0x2, P4 ;  /* 0x000000c405cb7211 */ /* 0x000fe200020f16ff */
[----:B------:R-:W-:Y:S01]  /*a470*/  STL [R1+0x188], R5 ;  /* 0x0001880501007387 */ /* 0x000fe20000100800 */
[----:B------:R-:W-:-:S02]  /*a480*/  LEA R206, P4, R4, R246, 0x2 ;  /* 0x000000f604ce7211 */ /* 0x000fc400078810ff */
[----:B------:R-:W-:Y:S01]  /*a490*/  LEA.HI.X.SX32 R205, R3, R196, 0x2, P3 ;  /* 0x000000c403cd7211 */ /* 0x000fe200018f16ff */
[----:B------:R2:W-:Y:S01]  /*a4a0*/  STL [R1+0x184], R3 ;  /* 0x0001840301007387 */ /* 0x0005e20000100800 */
[----:B-1----:R-:W-:Y:S01]  /*a4b0*/  IMAD R0, R201, c[0x0][0x190], RZ ;  /* 0x00006400c9007a24 */ /* 0x002fe200078e02ff */
[----:B------:R-:W-:Y:S02]  /*a4c0*/  LEA R208, P3, R2, R246, 0x2 ;  /* 0x000000f602d07211 */ /* 0x000fe400078610ff */
[----:B------:R-:W-:Y:S01]  /*a4d0*/  STL [R1+0x180], R4 ;  /* 0x0001800401007387 */ /* 0x000fe20000100800 */
[----:B------:R-:W-:Y:S01]  /*a4e0*/  SEL R212, R212, RZ, P5 ;  /* 0x000000ffd4d47207 */ /* 0x000fe20002800000 */
[----:B--2---:R-:W-:Y:S01]  /*a4f0*/  IMAD R3, R207, c[0x0][0x190], RZ ;  /* 0x00006400cf037a24 */ /* 0x004fe200078e02ff */
[----:B------:R-:W-:Y:S02]  /*a500*/  LEA.HI.X.SX32 R207, R4, R196, 0x2, P4 ;  /* 0x000000c404cf7211 */ /* 0x000fe400020f16ff */
[----:B------:R-:W-:Y:S01]  /*a510*/  LEA R210, P4, R0, R246, 0x2 ;  /* 0x000000f600d27211 */ /* 0x000fe200078810ff */
[----:B------:R1:W-:Y:S01]  /*a520*/  STL [R1+0x17c], R2 ;  /* 0x00017c0201007387 */ /* 0x0003e20000100800 */
[----:B------:R-:W-:-:S02]  /*a530*/  LEA.HI.X.SX32 R209, R2, R196, 0x2, P3 ;  /* 0x000000c402d17211 */ /* 0x000fc400018f16ff */
[----:B------:R-:W-:Y:S01]  /*a540*/  ISETP.NE.U32.AND P3, PT, R212, RZ, PT ;  /* 0x000000ffd400720c */ /* 0x000fe20003f65070 */
[----:B------:R2:W-:Y:S01]  /*a550*/  STL [R1+0x178], R0 ;  /* 0x0001780001007387 */ /* 0x0005e20000100800 */
[----:B-1----:R-:W-:Y:S01]  /*a560*/  IMAD R2, R211, c[0x0][0x190], RZ ;  /* 0x00006400d3027a24 */ /* 0x002fe200078e02ff */
[----:B------:R-:W-:Y:S02]  /*a570*/  LEA.HI.X.SX32 R211, R0, R196, 0x2, P4 ;  /* 0x000000c400d37211 */ /* 0x000fe400020f16ff */
[----:B------:R-:W-:Y:S01]  /*a580*/  LEA R212, P4, R3, R246, 0x2 ;  /* 0x000000f603d47211 */ /* 0x000fe200078810ff */
[----:B--2---:R-:W-:-:S03]  /*a590*/  IMAD R0, R213, c[0x0][0x190], RZ ;  /* 0x00006400d5007a24 */ /* 0x004fc600078e02ff */
[----:B------:R-:W-:Y:S02]  /*a5a0*/  LEA.HI.X.SX32 R213, R3, R196, 0x2, P4 ;  /* 0x000000c403d57211 */ /* 0x000fe400020f16ff */
[C---:B------:R-:W-:Y:S01]  /*a5b0*/  LEA R214, P4, R2.reuse, R246, 0x2 ;  /* 0x000000f602d67211 */ /* 0x040fe200078810ff */
[----:B------:R1:W-:Y:S04]  /*a5c0*/  STL [R1+0x174], R3 ;  /* 0x0001740301007387 */ /* 0x0003e80000100800 */
[----:B------:R2:W-:Y:S01]  /*a5d0*/  STL [R1+0x170], R2 ;  /* 0x0001700201007387 */ /* 0x0005e20000100800 */
[----:B-1----:R-:W-:Y:S01]  /*a5e0*/  IMAD R3, R215, c[0x0][0x190], RZ ;  /* 0x00006400d7037a24 */ /* 0x002fe200078e02ff */
[----:B------:R-:W-:Y:S02]  /*a5f0*/  LEA.HI.X.SX32 R215, R2, R196, 0x2, P4 ;  /* 0x000000c402d77211 */ /* 0x000fe400020f16ff */
[----:B------:R-:W-:Y:S01]  /*a600*/  LEA R216, P4, R0, R246, 0x2 ;  /* 0x000000f600d87211 */ /* 0x000fe200078810ff */
[----:B--2---:R-:W-:-:S03]  /*a610*/  IMAD R2, R217, c[0x0][0x190], RZ ;  /* 0x00006400d9027a24 */ /* 0x004fc600078e02ff */
[----:B------:R-:W-:Y:S02]  /*a620*/  LEA.HI.X.SX32 R217, R0, R196, 0x2, P4 ;  /* 0x000000c400d97211 */ /* 0x000fe400020f16ff */
[----:B------:R-:W-:Y:S01]  /*a630*/  LEA R218, P4, R3, R246, 0x2 ;  /* 0x000000f603da7211 */ /* 0x000fe200078810ff */
[----:B------:R1:W-:Y:S04]  /*a640*/  STL [R1+0x16c], R0 ;  /* 0x00016c0001007387 */ /* 0x0003e80000100800 */
        /* <DEDUP_REMOVED lines=40> */
[----:B------:R-:W2:Y:S01]  /*a8d0*/  LDL.LU.64 R6, [R1+0xe0] ;  /* 0x0000e00001067983 */ /* 0x000ea20000300a00 */
[----:B-1----:R-:W-:Y:S01]  /*a8e0*/  IMAD R3, R239, c[0x0][0x190], RZ ;  /* 0x00006400ef037a24 */ /* 0x002fe200078e02ff */
[----:B------:R-:W-:Y:S02]  /*a8f0*/  LEA.HI.X.SX32 R239, R2, R196, 0x2, P4 ;  /* 0x000000c402ef7211 */ /* 0x000fe400020f16ff */
[C---:B------:R-:W-:Y:S01]  /*a900*/  LEA R240, P4, R0.reuse, R246, 0x2 ;  /* 0x000000f600f07211 */ /* 0x040fe200078810ff */
[----:B------:R1:W-:Y:S04]  /*a910*/  STL [R1+0x140], R2 ;  /* 0x0001400201007387 */ /* 0x0003e80000100800 */
[----:B------:R-:W-:Y:S04]  /*a920*/  STL [R1+0x13c], R0 ;  /* 0x00013c0001007387 */ /* 0x000fe80000100800 */
[----:B------:R-:W3:Y:S01]  /*a930*/  LDL.LU.64 R4, [R1+0xd8] ;  /* 0x0000d80001047983 */ /* 0x000ee20000300a00 */
[----:B-1----:R-:W-:Y:S01]  /*a940*/  IMAD R2, R241, c[0x0][0x190], RZ ;  /* 0x00006400f1027a24 */ /* 0x002fe200078e02ff */
[----:B------:R-:W-:-:S02]  /*a950*/  LEA.HI.X.SX32 R241, R0, R196, 0x2, P4 ;  /* 0x000000c400f17211 */ /* 0x000fc400020f16ff */
[----:B------:R-:W3:Y:S01]  /*a960*/  LDL.LU.64 R248, [R1+0xd0] ;  /* 0x0000d00001f87983 */ /* 0x000ee20000300a00 */
[----:B------:R-:W-:-:S04]  /*a970*/  LEA R242, P4, R3, R246, 0x2 ;  /* 0x000000f603f27211 */ /* 0x000fc800078810ff */
[----:B------:R-:W-:Y:S01]  /*a980*/  LEA.HI.X.SX32 R243, R3, R196, 0x2, P4 ;  /* 0x000000c403f37211 */ /* 0x000fe200020f16ff */
[----:B------:R-:W-:Y:S01]  /*a990*/  STL [R1+0x138], R3 ;  /* 0x0001380301007387 */ /* 0x000fe20000100800 */
[----:B----4-:R-:W-:-:S03]  /*a9a0*/  LEA R244, P4, R2, R246, 0x2 ;  /* 0x000000f602f47211 */ /* 0x010fc600078810ff */
[----:B------:R1:W-:Y:S01]  /*a9b0*/  STL [R1+0x134], R2 ;  /* 0x0001340201007387 */ /* 0x0003e20000100800 */
[----:B------:R-:W-:-:S03]  /*a9c0*/  LEA.HI.X.SX32 R245, R2, R196, 0x2, P4 ;  /* 0x000000c402f57211 */ /* 0x000fc600020f16ff */
[----:B------:R-:W4:Y:S04]  /*a9d0*/  LDL.LU.64 R250, [R1+0xc8] ;  /* 0x0000c80001fa7983 */ /* 0x000f280000300a00 */
[----:B-1----:R-:W4:Y:S04]  /*a9e0*/  LDL.LU.64 R2, [R1+0xc0] ;  /* 0x0000c00001027983 */ /* 0x002f280000300a00 */
[----:B------:R-:W1:Y:S04]  /*a9f0*/  S2R R0, SR_TID.X ;  /* 0x0000000000007919 */ /* 0x000e680000002100 */
[----:B------:R-:W4:Y:S04]  /*aa00*/  LDL.LU.64 R198, [R1+0xb8] ;  /* 0x0000b80001c67983 */ /* 0x000f280000300a00 */
[----:B------:R-:W4:Y:S01]  /*aa10*/  LDL.LU.64 R26, [R1+0xb0] ;  /* 0x0000b000011a7983 */ /* 0x000f220000300a00 */
[----:B-1----:R-:W-:-:S04]  /*aa20*/  SHF.R.U32.HI R0, RZ, 0x6, R0 ;  /* 0x00000006ff007819 */ /* 0x002fc80000011600 */
[----:B------:R-:W-:-:S04]  /*aa30*/  SGXT.U32 R0, R0, 0x1 ;  /* 0x000000010000781a */ /* 0x000fc80000000000 */
[----:B------:R-:W-:-:S04]  /*aa40*/  LOP3.LUT R0, R0, 0xc, RZ, 0xfc, !PT ;  /* 0x0000000c00007812 */ /* 0x000fc800078efcff */
[----:B------:R-:W-:Y:S01]  /*aa50*/  ISETP.GE.AND P4, PT, R0, UR8, PT ;  /* 0x0000000800007c0c */ /* 0x000fe2000bf86270 */
[----:B------:R-:W-:-:S03]  /*aa60*/  IMAD R0, R247, c[0x0][0x190], RZ ;  /* 0x00006400f7007a24 */ /* 0x000fc600078e02ff */
[----:B------:R-:W-:Y:S02]  /*aa70*/  SEL R201, RZ, 0x4, P4 ;  /* 0x00000004ffc97807 */ /* 0x000fe40002000000 */
[C---:B------:R-:W-:Y:S01]  /*aa80*/  LEA R246, P4, R0.reuse, R246, 0x2 ;  /* 0x000000f600f67211 */ /* 0x040fe200078810ff */
[----:B------:R-:W-:Y:S03]  /*aa90*/  STL [R1+0x130], R0 ;  /* 0x0001300001007387 */ /* 0x000fe60000100800 */
[----:B------:R-:W-:Y:S01]  /*aaa0*/  LEA.HI.X.SX32 R247, R0, R196, 0x2, P4 ;  /* 0x000000c400f77211 */ /* 0x000fe200020f16ff */
[----:B------:R-:W-:Y:S01]  /*aab0*/  IMAD.U32 R196, RZ, RZ, UR5 ;  /* 0x00000005ffc47e24 */ /* 0x000fe2000f8e00ff */
[----:B------:R-:W4:Y:S01]  /*aac0*/  LDL.LU.64 R24, [R1+0xa8] ;  /* 0x0000a80001187983 */ /* 0x000f220000300a00 */
[----:B------:R-:W-:-:S03]  /*aad0*/  SEL R201, R201, RZ, P5 ;  /* 0x000000ffc9c97207 */ /* 0x000fc60002800000 */
[----:B------:R-:W4:Y:S01]  /*aae0*/  LDL.LU.64 R22, [R1+0xa0] ;  /* 0x0000a00001167983 */ /* 0x000f220000300a00 */
[----:B------:R-:W-:Y:S01]  /*aaf0*/  ISETP.NE.U32.AND P4, PT, R201, RZ, PT ;  /* 0x000000ffc900720c */ /* 0x000fe20003f85070 */
[----:B------:R-:W-:Y:S02]  /*ab00*/  IMAD.U32 R201, RZ, RZ, UR5 ;  /* 0x00000005ffc97e24 */ /* 0x000fe4000f8e00ff */
[----:B------:R-:W4:Y:S04]  /*ab10*/  LDL.LU.64 R20, [R1+0x98] ;  /* 0x0000980001147983 */ /* 0x000f280000300a00 */
[----:B------:R-:W4:Y:S01]  /*ab20*/  LDL.LU.64 R18, [R1+0x90] ;  /* 0x0000900001127983 */ /* 0x000f220000300a00 */
[----:B--2---:R-:W-:-:S05]  /*ab30*/  IMAD.WIDE R6, R196, 0x4, R6 ;  /* 0x00000004c4067825 */ /* 0x004fca00078e0206 */
[----:B------:R3:W-:Y:S04]  /*ab40*/  STL.64 [R1+0xe0], R6 ;  /* 0x0000e00601007387 */ /* 0x0007e80000100a00 */
[----:B------:R-:W2:Y:S04]  /*ab50*/  LDL.LU.64 R16, [R1+0x88] ;  /* 0x0000880001107983 */ /* 0x000ea80000300a00 */
[----:B------:R-:W2:Y:S04]  /*ab60*/  LDL.LU.64 R14, [R1+0x80] ;  /* 0x00008000010e7983 */ /* 0x000ea80000300a00 */
[----:B------:R-:W2:Y:S01]  /*ab70*/  LDL.LU.64 R12, [R1+0x78] ;  /* 0x00007800010c7983 */ /* 0x000ea20000300a00 */
[----:B---3--:R-:W-:-:S04]  /*ab80*/  IMAD.WIDE R6, R196, 0x4, R4 ;  /* 0x00000004c4067825 */ /* 0x008fc800078e0204 */
[----:B------:R-:W-:Y:S01]  /*ab90*/  IMAD.WIDE R4, R201, 0x4, R248 ;  /* 0x00000004c9047825 */ /* 0x000fe200078e02f8 */
[----:B------:R1:W-:Y:S04]  /*aba0*/  STL.64 [R1+0xd8], R6 ;  /* 0x0000d80601007387 */ /* 0x0003e80000100a00 */
[----:B------:R-:W3:Y:S04]  /*abb0*/  LDL.LU.64 R10, [R1+0x70] ;  /* 0x00007000010a7983 */ /* 0x000ee80000300a00 */
[----:B------:R4:W-:Y:S04]  /*abc0*/  STL.64 [R1+0xd0], R4 ;  /* 0x0000d00401007387 */ /* 0x0009e80000100a00 */
[----:B------:R-:W3:Y:S01]  /*abd0*/  LDL.LU.64 R8, [R1+0x68] ;  /* 0x0000680001087983 */ /* 0x000ee20000300a00 */
[----:B----4-:R-:W-:-:S03]  /*abe0*/  IMAD.WIDE R248, R196, 0x4, R250 ;  /* 0x00000004c4f87825 */ /* 0x010fc600078e02fa */
[----:B-1----:R-:W4:Y:S01]  /*abf0*/  LDL.LU.64 R6, [R1+0x60] ;  /* 0x0000600001067983 */ /* 0x002f220000300a00 */
[----:B------:R-:W-:-:S03]  /*ac00*/  IMAD.WIDE R2, R201, 0x4, R2 ;  /* 0x00000004c9027825 */ /* 0x000fc600078e0202 */
[----:B------:R-:W4:Y:S04]  /*ac10*/  LDL.LU.64 R4, [R1+0x50] ;  /* 0x0000500001047983 */ /* 0x000f280000300a00 */
[----:B------:R1:W-:Y:S04]  /*ac20*/  STL.64 [R1+0xc8], R248 ;  /* 0x0000c8f801007387 */ /* 0x0003e80000100a00 */
[----:B-1----:R-:W4:Y:S04]  /*ac30*/  LDL.LU.64 R248, [R1+0x40] ;  /* 0x0000400001f87983 */ /* 0x002f280000300a00 */
[----:B------:R1:W-:Y:S04]  /*ac40*/  STL.64 [R1+0xc0], R2 ;  /* 0x0000c00201007387 */ /* 0x0003e80000100a00 */
[----:B------:R-:W4:Y:S04]  /*ac50*/  LDL.LU.64 R250, [R1+0x30] ;  /* 0x0000300001fa7983 */ /* 0x000f280000300a00 */
[----:B-1----:R-:W4:Y:S01]  /*ac60*/  LDL.LU.64 R2, [R1+0x20] ;  /* 0x0000200001027983 */ /* 0x002f220000300a00 */
[----:B------:R-:W-:-:S04]  /*ac70*/  IMAD.WIDE R198, R196, 0x4, R198 ;  /* 0x00000004c4c67825 */ /* 0x000fc800078e02c6 */
[----:B------:R-:W-:Y:S01]  /*ac80*/  IMAD.WIDE R26, R201, 0x4, R26 ;  /* 0x00000004c91a7825 */ /* 0x000fe200078e021a */
[----:B------:R1:W-:Y:S04]  /*ac90*/  STL.64 [R1+0xb8], R198 ;  /* 0x0000b8c601007387 */ /* 0x0003e80000100a00 */
[----:B-1----:R-:W4:Y:S01]  /*aca0*/  LDL.64 R198, [R1+0x108] ;  /* 0x0001080001c67983 */ /* 0x002f220000100a00 */
[----:B------:R-:W-:-:S03]  /*acb0*/  IMAD.WIDE R24, R196, 0x4, R24 ;  /* 0x00000004c4187825 */ /* 0x000fc600078e0218 */
[----:B------:R1:W-:Y:S01]  /*acc0*/  STL.64 [R1+0xb0], R26 ;  /* 0x0000b01a01007387 */ /* 0x0003e20000100a00 */
[----:B------:R-:W-:-:S04]  /*acd0*/  IMAD.WIDE R22, R201, 0x4, R22 ;  /* 0x00000004c9167825 */ /* 0x000fc800078e0216 */
[----:B------:R-:W-:-:S04]  /*ace0*/  IMAD.WIDE R20, R196, 0x4, R20 ;  /* 0x00000004c4147825 */ /* 0x000fc800078e0214 */
[----:B------:R-:W-:Y:S01]  /*acf0*/  IMAD.WIDE R18, R201, 0x4, R18 ;  /* 0x00000004c9127825 */ /* 0x000fe200078e0212 */
[----:B-1----:R-:W4:Y:S04]  /*ad00*/  LDL.LU.64 R26, [R1+0x7f8] ;  /* 0x0007f800011a7983 */ /* 0x002f280000300a00 */
[----:B------:R1:W-:Y:S04]  /*ad10*/  STL.64 [R1+0xa8], R24 ;  /* 0x0000a81801007387 */ /* 0x0003e80000100a00 */
[----:B-1----:R-:W4:Y:S04]  /*ad20*/  LDL.LU.64 R24, [R1+0x7f0] ;  /* 0x0007f00001187983 */ /* 0x002f280000300a00 */
[----:B------:R1:W-:Y:S04]  /*ad30*/  STL.64 [R1+0xa0], R22 ;  /* 0x0000a01601007387 */ /* 0x0003e80000100a00 */
[----:B-1----:R-:W4:Y:S04]  /*ad40*/  LDL.LU.64 R22, [R1+0x7e8] ;  /* 0x0007e80001167983 */ /* 0x002f280000300a00 */
[----:B------:R1:W-:Y:S04]  /*ad50*/  STL.64 [R1+0x98], R20 ;  /* 0x0000981401007387 */ /* 0x0003e80000100a00 */
[----:B-1----:R-:W4:Y:S04]  /*ad60*/  LDL.LU.64 R20, [R1+0x7e0] ;  /* 0x0007e00001147983 */ /* 0x002f280000300a00 */
[----:B------:R1:W-:Y:S04]  /*ad70*/  STL.64 [R1+0x90], R18 ;  /* 0x0000901201007387 */ /* 0x0003e80000100a00 */
[----:B-1----:R-:W4:Y:S01]  /*ad80*/  LDL.LU.64 R18, [R1+0x7d8] ;  /* 0x0007d80001127983 */ /* 0x002f220000300a00 */
[----:B--2---:R-:W-:-:S04]  /*ad90*/  IMAD.WIDE R16, R196, 0x4, R16 ;  /* 0x00000004c4107825 */ /* 0x004fc800078e0210 */
[C---:B------:R-:W-:Y:S01]  /*ada0*/  IMAD.WIDE R14, R201.reuse, 0x4, R14 ;  /* 0x00000004c90e7825 */ /* 0x040fe200078e020e */
[----:B------:R1:W-:Y:S03]  /*adb0*/  STL.64 [R1+0x88], R16 ;  /* 0x0000881001007387 */ /* 0x0003e60000100a00 */
[C---:B------:R-:W-:Y:S01]  /*adc0*/  IMAD.WIDE R12, R196.reuse, 0x4, R12 ;  /* 0x00000004c40c7825 */ /* 0x040fe200078e020c */
[----:B-1----:R-:W2:Y:S03]  /*add0*/  LDL.LU.64 R16, [R1+0x7d0] ;  /* 0x0007d00001107983 */ /* 0x002ea60000300a00 */
[----:B---3--:R-:W-:Y:S01]  /*ade0*/  IMAD.WIDE R10, R201, 0x4, R10 ;  /* 0x00000004c90a7825 */ /* 0x008fe200078e020a */
[----:B------:R1:W-:Y:S03]  /*adf0*/  STL.64 [R1+0x80], R14 ;  /* 0x0000800e01007387 */ /* 0x0003e60000100a00 */
[----:B------:R-:W-:-:S04]  /*ae00*/  IMAD.WIDE R8, R196, 0x4, R8 ;  /* 0x00000004c4087825 */ /* 0x000fc800078e0208 */
[C---:B----4-:R-:W-:Y:S01]  /*ae10*/  IMAD.WIDE R6, R201.reuse, 0x4, R6 ;  /* 0x00000004c9067825 */ /* 0x050fe200078e0206 */
[----:B-1----:R-:W3:Y:S03]  /*ae20*/  LDL.LU.64 R14, [R1+0x7c8] ;  /* 0x0007c800010e7983 */ /* 0x002ee60000300a00 */
[----:B------:R-:W-:Y:S01]  /*ae30*/  IMAD.WIDE R4, R196, 0x4, R4 ;  /* 0x00000004c4047825 */ /* 0x000fe200078e0204 */
[----:B------:R1:W-:Y:S04]  /*ae40*/  STL.64 [R1+0x78], R12 ;  /* 0x0000780c01007387 */ /* 0x0003e80000100a00 */
[----:B-1----:R-:W4:Y:S01]  /*ae50*/  LDL.LU.64 R12, [R1+0x7c0] ;  /* 0x0007c000010c7983 */ /* 0x002f220000300a00 */
[----:B------:R-:W-:-:S03]  /*ae60*/  IMAD.WIDE R248, R201, 0x4, R248 ;  /* 0x00000004c9f87825 */ /* 0x000fc600078e02f8 */
[----:B------:R1:W-:Y:S01]  /*ae70*/  STL.64 [R1+0x70], R10 ;  /* 0x0000700a01007387 */ /* 0x0003e20000100a00 */
[----:B------:R-:W-:-:S03]  /*ae80*/  IMAD.WIDE R250, R196, 0x4, R250 ;  /* 0x00000004c4fa7825 */ /* 0x000fc600078e02fa */
[----:B-1----:R-:W2:Y:S04]  /*ae90*/  LDL.LU.64 R10, [R1+0x7b8] ;  /* 0x0007b800010a7983 */ /* 0x002ea80000300a00 */
[----:B------:R1:W-:Y:S01]  /*aea0*/  STL.64 [R1+0x68], R8 ;  /* 0x0000680801007387 */ /* 0x0003e20000100a00 */
[----:B------:R-:W-:-:S03]  /*aeb0*/  IMAD.WIDE R2, R201, 0x4, R2 ;  /* 0x00000004c9027825 */ /* 0x000fc600078e0202 */
[----:B-1----:R-:W2:Y:S04]  /*aec0*/  LDL.LU.64 R8, [R1+0x7b0] ;  /* 0x0007b00001087983 */ /* 0x002ea80000300a00 */
[----:B------:R1:W-:Y:S04]  /*aed0*/  STL.64 [R1+0x60], R6 ;  /* 0x0000600601007387 */ /* 0x0003e80000100a00 */
[----:B------:R1:W-:Y:S04]  /*aee0*/  LDGSTS.E [R197], [R198.64], P6 ;  /* 0x00000000c6c57fae */ /* 0x0003e8000b12184c */
[----:B-1----:R-:W2:Y:S04]  /*aef0*/  LDL.LU.64 R6, [R1+0x7a8] ;  /* 0x0007a80001067983 */ /* 0x002ea80000300a00 */
[----:B------:R1:W-:Y:S04]  /*af00*/  STL.64 [R1+0x50], R4 ;  /* 0x0000500401007387 */ /* 0x0003e80000100a00 */
[----:B-1----:R-:W2:Y:S04]  /*af10*/  LDL.LU.64 R4, [R1+0x7a0] ;  /* 0x0007a00001047983 */ /* 0x002ea80000300a00 */
[----:B------:R1:W-:Y:S04]  /*af20*/  STL.64 [R1+0x40], R248 ;  /* 0x000040f801007387 */ /* 0x0003e80000100a00 */
[----:B-1----:R-:W2:Y:S04]  /*af30*/  LDL.LU.64 R248, [R1+0x798] ;  /* 0x0007980001f87983 */ /* 0x002ea80000300a00 */
[----:B------:R1:W-:Y:S04]  /*af40*/  STL.64 [R1+0x30], R250 ;  /* 0x000030fa01007387 */ /* 0x0003e80000100a00 */
[----:B-1----:R-:W2:Y:S04]  /*af50*/  LDL.LU.64 R250, [R1+0x790] ;  /* 0x0007900001fa7983 */ /* 0x002ea80000300a00 */
[----:B------:R1:W-:Y:S04]  /*af60*/  STL.64 [R1+0x20], R2 ;  /* 0x0000200201007387 */ /* 0x0003e80000100a00 */
[----:B-1----:R-:W2:Y:S04]  /*af70*/  LDL.LU.64 R2, [R1+0x788] ;  /* 0x0007880001027983 */ /* 0x002ea80000300a00 */
[----:B------:R-:W3:Y:S04]  /*af80*/  LDL.LU.64 R198, [R1+0x780] ;  /* 0x0007800001c67983 */ /* 0x000ee80000300a00 */
[----:B--2---:R1:W-:Y:S04]  /*af90*/  LDGSTS.E [R197+0x800], [R2.64], P6 ;  /* 0x0080000002c57fae */ /* 0x0043e8000b12184c */
[----:B------:R2:W-:Y:S04]  /*afa0*/  LDGSTS.E [R197+0x1000], [R4.64], P6 ;  /* 0x0100000004c57fae */ /* 0x0005e8000b12184c */
[----:B----4-:R4:W-:Y:S04]  /*afb0*/  LDGSTS.E [R197+0x1800], [R12.64], P6 ;  /* 0x018000000cc57fae */ /* 0x0109e8000b12184c */
[----:B-1----:R-:W3:Y:S04]  /*afc0*/  LDL.LU.64 R2, [R1+0x778] ;  /* 0x0007780001027983 */ /* 0x002ee80000300a00 */
[----:B------:R-:W-:Y:S04]  /*afd0*/  STL.64 [R1+0x6a8], R4 ;  /* 0x0006a80401007387 */ /* 0x000fe80000100a00 */
[----:B------:R-:W-:Y:S04]  /*afe0*/  STL.64 [R1+0x6b0], R12 ;  /* 0x0006b00c01007387 */ /* 0x000fe80000100a00 */
[----:B------:R1:W-:Y:S04]  /*aff0*/  LDGSTS.E [R197+0x2000], [R20.64], P6 ;  /* 0x0200000014c57fae */ /* 0x0003e8000b12184c */
[----:B------:R1:W-:Y:S04]  /*b000*/  STL.64 [R1+0x6b8], R20 ;  /* 0x0006b81401007387 */ /* 0x0003e80000100a00 */
[----:B------:R2:W-:Y:S04]  /*b010*/  LDGSTS.E [R197+0x2800], [R28.64], P6 ;  /* 0x028000001cc57fae */ /* 0x0005e8000b12184c */
[----:B------:R2:W-:Y:S04]  /*b020*/  LDGSTS.E [R197+0x3000], [R36.64], P6 ;  /* 0x0300000024c57fae */ /* 0x0005e8000b12184c */
[----:B-1----:R-:W3:Y:S04]  /*b030*/  LDL.LU.64 R20, [R1+0xf8] ;  /* 0x0000f80001147983 */ /* 0x002ee80000300a00 */
[----:B------:R2:W-:Y:S04]  /*b040*/  STL.64 [R1+0x6c0], R28 ;  /* 0x0006c01c01007387 */ /* 0x0005e80000100a00 */
[----:B------:R1:W-:Y:S04]  /*b050*/  LDGSTS.E [R197+0x3800], [R44.64], P6 ;  /* 0x038000002cc57fae */ /* 0x0003e8000b12184c */
[----:B------:R1:W-:Y:S04]  /*b060*/  LDGSTS.E [R197+0x4000], [R52.64], P6 ;  /* 0x0400000034c57fae */ /* 0x0003e8000b12184c */
[----:B--2---:R-:W2:Y:S04]  /*b070*/  LDL.LU.64 R28, [R1+0x100] ;  /* 0x00010000011c7983 */ /* 0x004ea80000300a00 */
[----:B------:R-:W-:Y:S04]  /*b080*/  STL.64 [R1+0x6c8], R36 ;  /* 0x0006c82401007387 */ /* 0x000fe80000100a00 */
[----:B------:R-:W-:Y:S04]  /*b090*/  STL.64 [R1+0x6d0], R44 ;  /* 0x0006d02c01007387 */ /* 0x000fe80000100a00 */
[----:B------:R-:W-:Y:S04]  /*b0a0*/  STL.64 [R1+0x6d8], R52 ;  /* 0x0006d83401007387 */ /* 0x000fe80000100a00 */
[----:B------:R1:W-:Y:S04]  /*b0b0*/  STL.64 [R1+0x6e0], R60 ;  /* 0x0006e03c01007387 */ /* 0x0003e80000100a00 */
[----:B------:R-:W-:Y:S04]  /*b0c0*/  STL.64 [R1+0x6e8], R68 ;  /* 0x0006e84401007387 */ /* 0x000fe80000100a00 */
[----:B------:R-:W-:Y:S04]  /*b0d0*/  STL.64 [R1+0x6f0], R76 ;  /* 0x0006f04c01007387 */ /* 0x000fe80000100a00 */
[----:B------:R-:W-:Y:S04]  /*b0e0*/  STL.64 [R1+0x700], R84 ;  /* 0x0007005401007387 */ /* 0x000fe80000100a00 */
[----:B------:R1:W-:Y:S04]  /*b0f0*/  STL.64 [R1+0x708], R92 ;  /* 0x0007085c01007387 */ /* 0x0003e80000100a00 */
[----:B------:R1:W-:Y:S04]  /*b100*/  STL.64 [R1+0x718], R100 ;  /* 0x0007186401007387 */ /* 0x0003e80000100a00 */
[----:B------:R-:W-:Y:S04]  /*b110*/  STL [R1+0x724], R108 ;  /* 0x0007246c01007387 */ /* 0x000fe80000100800 */
[----:B------:R1:W-:Y:S04]  /*b120*/  STL [R1+0x720], R109 ;  /* 0x0007206d01007387 */ /* 0x0003e80000100800 */
[----:B------:R-:W-:Y:S04]  /*b130*/  STL.64 [R1+0x728], R116 ;  /* 0x0007287401007387 */ /* 0x000fe80000100a00 */
[----:B------:R-:W-:Y:S04]  /*b140*/  STL.64 [R1+0x730], R124 ;  /* 0x0007307c01007387 */ /* 0x000fe80000100a00 */
[----:B------:R-:W-:Y:S04]  /*b150*/  STL.64 [R1+0x738], R132 ;  /* 0x0007388401007387 */ /* 0x000fe80000100a00 */
[----:B------:R-:W-:Y:S04]  /*b160*/  STL.64 [R1+0x740], R140 ;  /* 0x0007408c01007387 */ /* 0x000fe80000100a00 */
[----:B------:R1:W-:Y:S04]  /*b170*/  STL.64 [R1+0x750], R148 ;  /* 0x0007509401007387 */ /* 0x0003e80000100a00 */
[----:B------:R1:W-:Y:S04]  /*b180*/  STL.64 [R1+0x758], R156 ;  /* 0x0007589c01007387 */ /* 0x0003e80000100a00 */
[----:B------:R-:W-:Y:S04]  /*b190*/  STL.64 [R1+0x760], R164 ;  /* 0x000760a401007387 */ /* 0x000fe80000100a00 */
[----:B------:R-:W-:Y:S04]  /*b1a0*/  STL.64 [R1+0x768], R172 ;  /* 0x000768ac01007387 */ /* 0x000fe80000100a00 */
[----:B------:R1:W-:Y:S04]  /*b1b0*/  STL [R1+0x770], R181 ;  /* 0x000770b501007387 */ /* 0x0003e80000100800 */
[----:B----4-:R-:W4:Y:S04]  /*b1c0*/  LDL.LU.64 R12, [R1+0xf0] ;  /* 0x0000f000010c7983 */ /* 0x010f280000300a00 */
[----:B------:R1:W-:Y:S04]  /*b1d0*/  LDGSTS.E [R197+0x4800], [R60.64], P6 ;  /* 0x048000003cc57fae */ /* 0x0003e8000b12184c */
[----:B------:R1:W-:Y:S04]  /*b1e0*/  LDGSTS.E [R197+0x5000], [R68.64], P6 ;  /* 0x0500000044c57fae */ /* 0x0003e8000b12184c */
[----:B------:R2:W-:Y:S04]  /*b1f0*/  LDGSTS.E [R197+0x5800], [R76.64], P6 ;  /* 0x058000004cc57fae */ /* 0x0005e8000b12184c */
[----:B-1----:R-:W4:Y:S04]  /*b200*/  LDL.LU.64 R60, [R1+0x18] ;  /* 0x00001800013c7983 */ /* 0x002f280000300a00 */
[----:B------:R-:W4:Y:S04]  /*b210*/  LDL.LU.64 R44, [R1+0x10] ;  /* 0x00001000012c7983 */ /* 0x000f280000300a00 */
[----:B------:R1:W-:Y:S04]  /*b220*/  LDGSTS.E [R197+0x6000], [R84.64], P6 ;  /* 0x0600000054c57fae */ /* 0x0003e8000b12184c */
[----:B------:R-:W4:Y:S04]  /*b230*/  LDL.LU.64 R36, [R1+0x8] ;  /* 0x0000080001247983 */ /* 0x000f280000300a00 */
[----:B------:R1:W-:Y:S04]  /*b240*/  LDGSTS.E [R197+0x6800], [R92.64], P6 ;  /* 0x068000005cc57fae */ /* 0x0003e8000b12184c */
[----:B------:R-:W4:Y:S04]  /*b250*/  LDL.LU.64 R52, [R1+0xe0] ;  /* 0x0000e00001347983 */ /* 0x000f280000300a00 */
[----:B------:R1:W-:Y:S04]  /*b260*/  LDGSTS.E [R197+0x7000], [R100.64], P6 ;  /* 0x0700000064c57fae */ /* 0x0003e8000b12184c */
[----:B-1----:R-:W4:Y:S04]  /*b270*/  LDL.LU.64 R92, [R1+0xd0] ;  /* 0x0000d000015c7983 */ /* 0x002f280000300a00 */
[----:B------:R1:W-:Y:S04]  /*b280*/  LDGSTS.E [R197+0x7800], [R108.64], P6 ;  /* 0x078000006cc57fae */ /* 0x0003e8000b12184c */
[----:B------:R-:W4:Y:S04]  /*b290*/  LDL.LU.64 R100, [R1+0xc0] ;  /* 0x0000c00001647983 */ /* 0x000f280000300a00 */
[----:B------:R1:W-:Y:S04]  /*b2a0*/  LDGSTS.E [R197+0x8000], [R116.64], P6 ;  /* 0x0800000074c57fae */ /* 0x0003e8000b12184c */
[----:B------:R1:W-:Y:S04]  /*b2b0*/  LDGSTS.E [R197+0x8800], [R124.64], P6 ;  /* 0x088000007cc57fae */ /* 0x0003e8000b12184c */
[----:B------:R1:W-:Y:S04]  /*b2c0*/  LDGSTS.E [R197+0x9000], [R132.64], P6 ;  /* 0x0900000084c57fae */ /* 0x0003e8000b12184c */
[----:B------:R1:W-:Y:S04]  /*b2d0*/  LDGSTS.E [R197+0x9800], [R140.64], P6 ;  /* 0x098000008cc57fae */ /* 0x0003e8000b12184c */
[----:B------:R1:W-:Y:S04]  /*b2e0*/  LDGSTS.E [R197+0xa000], [R148.64], P6 ;  /* 0x0a00000094c57fae */ /* 0x0003e8000b12184c */
[----:B------:R1:W-:Y:S04]  /*b2f0*/  LDGSTS.E [R197+0xa800], [R156.64], P6 ;  /* 0x0a8000009cc57fae */ /* 0x0003e8000b12184c */
[----:B------:R1:W-:Y:S04]  /*b300*/  LDGSTS.E [R197+0xb000], [R164.64], P6 ;  /* 0x0b000000a4c57fae */ /* 0x0003e8000b12184c */
[----:B------:R1:W-:Y:S01]  /*b310*/  LDGSTS.E [R197+0xb800], [R172.64], P6 ;  /* 0x0b800000acc57fae */ /* 0x0003e2000b12184c */
[----:B------:R-:W-:-:S03]  /*b320*/  LOP3.LUT R196, R197, 0x20, RZ, 0x3c, !PT ;  /* 0x00000020c5c47812 */ /* 0x000fc600078e3cff */
        /* <DEDUP_REMOVED lines=8> */
[----:B------:R-:W-:-:S02]  /*b3b0*/  LOP3.LUT R0, R197, 0x40, RZ, 0x3c, !PT ;  /* 0x00000040c5007812 */ /* 0x000fc400078e3cff */
[----:B------:R-:W-:Y:S01]  /*b3c0*/  LOP3.LUT R4, R197, 0x60, RZ, 0x3c, !PT ;  /* 0x00000060c5047812 */ /* 0x000fe200078e3cff */
[----:B------:R-:W4:Y:S04]  /*b3d0*/  LDL.LU.64 R68, [R1+0xb0] ;  /* 0x0000b00001447983 */ /* 0x000f280000300a00 */
[----:B--2---:R2:W-:Y:S04]  /*b3e0*/  LDGSTS.E [R196+0x200], [R28.64], P6 ;  /* 0x002000001cc47fae */ /* 0x0045e8000b12184c */
[----:B---3--:R2:W-:Y:S04]  /*b3f0*/  LDGSTS.E [R196+0xa00], [R198.64], P6 ;  /* 0x00a00000c6c47fae */ /* 0x0085e8000b12184c */
[----:B------:R2:W-:Y:S04]  /*b400*/  LDGSTS.E [R196+0x1200], [R6.64], P6 ;  /* 0x0120000006c47fae */ /* 0x0005e8000b12184c */
        /* <DEDUP_REMOVED lines=61> */
[----:B----4-:R4:W-:Y:S04]  /*b7e0*/  LDGSTS.E [R4+0x600], [R12.64], P6 ;  /* 0x006000000c047fae */ /* 0x0109e8000b12184c */
        /* <DEDUP_REMOVED lines=31> */
[----:B------:R-:W0:Y:S04]  /*b9e0*/  LDGDEPBAR ;  /* 0x00000000000079af */ /* 0x000e280000000000 */
[----:B------:R-:W-:Y:S01]  /*b9f0*/  BAR.SYNC.DEFER_BLOCKING 0x0 ;  /* 0x0000000000007b1d */ /* 0x000fe20000010000 */
[----:B--2---:R-:W-:-:S04]  /*ba00*/  IMAD.U32 R196, RZ, RZ, UR5 ;  /* 0x00000005ffc47e24 */ /* 0x004fc8000f8e00ff */
[----:B------:R-:W-:Y:S02]  /*ba10*/  IMAD.WIDE R76, R196, 0x4, R60 ;  /* 0x00000004c44c7825 */ /* 0x000fe400078e023c */
[----:B------:R-:W2:Y:S04]  /*ba20*/  LDL.LU.64 R60, [R1+0xa0] ;  /* 0x0000a000013c7983 */ /* 0x000ea80000300a00 */
[----:B-1----:R-:W2:Y:S04]  /*ba30*/  LDL.LU.64 R108, [R1+0x90] ;  /* 0x00009000016c7983 */ /* 0x002ea80000300a00 */
[----:B------:R-:W-:Y:S01]  /*ba40*/  @!PT LDS RZ, [RZ] ;  /* 0x00000000fffff984 */ /* 0x000fe20000000800 */
[----:B------:R-:W-:Y:S01]  /*ba50*/  @!PT LDS RZ, [RZ] ;  /* 0x00000000fffff984 */ /* 0x000fe20000000800 */
[----:B------:R-:W-:Y:S01]  /*ba60*/  @!PT LDS RZ, [RZ] ;  /* 0x00000000fffff984 */ /* 0x000fe20000000800 */
[----:B------:R1:W-:Y:S04]  /*ba70*/  LDGSTS.E [R200+0x24000], [R52.64], P1 ;  /* 0x2400000034c87fae */ /* 0x0003e8000892184c */
[----:B------:R1:W-:Y:S04]  /*ba80*/  LDGSTS.E [R200+0x24400], [R92.64], P2 ;  /* 0x244000005cc87fae */ /* 0x0003e8000912184c */
[----:B------:R1:W-:Y:S04]  /*ba90*/  LDGSTS.E [R200+0x24800], [R100.64], P3 ;  /* 0x2480000064c87fae */ /* 0x0003e8000992184c */
[----:B---3--:R-:W3:Y:S01]  /*baa0*/  S2R R0, SR_TID.X ;  /* 0x0000000000007919 */ /* 0x008ee20000002100 */
[----:B------:R-:W-:-:S02]  /*bab0*/  IMAD.U32 R5, RZ, RZ, UR5 ;  /* 0x00000005ff057e24 */ /* 0x000fc4000f8e00ff */
[----:B----4-:R-:W-:Y:S01]  /*bac0*/  IMAD.U32 R4, RZ, RZ, UR5 ;  /* 0x00000005ff047e24 */ /* 0x010fe2000f8e00ff */
[----:B------:R4:W-:Y:S04]  /*bad0*/  LDGSTS.E [R200+0x24c00], [R68.64], P4 ;  /* 0x24c0000044c87fae */ /* 0x0009e8000a12184c */
[----:B-1----:R-:W4:Y:S01]  /*bae0*/  LDL.LU.64 R100, [R1+0x80] ;  /* 0x0000800001647983 */ /* 0x002f220000300a00 */
[----:B---3--:R-:W-:-:S04]  /*baf0*/  SHF.R.U32.HI R252, RZ, 0x6, R0 ;  /* 0x00000006fffc7819 */ /* 0x008fc80000011600 */
[----:B------:R-:W-:-:S04]  /*bb00*/  SGXT.U32 R252, R252, 0x1 ;  /* 0x00000001fcfc781a */ /* 0x000fc80000000000 */
[----:B------:R-:W-:-:S04]  /*bb10*/  LOP3.LUT R252, R252, 0x10, RZ, 0xfc, !PT ;  /* 0x00000010fcfc7812 */ /* 0x000fc800078efcff */
[----:B------:R-:W-:Y:S02]  /*bb20*/  ISETP.GE.AND P6, PT, R252, UR8, PT ;  /* 0x00000008fc007c0c */ /* 0x000fe4000bfc6270 */
[----:B------:R-:W-:-:S04]  /*bb30*/  SHF.R.U32.HI R252, RZ, 0x6, R0 ;  /* 0x00000006fffc7819 */ /* 0x000fc80000011600 */
[----:B------:R-:W-:-:S04]  /*bb40*/  SGXT.U32 R252, R252, 0x1 ;  /* 0x00000001fcfc781a */ /* 0x000fc80000000000 */
[----:B------:R-:W-:Y:S02]  /*bb50*/  LOP3.LUT R252, R252, 0x14, RZ, 0xfc, !PT ;  /* 0x00000014fcfc7812 */ /* 0x000fe400078efcff */
[----:B------:R-:W-:Y:S02]  /*bb60*/  SEL R201, RZ, 0x4, P6 ;  /* 0x00000004ffc97807 */ /* 0x000fe40003000000 */
[----:B------:R-:W-:Y:S02]  /*bb70*/  ISETP.GE.AND P6, PT, R252, UR8, PT ;  /* 0x00000008fc007c0c */ /* 0x000fe4000bfc6270 */
[----:B------:R-:W-:Y:S01]  /*bb80*/  SHF.R.U32.HI R252, RZ, 0x6, R0 ;  /* 0x00000006fffc7819 */ /* 0x000fe20000011600 */
[----:B------:R-:W-:-:S03]  /*bb90*/  IMAD.WIDE R148, R5, 0x4, R36 ;  /* 0x0000000405947825 */ /* 0x000fc600078e0224 */
[----:B------:R-:W-:Y:S01]  /*bba0*/  SGXT.U32 R252, R252, 0x1 ;  /* 0x00000001fcfc781a */ /* 0x000fe20000000000 */
[----:B------:R-:W1:Y:S03]  /*bbb0*/  S2R R5, SR_TID.X ;  /* 0x0000000000057919 */ /* 0x000e660000002100 */
[----:B------:R-:W-:Y:S02]  /*bbc0*/  LOP3.LUT R252, R252, 0x18, RZ, 0xfc, !PT ;  /* 0x00000018fcfc7812 */ /* 0x000fe400078efcff */
[----:B------:R-:W-:Y:S02]  /*bbd0*/  SEL R196, RZ, 0x4, P6 ;  /* 0x00000004ffc47807 */ /* 0x000fe40003000000 */
[----:B------:R-:W-:Y:S02]  /*bbe0*/  ISETP.GE.AND P6, PT, R252, UR8, PT ;  /* 0x00000008fc007c0c */ /* 0x000fe4000bfc6270 */
[----:B------:R-:W-:Y:S01]  /*bbf0*/  LOP3.LUT R252, R0, 0x3f, RZ, 0xc0, !PT ;  /* 0x0000003f00fc7812 */ /* 0x000fe200078ec0ff */
[----:B------:R-:W-:Y:S01]  /*bc00*/  IMAD.WIDE R156, R4, 0x4, R44 ;  /* 0x00000004049c7825 */ /* 0x000fe200078e022c */
[----:B------:R-:W-:-:S02]  /*bc10*/  SEL R4, RZ, 0x4, P6 ;  /* 0x00000004ff047807 */ /* 0x000fc40003000000 */
[----:B------:R-:W-:Y:S02]  /*bc20*/  ISETP.GE.AND P6, PT, R252, UR8, PT ;  /* 0x00000008fc007c0c */ /* 0x000fe4000bfc6270 */
[----:B------:R-:W-:-:S04]  /*bc30*/  SHF.R.U32.HI R252, RZ, 0x6, R0 ;  /* 0x00000006fffc7819 */ /* 0x000fc80000011600 */
[----:B------:R-:W-:-:S04]  /*bc40*/  SGXT.U32 R252, R252, 0x1 ;  /* 0x00000001fcfc781a */ /* 0x000fc80000000000 */
[----:B------:R-:W-:Y:S02]  /*bc50*/  LOP3.LUT R252, R252, 0x1c, RZ, 0xfc, !PT ;  /* 0x0000001cfcfc7812 */ /* 0x000fe400078efcff */
[----:B------:R-:W-:Y:S02]  /*bc60*/  SEL R0, RZ, 0x4, P6 ;  /* 0x00000004ff007807 */ /* 0x000fe40003000000 */
[----:B------:R-:W-:Y:S02]  /*bc70*/  ISETP.GE.AND P6, PT, R252, UR8, PT ;  /* 0x00000008fc007c0c */ /* 0x000fe4000bfc6270 */
[--C-:B-1----:R-:W-:Y:S02]  /*bc80*/  SHF.R.U32.HI R252, RZ, 0x6, R5.reuse ;  /* 0x00000006fffc7819 */ /* 0x102fe40000011605 */
[----:B------:R-:W-:-:S04]  /*bc90*/  SHF.R.U32.HI R5, RZ, 0x6, R5 ;  /* 0x00000006ff057819 */ /* 0x000fc80000011605 */
[----:B------:R-:W-:Y:S02]  /*bca0*/  SGXT.U32 R5, R5, 0x1 ;  /* 0x000000010505781a */ /* 0x000fe40000000000 */
[----:B------:R-:W-:Y:S02]  /*bcb0*/  SGXT.U32 R252, R252, 0x1 ;  /* 0x00000001fcfc781a */ /* 0x000fe40000000000 */
[----:B------:R-:W-:Y:S02]  /*bcc0*/  LOP3.LUT R5, R5, 0x20, RZ, 0xfc, !PT ;  /* 0x0000002005057812 */ /* 0x000fe400078efcff */
[----:B------:R-:W-:Y:S02]  /*bcd0*/  SEL R84, RZ, 0x4, P6 ;  /* 0x00000004ff547807 */ /* 0x000fe40003000000 */
[----:B------:R-:W-:Y:S02]  /*bce0*/  LOP3.LUT R252, R252, 0x24, RZ, 0xfc, !PT ;  /* 0x00000024fcfc7812 */ /* 0x000fe400078efcff */
[----:B------:R-:W-:-:S04]  /*bcf0*/  ISETP.GE.AND P6, PT, R5, UR8, PT ;  /* 0x0000000805007c0c */ /* 0x000fc8000bfc6270 */
[----:B------:R-:W-:Y:S02]  /*bd00*/  SEL R37, RZ, 0x4, P6 ;  /* 0x00000004ff257807 */ /* 0x000fe40003000000 */
[----:B------:R-:W-:Y:S02]  /*bd10*/  ISETP.GE.AND P6, PT, R252, UR8, PT ;  /* 0x00000008fc007c0c */ /* 0x000fe4000bfc6270 */
[----:B------:R-:W1:Y:S04]  /*bd20*/  S2R R252, SR_TID.X ;  /* 0x0000000000fc7919 */ /* 0x000e680000002100 */
[----:B------:R-:W3:Y:S01]  /*bd30*/  S2R R5, SR_TID.X ;  /* 0x0000000000057919 */ /* 0x000ee20000002100 */
[----:B------:R-:W-:Y:S02]  /*bd40*/  SEL R36, RZ, 0x4, P6 ;  /* 0x00000004ff247807 */ /* 0x000fe40003000000 */
[----:B-1----:R-:W-:-:S04]  /*bd50*/  SHF.R.U32.HI R252, RZ, 0x6, R252 ;  /* 0x00000006fffc7819 */ /* 0x002fc800000116fc */
[----:B------:R-:W-:-:S04]  /*bd60*/  SGXT.U32 R252, R252, 0x1 ;  /* 0x00000001fcfc781a */ /* 0x000fc80000000000 */
[----:B------:R-:W-:-:S04]  /*bd70*/  LOP3.LUT R252, R252, 0x28, RZ, 0xfc, !PT ;  /* 0x00000028fcfc7812 */ /* 0x000fc800078efcff */
[----:B------:R-:W-:Y:S02]  /*bd80*/  ISETP.GE.AND P6, PT, R252, UR8, PT ;  /* 0x00000008fc007c0c */ /* 0x000fe4000bfc6270 */
[--C-:B---3--:R-:W-:Y:S02]  /*bd90*/  SHF.R.U32.HI R252, RZ, 0x6, R5.reuse ;  /* 0x00000006fffc7819 */ /* 0x108fe40000011605 */
[----:B------:R-:W-:-:S04]  /*bda0*/  SHF.R.U32.HI R5, RZ, 0x6, R5 ;  /* 0x00000006ff057819 */ /* 0x000fc80000011605 */
[----:B------:R-:W-:Y:S02]  /*bdb0*/  SGXT.U32 R5, R5, 0x1 ;  /* 0x000000010505781a */ /* 0x000fe40000000000 */
[----:B------:R-:W-:Y:S02]  /*bdc0*/  SGXT.U32 R252, R252, 0x1 ;  /* 0x00000001fcfc781a */ /* 0x000fe40000000000 */
[----:B------:R-:W-:Y:S02]  /*bdd0*/  LOP3.LUT R5, R5, 0x2c, RZ, 0xfc, !PT ;  /* 0x0000002c05057812 */ /* 0x000fe400078efcff */
[----:B------:R-:W-:Y:S02]  /*bde0*/  SEL R45, R201, RZ, P5 ;  /* 0x000000ffc92d7207 */ /* 0x000fe40002800000 */
[----:B------:R-:W-:Y:S02]  /*bdf0*/  SEL R201, RZ, 0x4, P6 ;  /* 0x00000004ffc97807 */ /* 0x000fe40003000000 */
[----:B------:R-:W-:-:S02]  /*be00*/  LOP3.LUT R252, R252, 0x30, RZ, 0xfc, !PT ;  /* 0x00000030fcfc7812 */ /* 0x000fc400078efcff */
[----:B------:R-:W-:-:S04]  /*be10*/  ISETP.GE.AND P6, PT, R5, UR8, PT ;  /* 0x0000000805007c0c */ /* 0x000fc8000bfc6270 */
[----:B------:R-:W-:Y:S02]  /*be20*/  SEL R52, RZ, 0x4, P6 ;  /* 0x00000004ff347807 */ /* 0x000fe40003000000 */
[----:B------:R-:W-:Y:S02]  /*be30*/  ISETP.GE.AND P6, PT, R252, UR8, PT ;  /* 0x00000008fc007c0c */ /* 0x000fe4000bfc6270 */
[----:B------:R-:W1:Y:S01]  /*be40*/  S2R R252, SR_TID.X ;  /* 0x0000000000fc7919 */ /* 0x000e620000002100 */
[----:B------:R-:W-:-:S04]  /*be50*/  SEL R196, R196, RZ, P5 ;  /* 0x000000ffc4c47207 */ /* 0x000fc80002800000 */
[----:B------:R-:W-:Y:S02]  /*be60*/  ISETP.NE.U32.AND P1, PT, R196, RZ, PT ;  /* 0x000000ffc400720c */ /* 0x000fe40003f25070 */
[----:B------:R-:W-:Y:S02]  /*be70*/  SEL R196, R4, RZ, P5 ;  /* 0x000000ff04c47207 */ /* 0x000fe40002800000 */
[----:B------:R-:W-:Y:S02]  /*be80*/  SEL R44, RZ, 0x4, P6 ;  /* 0x00000004ff2c7807 */ /* 0x000fe40003000000 */
[--C-:B-1----:R-:W-:Y:S02]  /*be90*/  SHF.R.U32.HI R53, RZ, 0x6, R252.reuse ;  /* 0x00000006ff357819 */ /* 0x102fe400000116fc */
[----:B------:R-:W-:Y:S02]  /*bea0*/  SHF.R.U32.HI R4, RZ, 0x6, R252 ;  /* 0x00000006ff047819 */ /* 0x000fe400000116fc */
[----:B------:R-:W-:-:S02]  /*beb0*/  SGXT.U32 R53, R53, 0x1 ;  /* 0x000000013535781a */ /* 0x000fc40000000000 */
[----:B------:R-:W-:Y:S02]  /*bec0*/  SGXT.U32 R4, R4, 0x1 ;  /* 0x000000010404781a */ /* 0x000fe40000000000 */
[----:B------:R-:W-:Y:S02]  /*bed0*/  LOP3.LUT R53, R53, 0x2, RZ, 0xfc, !PT ;  /* 0x0000000235357812 */ /* 0x000fe400078efcff */
[----:B------:R-:W-:Y:S02]  /*bee0*/  LOP3.LUT R4, R4, 0x34, RZ, 0xfc, !PT ;  /* 0x0000003404047812 */ /* 0x000fe400078efcff */
[----:B------:R-:W-:Y:S02]  /*bef0*/  ISETP.GE.AND P3, PT, R53, UR8, PT ;  /* 0x0000000835007c0c */ /* 0x000fe4000bf66270 */
[----:B------:R-:W-:Y:S02]  /*bf00*/  SHF.R.U32.HI R53, RZ, 0x6, R252 ;  /* 0x00000006ff357819 */ /* 0x000fe400000116fc */
[----:B------:R-:W-:-:S02]  /*bf10*/  ISETP.GE.AND P6, PT, R4, UR8, PT ;  /* 0x0000000804007c0c */ /* 0x000fc4000bfc6270 */
[--C-:B------:R-:W-:Y:S02]  /*bf20*/  SHF.R.U32.HI R5, RZ, 0x6, R252.reuse ;  /* 0x00000006ff057819 */ /* 0x100fe400000116fc */
[--C-:B------:R-:W-:Y:S02]  /*bf30*/  SHF.R.U32.HI R4, RZ, 0x6, R252.reuse ;  /* 0x00000006ff047819 */ /* 0x100fe400000116fc */
[----:B------:R-:W-:Y:S02]  /*bf40*/  SGXT.U32 R53, R53, 0x1 ;  /* 0x000000013535781a */ /* 0x000fe40000000000 */
[----:B------:R-:W-:Y:S02]  /*bf50*/  SHF.R.U32.HI R252, RZ, 0x6, R252 ;  /* 0x00000006fffc7819 */ /* 0x000fe400000116fc */
[----:B------:R-:W-:Y:S02]  /*bf60*/  LOP3.LUT R53, R53, 0x6, RZ, 0xfc, !PT ;  /* 0x0000000635357812 */ /* 0x000fe400078efcff */
[----:B------:R-:W-:-:S02]  /*bf70*/  SGXT.U32 R252, R252, 0x1 ;  /* 0x00000001fcfc781a */ /* 0x000fc40000000000 */
[----:B------:R-:W-:Y:S02]  /*bf80*/  SEL R92, RZ, 0x4, P3 ;  /* 0x00000004ff5c7807 */ /* 0x000fe40001800000 */
[----:B------:R-:W-:Y:S02]  /*bf90*/  LOP3.LUT R252, R252, 0xa, RZ, 0xfc, !PT ;  /* 0x0000000afcfc7812 */ /* 0x000fe400078efcff */
[----:B------:R-:W-:-:S04]  /*bfa0*/  ISETP.GE.AND P3, PT, R53, UR8, PT ;  /* 0x0000000835007c0c */ /* 0x000fc8000bf66270 */
[----:B------:R-:W-:Y:S02]  /*bfb0*/  SEL R85, RZ, 0x4, P3 ;  /* 0x00000004ff557807 */ /* 0x000fe40001800000 */
[----:B------:R-:W-:Y:S02]  /*bfc0*/  ISETP.GE.AND P3, PT, R252, UR8, PT ;  /* 0x00000008fc007c0c */ /* 0x000fe4000bf66270 */
[----:B------:R-:W1:Y:S01]  /*bfd0*/  S2R R252, SR_TID.X ;  /* 0x0000000000fc7919 */ /* 0x000e620000002100 */
[----:B------:R-:W-:Y:S02]  /*bfe0*/  SGXT.U32 R5, R5, 0x1 ;  /* 0x000000010505781a */ /* 0x000fe40000000000 */
[----:B------:R-:W-:Y:S02]  /*bff0*/  SGXT.U32 R4, R4, 0x1 ;  /* 0x000000010404781a */ /* 0x000fe40000000000 */
[----:B------:R-:W-:Y:S02]  /*c000*/  LOP3.LUT R5, R5, 0x38, RZ, 0xfc, !PT ;  /* 0x0000003805057812 */ /* 0x000fe400078efcff */
[----:B------:R-:W-:-:S02]  /*c010*/  SEL R93, RZ, 0x4, P6 ;  /* 0x00000004ff5d7807 */ /* 0x000fc40003000000 */
[----:B------:R-:W-:Y:S02]  /*c020*/  ISETP.GE.AND P6, PT, R5, UR8, PT ;  /* 0x0000000805007c0c */ /* 0x000fe4000bfc6270 */
[----:B------:R-:W-:Y:S02]  /*c030*/  LOP3.LUT R4, R4, 0x3c, RZ, 0xfc, !PT ;  /* 0x0000003c04047812 */ /* 0x000fe400078efcff */
[----:B------:R-:W-:Y:S02]  /*c040*/  SEL R5, RZ, 0x4, P6 ;  /* 0x00000004ff057807 */ /* 0x000fe40003000000 */
[----:B------:R-:W-:-:S04]  /*c050*/  ISETP.GE.AND P6, PT, R4, UR8, PT ;  /* 0x0000000804007c0c */ /* 0x000fc8000bfc6270 */
[----:B------:R-:W-:Y:S02]  /*c060*/  SEL R4, RZ, 0x4, P6 ;  /* 0x00000004ff047807 */ /* 0x000fe40003000000 */
[----:B------:R-:W-:Y:S02]  /*c070*/  ISETP.NE.U32.AND P6, PT, R45, RZ, PT ;  /* 0x000000ff2d00720c */ /* 0x000fe40003fc5070 */
[----:B-1----:R-:W-:Y:S02]  /*c080*/  SHF.R.U32.HI R53, RZ, 0x6, R252 ;  /* 0x00000006ff357819 */ /* 0x002fe400000116fc */
[----:B------:R-:W-:Y:S02]  /*c090*/  ISETP.NE.U32.AND P2, PT, R196, RZ, PT ;  /* 0x000000ffc400720c */ /* 0x000fe40003f45070 */
[----:B------:R-:W-:Y:S02]  /*c0a0*/  SEL R196, R36, RZ, P5 ;  /* 0x000000ff24c47207 */ /* 0x000fe40002800000 */
[----:B------:R-:W-:-:S02]  /*c0b0*/  SGXT.U32 R53, R53, 0x1 ;  /* 0x000000013535781a */ /* 0x000fc40000000000 */
[----:B------:R-:W-:Y:S02]  /*c0c0*/  ISETP.NE.U32.AND P4, PT, R196, RZ, PT ;  /* 0x000000ffc400720c */ /* 0x000fe40003f85070 */
[----:B------:R-:W-:Y:S01]  /*c0d0*/  LOP3.LUT R53, R53, 0xe, RZ, 0xfc, !PT ;  /* 0x0000000e35357812 */ /* 0x000fe200078efcff */
[----:B--2---:R1:W-:Y:S01]  /*c0e0*/  LDGSTS.E [R200+0x25000], [R60.64], P6 ;  /* 0x250000003cc87fae */ /* 0x0043e2000b12184c */
[----:B------:R-:W-:Y:S02]  /*c0f0*/  SEL R196, R201, RZ, P5 ;  /* 0x000000ffc9c47207 */ /* 0x000fe40002800000 */
[----:B------:R-:W-:Y:S01]  /*c100*/  SEL R181, R84, RZ, P5 ;  /* 0x000000ff54b57207 */ /* 0x000fe20002800000 */
[----:B------:R2:W-:Y:S01]  /*c110*/  LDGSTS.E [R200+0x25400], [R108.64], P1 ;  /* 0x254000006cc87fae */ /* 0x0005e2000892184c */
[----:B------:R-:W-:Y:S02]  /*c120*/  SEL R84, RZ, 0x4, P3 ;  /* 0x00000004ff547807 */ /* 0x000fe40001800000 */
[----:B------:R-:W-:-:S02]  /*c130*/  ISETP.NE.U32.AND P1, PT, R196, RZ, PT ;  /* 0x000000ffc400720c */ /* 0x000fc40003f25070 */
[----:B------:R-:W-:Y:S02]  /*c140*/  ISETP.GE.AND P3, PT, R53, UR8, PT ;  /* 0x0000000835007c0c */ /* 0x000fe4000bf66270 */
[----:B------:R-:W-:Y:S02]  /*c150*/  SEL R196, R52, RZ, P5 ;  /* 0x000000ff34c47207 */ /* 0x000fe40002800000 */
[----:B------:R-:W3:Y:S04]  /*c160*/  LDL.LU.64 R52, [R1+0x70] ;  /* 0x0000700001347983 */ /* 0x000ee80000300a00 */
[----:B------:R-:W3:Y:S04]  /*c170*/  LDL.LU.64 R124, [R1+0x60] ;  /* 0x00006000017c7983 */ /* 0x000ee80000300a00 */
[----:B------:R-:W3:Y:S04]  /*c180*/  LDL.LU.64 R116, [R1+0x50] ;  /* 0x0000500001747983 */ /* 0x000ee80000300a00 */
[----:B------:R-:W3:Y:S04]  /*c190*/  LDL.LU.64 R172, [R1+0x40] ;  /* 0x0000400001ac7983 */ /* 0x000ee80000300a00 */
[----:B----4-:R4:W-:Y:S02]  /*c1a0*/  LDGSTS.E [R200+0x25800], [R100.64], P2 ;  /* 0x2580000064c87fae */ /* 0x0109e4000912184c */
[----:B----4-:R-:W-:-:S02]  /*c1b0*/  SEL R101, R93, RZ, P5 ;  /* 0x000000ff5d657207 */ /* 0x010fc40002800000 */
[----:B------:R-:W-:Y:S02]  /*c1c0*/  SEL R100, R92, RZ, P5 ;  /* 0x000000ff5c647207 */ /* 0x000fe40002800000 */
[----:B------:R-:W4:Y:S04]  /*c1d0*/  LDL.LU.64 R92, [R1+0x30] ;  /* 0x00003000015c7983 */ /* 0x000f280000300a00 */
[----:B------:R-:W4:Y:S01]  /*c1e0*/  LDL.LU.64 R164, [R1+0x20] ;  /* 0x0000200001a47983 */ /* 0x000f220000300a00 */
[----:B------:R-:W-:Y:S02]  /*c1f0*/  SEL R132, R37, RZ, P5 ;  /* 0x000000ff25847207 */ /* 0x000fe40002800000 */
[----:B------:R-:W-:Y:S01]  /*c200*/  SHF.R.U32.HI R37, RZ, 0x6, R252 ;  /* 0x00000006ff257819 */ /* 0x000fe200000116fc */
[----:B------:R-:W1:Y:S03]  /*c210*/  S2R R45, SR_TID.X ;  /* 0x00000000002d7919 */ /* 0x000e660000002100 */
[----:B------:R-:W-:Y:S01]  /*c220*/  SGXT.U32 R37, R37, 0x1 ;  /* 0x000000012525781a */ /* 0x000fe20000000000 */
[----:B------:R-:W4:Y:S03]  /*c230*/  LDL.LU.64 R140, [R1+0xd8] ;  /* 0x0000d800018c7983 */ /* 0x000f260000300a00 */
[----:B------:R-:W-:-:S02]  /*c240*/  LOP3.LUT R37, R37, 0x12, RZ, 0xfc, !PT ;  /* 0x0000001225257812 */ /* 0x000fc400078efcff */
[----:B------:R-:W-:Y:S02]  /*c250*/  SEL R69, RZ, 0x4, P3 ;  /* 0x00000004ff457807 */ /* 0x000fe40001800000 */
[----:B------:R-:W-:Y:S02]  /*c260*/  ISETP.GE.AND P3, PT, R37, UR8, PT ;  /* 0x0000000825007c0c */ /* 0x000fe4000bf66270 */
[----:B------:R-:W-:-:S04]  /*c270*/  SHF.R.U32.HI R37, RZ, 0x6, R252 ;  /* 0x00000006ff257819 */ /* 0x000fc800000116fc */
[----:B------:R-:W-:-:S04]  /*c280*/  SGXT.U32 R37, R37, 0x1 ;  /* 0x000000012525781a */ /* 0x000fc80000000000 */
[----:B------:R-:W-:Y:S02]  /*c290*/  LOP3.LUT R37, R37, 0x16, RZ, 0xfc, !PT ;  /* 0x0000001625257812 */ /* 0x000fe400078efcff */
[----:B------:R-:W-:Y:S02]  /*c2a0*/  SEL R68, RZ, 0x4, P3 ;  /* 0x00000004ff447807 */ /* 0x000fe40001800000 */
[----:B------:R-:W-:Y:S02]  /*c2b0*/  ISETP.GE.AND P3, PT, R37, UR8, PT ;  /* 0x0000000825007c0c */ /* 0x000fe4000bf66270 */
[----:B------:R-:W1:Y:S01]  /*c2c0*/  S2R R37, SR_TID.X ;  /* 0x0000000000257919 */ /* 0x000e620000002100 */
[----:B------:R-:W-:-:S04]  /*c2d0*/  SHF.R.U32.HI R252, RZ, 0x6, R252 ;  /* 0x00000006fffc7819 */ /* 0x000fc800000116fc */
[----:B------:R-:W-:-:S04]  /*c2e0*/  SGXT.U32 R252, R252, 0x1 ;  /* 0x00000001fcfc781a */ /* 0x000fc80000000000 */
[----:B------:R-:W-:Y:S02]  /*c2f0*/  LOP3.LUT R252, R252, 0x1a, RZ, 0xfc, !PT ;  /* 0x0000001afcfc7812 */ /* 0x000fe400078efcff */
[----:B------:R-:W-:Y:S02]  /*c300*/  SEL R133, RZ, 0x4, P3 ;  /* 0x00000004ff857807 */ /* 0x000fe40001800000 */
[----:B------:R-:W-:Y:S02]  /*c310*/  ISETP.GE.AND P3, PT, R252, UR8, PT ;  /* 0x00000008fc007c0c */ /* 0x000fe4000bf66270 */
[----:B-1----:R-:W-:-:S04]  /*c320*/  SHF.R.U32.HI R252, RZ, 0x6, R37 ;  /* 0x00000006fffc7819 */ /* 0x002fc80000011625 */
        /* <DEDUP_REMOVED lines=24> */
[----:B--2---:R-:W-:Y:S02]  /*c4b0*/  SEL R108, RZ, 0x4, P3 ;  /* 0x00000004ff6c7807 */ /* 0x004fe40001800000 */
[----:B------:R-:W-:Y:S02]  /*c4c0*/  ISETP.GE.AND P3, PT, R45, UR8, PT ;  /* 0x000000082d007c0c */ /* 0x000fe4000bf66270 */
[----:B-1----:R-:W-:-:S04]  /*c4d0*/  SHF.R.U32.HI R45, RZ, 0x6, R252 ;  /* 0x00000006ff2d7819 */ /* 0x002fc800000116fc */
[----:B------:R-:W-:-:S04]  /*c4e0*/  SGXT.U32 R45, R45, 0x1 ;  /* 0x000000012d2d781a */ /* 0x000fc80000000000 */
[----:B------:R-:W-:-:S04]  /*c4f0*/  LOP3.LUT R45, R45, 0x32, RZ, 0xfc, !PT ;  /* 0x000000322d2d7812 */ /* 0x000fc800078efcff */
[----:B------:R-:W-:Y:S02]  /*c500*/  ISETP.GE.AND P2, PT, R45, UR8, PT ;  /* 0x000000082d007c0c */ /* 0x000fe4000bf46270 */
[----:B------:R-:W1:Y:S01]  /*c510*/  S2R R45, SR_TID.X ;  /* 0x00000000002d7919 */ /* 0x000e620000002100 */
[----:B------:R-:W-:-:S04]  /*c520*/  SHF.R.U32.HI R252, RZ, 0x6, R252 ;  /* 0x00000006fffc7819 */ /* 0x000fc800000116fc */
[----:B------:R-:W-:-:S04]  /*c530*/  SGXT.U32 R252, R252, 0x1 ;  /* 0x00000001fcfc781a */ /* 0x000fc80000000000 */
[----:B------:R-:W-:-:S04]  /*c540*/  LOP3.LUT R252, R252, 0x36, RZ, 0xfc, !PT ;  /* 0x00000036fcfc7812 */ /* 0x000fc800078efcff */
[----:B------:R-:W-:Y:S02]  /*c550*/  ISETP.GE.AND P6, PT, R252, UR8, PT ;  /* 0x00000008fc007c0c */ /* 0x000fe4000bfc6270 */
[----:B------:R-:W-:Y:S02]  /*c560*/  SEL R109, RZ, 0x4, P3 ;  /* 0x00000004ff6d7807 */ /* 0x000fe40001800000 */
[----:B------:R-:W-:Y:S02]  /*c570*/  ISETP.NE.U32.AND P3, PT, R196, RZ, PT ;  /* 0x000000ffc400720c */ /* 0x000fe40003f65070 */
[--C-:B-1----:R-:W-:Y:S02]  /*c580*/  SHF.R.U32.HI R252, RZ, 0x6, R45.reuse ;  /* 0x00000006fffc7819 */ /* 0x102fe4000001162d */
[----:B------:R-:W-:Y:S02]  /*c590*/  SHF.R.U32.HI R45, RZ, 0x6, R45 ;  /* 0x00000006ff2d7819 */ /* 0x000fe4000001162d */
[----:B------:R-:W-:-:S02]  /*c5a0*/  SEL R196, R44, RZ, P5 ;  /* 0x000000ff2cc47207 */ /* 0x000fc40002800000 */
[----:B------:R-:W-:Y:S02]  /*c5b0*/  SGXT.U32 R45, R45, 0x1 ;  /* 0x000000012d2d781a */ /* 0x000fe40000000000 */
[----:B------:R-:W-:Y:S02]  /*c5c0*/  SEL R201, RZ, 0x4, P2 ;  /* 0x00000004ffc97807 */ /* 0x000fe40001000000 */
[----:B------:R-:W-:Y:S02]  /*c5d0*/  LOP3.LUT R45, R45, 0x3a, RZ, 0xfc, !PT ;  /* 0x0000003a2d2d7812 */ /* 0x000fe400078efcff */
[----:B------:R-:W-:Y:S02]  /*c5e0*/  SGXT.U32 R252, R252, 0x1 ;  /* 0x00000001fcfc781a */ /* 0x000fe40000000000 */
[----:B------:R-:W-:Y:S02]  /*c5f0*/  ISETP.NE.U32.AND P2, PT, R196, RZ, PT ;  /* 0x000000ffc400720c */ /* 0x000fe40003f45070 */
[----:B------:R-:W-:-:S02]  /*c600*/  SEL R196, RZ, 0x4, P6 ;  /* 0x00000004ffc47807 */ /* 0x000fc40003000000 */
[----:B------:R-:W-:Y:S02]  /*c610*/  ISETP.GE.AND P6, PT, R45, UR8, PT ;  /* 0x000000082d007c0c */ /* 0x000fe4000bfc6270 */
[----:B------:R-:W-:Y:S02]  /*c620*/  LOP3.LUT R252, R252, 0x3e, RZ, 0xfc, !PT ;  /* 0x0000003efcfc7812 */ /* 0x000fe400078efcff */
[----:B------:R-:W-:Y:S02]  /*c630*/  SEL R44, RZ, 0x4, P6 ;  /* 0x00000004ff2c7807 */ /* 0x000fe40003000000 */
[----:B------:R-:W-:-:S04]  /*c640*/  ISETP.GE.AND P6, PT, R252, UR8, PT ;  /* 0x00000008fc007c0c */ /* 0x000fc8000bfc6270 */
[----:B------:R-:W-:Y:S02]  /*c650*/  SEL R45, RZ, 0x4, P6 ;  /* 0x00000004ff2d7807 */ /* 0x000fe40003000000 */
[----:B------:R-:W-:Y:S02]  /*c660*/  SEL R0, R0, RZ, P5 ;  /* 0x000000ff00007207 */ /* 0x000fe40002800000 */
[----:B------:R-:W-:Y:S02]  /*c670*/  SEL R5, R5, RZ, P5 ;  /* 0x000000ff05057207 */ /* 0x000fe40002800000 */
[----:B------:R-:W-:Y:S02]  /*c680*/  SEL R4, R4, RZ, P5 ;  /* 0x000000ff04047207 */ /* 0x000fe40002800000 */
[----:B------:R-:W-:Y:S02]  /*c690*/  SEL R85, R85, RZ, P5 ;  /* 0x000000ff55557207 */ /* 0x000fe40002800000 */
[----:B------:R-:W-:-:S02]  /*c6a0*/  SEL R84, R84, RZ, P5 ;  /* 0x000000ff54547207 */ /* 0x000fc40002800000 */
[----:B------:R-:W-:Y:S02]  /*c6b0*/  SEL R69, R69, RZ, P5 ;  /* 0x000000ff45457207 */ /* 0x000fe40002800000 */
        /* <DEDUP_REMOVED lines=12> */
[----:B------:R-:W-:Y:S02]  /*c780*/  ISETP.NE.U32.AND P5, PT, R181, RZ, PT ;  /* 0x000000ffb500720c */ /* 0x000fe40003fa5070 */
[----:B------:R-:W-:Y:S02]  /*c790*/  ISETP.NE.U32.AND P6, PT, R132, RZ, PT ;  /* 0x000000ff8400720c */ /* 0x000fe40003fc5070 */
[----:B------:R-:W2:Y:S04]  /*c7a0*/  LDL.LU.64 R132, [R1+0xc8] ;  /* 0x0000c80001847983 */ /* 0x000ea80000300a00 */
[----:B------:R-:W2:Y:S05]  /*c7b0*/  LDL.LU R181, [R1+0x770] ;  /* 0x0007700001b57983 */ /* 0x000eaa0000300800 */
[----:B---3--:R1:W-:Y:S01]  /*c7c0*/  LDGSTS.E [R200+0x25c00], [R52.64], P5 ;  /* 0x25c0000034c87fae */ /* 0x0083e2000a92184c */
[----:B------:R-:W-:-:S03]  /*c7d0*/  ISETP.NE.U32.AND P5, PT, R101, RZ, PT ;  /* 0x000000ff6500720c */ /* 0x000fc60003fa5070 */
[----:B------:R3:W-:Y:S01]  /*c7e0*/  LDGSTS.E [R200+0x26000], [R124.64], P6 ;  /* 0x260000007cc87fae */ /* 0x0007e2000b12184c */
[----:B------:R-:W-:-:S03]  /*c7f0*/  ISETP.NE.U32.AND P6, PT, R5, RZ, PT ;  /* 0x000000ff0500720c */ /* 0x000fc60003fc5070 */
[----:B------:R3:W-:Y:S01]  /*c800*/  LDGSTS.E [R200+0x26400], [R116.64], P4 ;  /* 0x2640000074c87fae */ /* 0x0007e2000a12184c */
[----:B------:R-:W-:-:S03]  /*c810*/  ISETP.NE.U32.AND P4, PT, R4, RZ, PT ;  /* 0x000000ff0400720c */ /* 0x000fc60003f85070 */
[----:B-1----:R-:W2:Y:S04]  /*c820*/  LDL.LU.64 R52, [R1+0xb8] ;  /* 0x0000b80001347983 */ /* 0x002ea80000300a00 */
[----:B---3--:R-:W3:Y:S04]  /*c830*/  LDL.LU.64 R124, [R1+0xa8] ;  /* 0x0000a800017c7983 */ /* 0x008ee80000300a00 */
[----:B------:R-:W2:Y:S04]  /*c840*/  LDL.LU.64 R116, [R1+0x98] ;  /* 0x0000980001747983 */ /* 0x000ea80000300a00 */
[----:B------:R-:W2:Y:S04]  /*c850*/  LDL.LU.64 R4, [R1+0x88] ;  /* 0x0000880001047983 */ /* 0x000ea80000300a00 */
[----:B------:R1:W-:Y:S01]  /*c860*/  LDGSTS.E [R200+0x26800], [R172.64], P1 ;  /* 0x26800000acc87fae */ /* 0x0003e2000892184c */
[----:B------:R-:W-:-:S03]  /*c870*/  ISETP.NE.U32.AND P1, PT, R100, RZ, PT ;  /* 0x000000ff6400720c */ /* 0x000fc60003f25070 */
[----:B----4-:R4:W-:Y:S01]  /*c880*/  LDGSTS.E [R200+0x26c00], [R92.64], P3 ;  /* 0x26c000005cc87fae */ /* 0x0109e2000992184c */
[----:B------:R-:W-:-:S03]  /*c890*/  ISETP.NE.U32.AND P3, PT, R85, RZ, PT ;  /* 0x000000ff5500720c */ /* 0x000fc60003f65070 */
[----:B------:R4:W-:Y:S01]  /*c8a0*/  LDGSTS.E [R200+0x27000], [R164.64], P2 ;  /* 0x27000000a4c87fae */ /* 0x0009e2000912184c */
[----:B------:R-:W-:-:S03]  /*c8b0*/  ISETP.NE.U32.AND P2, PT, R84, RZ, PT ;  /* 0x000000ff5400720c */ /* 0x000fc60003f45070 */
[----:B-1----:R-:W2:Y:S04]  /*c8c0*/  LDL.LU.64 R172, [R1+0x768] ;  /* 0x0007680001ac7983 */ /* 0x002ea80000300a00 */
[----:B------:R-:W2:Y:S04]  /*c8d0*/  LDL.LU.64 R100, [R1+0x78] ;  /* 0x0000780001647983 */ /* 0x000ea80000300a00 */
[----:B----4-:R-:W2:Y:S04]  /*c8e0*/  LDL.LU.64 R92, [R1+0x68] ;  /* 0x00006800015c7983 */ /* 0x010ea80000300a00 */
[----:B------:R-:W2:Y:S04]  /*c8f0*/  LDL.LU.64 R164, [R1+0x760] ;  /* 0x0007600001a47983 */ /* 0x000ea80000300a00 */
[----:B------:R-:W2:Y:S04]  /*c900*/  LDL.LU.64 R84, [R1+0x58] ;  /* 0x0000580001547983 */ /* 0x000ea80000300a00 */
[----:B------:R1:W-:Y:S01]  /*c910*/  LDGSTS.E [R200+0x27400], [R76.64], P5 ;  /* 0x274000004cc87fae */ /* 0x0003e2000a92184c */
[----:B------:R-:W-:-:S03]  /*c920*/  ISETP.NE.U32.AND P5, PT, R69, RZ, PT ;  /* 0x000000ff4500720c */ /* 0x000fc60003fa5070 */
[----:B------:R1:W-:Y:S01]  /*c930*/  LDGSTS.E [R200+0x27800], [R156.64], P6 ;  /* 0x278000009cc87fae */ /* 0x0003e2000b12184c */
[----:B------:R-:W-:-:S03]  /*c940*/  ISETP.NE.U32.AND P6, PT, R68, RZ, PT ;  /* 0x000000ff4400720c */ /* 0x000fc60003fc5070 */
[----:B------:R1:W-:Y:S01]  /*c950*/  LDGSTS.E [R200+0x27c00], [R148.64], P4 ;  /* 0x27c0000094c87fae */ /* 0x0003e2000a12184c */
[----:B------:R-:W-:-:S03]  /*c960*/  ISETP.NE.U32.AND P4, PT, R252, RZ, PT ;  /* 0x000000fffc00720c */ /* 0x000fc60003f85070 */
[----:B-1----:R-:W2:Y:S04]  /*c970*/  LDL.LU.64 R76, [R1+0x48] ;  /* 0x00004800014c7983 */ /* 0x002ea80000300a00 */
[----:B------:R-:W2:Y:S04]  /*c980*/  LDL.LU.64 R156, [R1+0x758] ;  /* 0x00075800019c7983 */ /* 0x000ea80000300a00 */
[----:B------:R-:W2:Y:S04]  /*c990*/  LDL.LU.64 R68, [R1+0x38] ;  /* 0x0000380001447983 */ /* 0x000ea80000300a00 */
[----:B------:R-:W2:Y:S04]  /*c9a0*/  LDL.LU.64 R148, [R1+0x750] ;  /* 0x0007500001947983 */ /* 0x000ea80000300a00 */
[----:B------:R-:W2:Y:S01]  /*c9b0*/  LDL.LU R252, [R1+0x748] ;  /* 0x0007480001fc7983 */ /* 0x000ea20000300800 */
[----:B------:R-:W-:-:S03]  /*c9c0*/  USHF.L.U32 UR6, UR7, 0x6, URZ ;  /* 0x0000000607067899 */ /* 0x000fc6000800063f */
[----:B--2---:R1:W-:Y:S01]  /*c9d0*/  LDGSTS.E [R252+0x24200], [R140.64], P1 ;  /* 0x242000008cfc7fae */ /* 0x0043e2000892184c */
[----:B------:R-:W-:-:S03]  /*c9e0*/  ISETP.NE.U32.AND P1, PT, R61, RZ, PT ;  /* 0x000000ff3d00720c */ /* 0x000fc60003f25070 */
[----:B------:R2:W-:Y:S01]  /*c9f0*/  LDGSTS.E [R252+0x24600], [R132.64], P3 ;  /* 0x2460000084fc7fae */ /* 0x0005e2000992184c */
[----:B------:R-:W-:-:S03]  /*ca00*/  ISETP.NE.U32.AND P3, PT, R60, RZ, PT ;  /* 0x000000ff3c00720c */ /* 0x000fc60003f65070 */
[----:B------:R3:W-:Y:S04]  /*ca10*/  LDGSTS.E [R252+0x24a00], [R52.64], P2 ;  /* 0x24a0000034fc7fae */ /* 0x0007e8000912184c */
[----:B-1----:R-:W4:Y:S04]  /*ca20*/  LDL.LU.64 R140, [R1+0x740] ;  /* 0x00074000018c7983 */ /* 0x002f280000300a00 */
[----:B--2---:R-:W2:Y:S04]  /*ca30*/  LDL.LU.64 R132, [R1+0x738] ;  /* 0x0007380001847983 */ /* 0x004ea80000300a00 */
[----:B------:R-:W2:Y:S01]  /*ca40*/  LDL.LU.64 R60, [R1+0x28] ;  /* 0x00002800013c7983 */ /* 0x000ea20000300a00 */
[----:B------:R-:W-:-:S03]  /*ca50*/  ISETP.NE.U32.AND P2, PT, R37, RZ, PT ;  /* 0x000000ff2500720c */ /* 0x000fc60003f45070 */
[----:B---3--:R-:W3:Y:S04]  /*ca60*/  LDL.LU.64 R52, [R1+0x128] ;  /* 0x0001280001347983 */ /* 0x008ee80000300a00 */
[----:B------:R1:W-:Y:S01]  /*ca70*/  LDGSTS.E [R252+0x24e00], [R124.64], P5 ;  /* 0x24e000007cfc7fae */ /* 0x0003e2000a92184c */
[----:B------:R-:W-:-:S03]  /*ca80*/  ISETP.NE.U32.AND P5, PT, R36, RZ, PT ;  /* 0x000000ff2400720c */ /* 0x000fc60003fa5070 */
[----:B------:R1:W-:Y:S01]  /*ca90*/  LDGSTS.E [R252+0x25200], [R116.64], P6 ;  /* 0x2520000074fc7fae */ /* 0x0003e2000b12184c */
[----:B------:R-:W-:-:S03]  /*caa0*/  ISETP.NE.U32.AND P6, PT, R108, RZ, PT ;  /* 0x000000ff6c00720c */ /* 0x000fc60003fc5070 */
[----:B------:R1:W-:Y:S04]  /*cab0*/  LDGSTS.E [R252+0x25600], [R4.64], P4 ;  /* 0x2560000004fc7fae */ /* 0x0003e8000a12184c */
[----:B-1----:R-:W4:Y:S04]  /*cac0*/  LDL.LU.64 R124, [R1+0x730] ;  /* 0x00073000017c7983 */ /* 0x002f280000300a00 */
[----:B------:R-:W4:Y:S04]  /*cad0*/  LDL.LU.64 R36, [R1+0x108] ;  /* 0x0001080001247983 */ /* 0x000f280000300a00 */
[----:B------:R-:W4:Y:S04]  /*cae0*/  LDL.LU.64 R116, [R1+0x728] ;  /* 0x0007280001747983 */ /* 0x000f280000300a00 */
[----:B------:R-:W4:Y:S04]  /*caf0*/  LDL.LU R108, [R1+0x724] ;  /* 0x00072400016c7983 */ /* 0x000f280000300800 */
[----:B------:R-:W4:Y:S04]  /*cb00*/  LDL.LU.64 R4, [R1+0xe8] ;  /* 0x0000e80001047983 */ /* 0x000f280000300a00 */
[----:B------:R1:W-:Y:S01]  /*cb10*/  LDGSTS.E [R252+0x25a00], [R100.64], P1 ;  /* 0x25a0000064fc7fae */ /* 0x0003e2000892184c */
[----:B------:R-:W-:-:S02]  /*cb20*/  ISETP.NE.U32.AND P1, PT, R201, RZ, PT ;  /* 0x000000ffc900720c */ /* 0x000fc40003f25070 */
[----:B------:R-:W-:-:S05]  /*cb30*/  LOP3.LUT R201, R200, 0x40, RZ, 0x3c, !PT ;  /* 0x00000040c8c97812 */ /* 0x000fca00078e3cff */
[----:B------:R1:W-:Y:S01]  /*cb40*/  LDGSTS.E [R201+0x25e00], [R92.64], P3 ;  /* 0x25e000005cc97fae */ /* 0x0003e2000992184c */
[----:B------:R-:W-:Y:S01]  /*cb50*/  ISETP.NE.U32.AND P3, PT, R196, RZ, PT ;  /* 0x000000ffc400720c */ /* 0x000fe20003f65070 */
[----:B------:R-:W-:-:S04]  /*cb60*/  IMAD.U32 R196, RZ, RZ, UR5 ;  /* 0x00000005ffc47e24 */ /* 0x000fc8000f8e00ff */
[----:B------:R-:W-:-:S04]  /*cb70*/  IMAD.WIDE R84, R196, 0x4, R84 ;  /* 0x00000004c4547825 */ /* 0x000fc800078e0254 */
[C---:B------:R-:W-:Y:S01]  /*cb80*/  IMAD.WIDE R76, R196.reuse, 0x4, R76 ;  /* 0x00000004c44c7825 */ /* 0x040fe200078e024c */
[----:B------:R-:W-:Y:S01]  /*cb90*/  ISETP.NE.U32.AND P4, PT, R109, RZ, PT ;  /* 0x000000ff6d00720c */ /* 0x000fe20003f85070 */
[----:B------:R1:W-:Y:S02]  /*cba0*/  LDGSTS.E [R201+0x26200], [R84.64], P2 ;  /* 0x2620000054c97fae */ /* 0x0003e4000912184c */
[----:B------:R-:W-:Y:S02]  /*cbb0*/  IMAD.WIDE R68, R196, 0x4, R68 ;  /* 0x00000004c4447825 */ /* 0x000fe400078e0244 */
[----:B------:R-:W4:Y:S04]  /*cbc0*/  LDL.LU R109, [R1+0x720] ;  /* 0x00072000016d7983 */ /* 0x000f280000300800 */
[----:B------:R1:W-:Y:S01]  /*cbd0*/  LDGSTS.E [R201+0x26600], [R76.64], P5 ;  /* 0x266000004cc97fae */ /* 0x0003e2000a92184c */
[----:B------:R-:W-:Y:S01]  /*cbe0*/  ISETP.NE.U32.AND P5, PT, R44, RZ, PT ;  /* 0x000000ff2c00720c */ /* 0x000fe20003fa5070 */
[----:B------:R-:W-:-:S02]  /*cbf0*/  IMAD.U32 R44, RZ, RZ, UR5 ;  /* 0x00000005ff2c7e24 */ /* 0x000fc4000f8e00ff */
[----:B-1----:R-:W4:Y:S01]  /*cc00*/  LDL.LU.64 R100, [R1+0x718] ;  /* 0x0007180001647983 */ /* 0x002f220000300a00 */
[----:B------:R-:W-:-:S03]  /*cc10*/  ISETP.NE.U32.AND P2, PT, R0, RZ, PT ;  /* 0x000000ff0000720c */ /* 0x000fc60003f45070 */
[----:B------:R1:W5:Y:S04]  /*cc20*/  LDL.LU R252, [R1+0x710] ;  /* 0x0007100001fc7983 */ /* 0x0003680000300800 */
[----:B------:R-:W4:Y:S04]  /*cc30*/  LDL.LU.64 R92, [R1+0x708] ;  /* 0x00070800015c7983 */ /* 0x000f280000300a00 */
[----:B------:R1:W-:Y:S01]  /*cc40*/  LDGSTS.E [R201+0x26a00], [R68.64], P6 ;  /* 0x26a0000044c97fae */ /* 0x0003e2000b12184c */
[----:B------:R-:W-:-:S03]  /*cc50*/  ISETP.NE.U32.AND P6, PT, R45, RZ, PT ;  /* 0x000000ff2d00720c */ /* 0x000fc60003fc5070 */
[----:B------:R-:W4:Y:S04]  /*cc60*/  LDL.LU.64 R84, [R1+0x700] ;  /* 0x0007000001547983 */ /* 0x000f280000300a00 */
[----:B------:R2:W5:Y:S01]  /*cc70*/  LDL.LU R0, [R1+0x6f8] ;  /* 0x0006f80001007983 */ /* 0x0005620000300800 */
[----:B-1----:R-:W-:-:S03]  /*cc80*/  IMAD.U32 R201, RZ, RZ, UR6 ;  /* 0x00000006ffc97e24 */ /* 0x002fc6000f8e00ff */
[----:B------:R-:W4:Y:S04]  /*cc90*/  LDL.LU.64 R76, [R1+0x6f0] ;  /* 0x0006f000014c7983 */ /* 0x000f280000300a00 */
[----:B------:R-:W4:Y:S01]  /*cca0*/  LDL.LU.64 R68, [R1+0x6e8] ;  /* 0x0006e80001447983 */ /* 0x000f220000300a00 */
[----:B------:R-:W-:-:S04]  /*ccb0*/  IMAD.WIDE R28, R201, 0x4, R28 ;  /* 0x00000004c91c7825 */ /* 0x000fc800078e021c */
[----:B------:R-:W-:-:S04]  /*ccc0*/  IMAD.WIDE R20, R201, 0x4, R20 ;  /* 0x00000004c9147825 */ /* 0x000fc800078e0214 */
[----:B------:R-:W-:-:S04]  /*ccd0*/  IMAD.WIDE R12, R201, 0x4, R12 ;  /* 0x00000004c90c7825 */ /* 0x000fc800078e020c */
[----:B--2---:R-:W-:-:S04]  /*cce0*/  IMAD.WIDE R60, R196, 0x4, R60 ;  /* 0x00000004c43c7825 */ /* 0x004fc800078e023c */
[----:B---3--:R-:W-:Y:S01]  /*ccf0*/  IMAD.WIDE R44, R44, 0x4, R52 ;  /* 0x000000042c2c7825 */ /* 0x008fe200078e0234 */
[----:B------:R1:W-:Y:S04]  /*cd00*/  STL.64 [R1+0x50], R60 ;  /* 0x0000503c01007387 */ /* 0x0003e80000100a00 */
[----:B-1----:R-:W2:Y:S04]  /*cd10*/  LDL.LU.64 R60, [R1+0x6e0] ;  /* 0x0006e000013c7983 */ /* 0x002ea80000300a00 */
[----:B------:R-:W3:Y:S01]  /*cd20*/  LDL.LU.64 R52, [R1+0x6d8] ;  /* 0x0006d80001347983 */ /* 0x000ee20000300a00 */
[----:B----4-:R-:W-:-:S03]  /*cd30*/  IMAD.WIDE R36, R201, 0x4, R36 ;  /* 0x00000004c9247825 */ /* 0x010fc600078e0224 */
[----:B------:R1:W-:Y:S04]  /*cd40*/  STL.64 [R1+0x48], R44 ;  /* 0x0000482c01007387 */ /* 0x0003e80000100a00 */
[----:B-1----:R-:W4:Y:S01]  /*cd50*/  LDL.LU.64 R44, [R1+0x6d0] ;  /* 0x0006d000012c7983 */ /* 0x002f220000300a00 */
[----:B------:R-:W-:-:S03]  /*cd60*/  IMAD.WIDE R4, R201, 0x4, R4 ;  /* 0x00000004c9047825 */ /* 0x000fc600078e0204 */
        /* <DEDUP_REMOVED lines=9> */
[----:B-1----:R-:W2:Y:S01]  /*ce00*/  LDL.LU.64 R4, [R1+0x6a8] ;  /* 0x0006a80001047983 */ /* 0x002ea20000300a00 */
[----:B------:R-:W-:-:S05]  /*ce10*/  IMAD.WIDE R198, R201, 0x4, R198 ;  /* 0x00000004c9c67825 */ /* 0x000fca00078e02c6 */
[----:B------:R1:W-:Y:S01]  /*ce20*/  STL.64 [R1+0x18], R198 ;  /* 0x000018c601007387 */ /* 0x0003e20000100a00 */
[----:B------:R-:W-:-:S04]  /*ce30*/  IMAD.WIDE R250, R201, 0x4, R250 ;  /* 0x00000004c9fa7825 */ /* 0x000fc800078e02fa */
[----:B-1----:R-:W-:-:S05]  /*ce40*/  IMAD.WIDE R198, R201, 0x4, R248 ;  /* 0x00000004c9c67825 */ /* 0x002fca00078e02f8 */
[----:B------:R1:W-:Y:S04]  /*ce50*/  STL.64 [R1+0x688], R198 ;  /* 0x000688c601007387 */ /* 0x0003e80000100a00 */
[----:B------:R-:W-:Y:S01]  /*ce60*/  STL.64 [R1+0x10], R250 ;  /* 0x000010fa01007387 */ /* 0x000fe20000100a00 */
[----:B--2---:R-:W-:-:S03]  /*ce70*/  IMAD.WIDE R248, R201, 0x4, R4 ;  /* 0x00000004c9f87825 */ /* 0x004fc600078e0204 */
[----:B------:R-:W2:Y:S04]  /*ce80*/  LDL.LU.64 R4, [R1+0x120] ;  /* 0x0001200001047983 */ /* 0x000ea80000300a00 */
[----:B-1----:R-:W2:Y:S04]  /*ce90*/  LDL.LU.64 R198, [R1+0x48] ;  /* 0x0000480001c67983 */ /* 0x002ea80000300a00 */
[----:B------:R-:W-:Y:S04]  /*cea0*/  STL.64 [R1], R248 ;  /* 0x000000f801007387 */ /* 0x000fe80000100a00 */
[----:B--2---:R1:W-:Y:S04]  /*ceb0*/  STL.64 [R1+0x690], R198 ;  /* 0x000690c601007387 */ /* 0x0043e80000100a00 */
[----:B-1----:R-:W2:Y:S04]  /*cec0*/  LDL.LU.64 R198, [R1+0x50] ;  /* 0x0000500001c67983 */ /* 0x002ea80000300a00 */
[----:B--2---:R1:W-:Y:S04]  /*ced0*/  STL.64 [R1+0x698], R198 ;  /* 0x000698c601007387 */ /* 0x0043e80000100a00 */
[----:B-1----:R-:W2:Y:S01]  /*cee0*/  LDL.LU.64 R198, [R1+0x110] ;  /* 0x0001100001c67983 */ /* 0x002ea20000300a00 */
[----:B------:R-:W-:-:S03]  /*cef0*/  IMAD.WIDE R250, R201, 0x4, R6 ;  /* 0x00000004c9fa7825 */ /* 0x000fc600078e0206 */
[----:B--2---:R1:W-:Y:S04]  /*cf00*/  STL.64 [R1+0x6a0], R198 ;  /* 0x0006a0c601007387 */ /* 0x0043e80000100a00 */
[----:B-1----:R-:W2:Y:S01]  /*cf10*/  LDL.LU.64 R198, [R1+0x118] ;  /* 0x0001180001c67983 */ /* 0x002ea20000300a00 */
[----:B------:R-:W-:Y:S02]  /*cf20*/  IMAD.U32 R7, RZ, RZ, UR5 ;  /* 0x00000005ff077e24 */ /* 0x000fe4000f8e00ff */
[----:B------:R-:W-:-:S04]  /*cf30*/  IMAD.WIDE R248, R201, 0x4, R8 ;  /* 0x00000004c9f87825 */ /* 0x000fc800078e0208 */
[----:B--2---:R-:W-:Y:S02]  /*cf40*/  IMAD.WIDE R6, R7, 0x4, R198 ;  /* 0x0000000407067825 */ /* 0x004fe400078e02c6 */
[----:B------:R-:W2:Y:S02]  /*cf50*/  LDL.LU.64 R198, [R1+0x6a0] ;  /* 0x0006a00001c67983 */ /* 0x000ea40000300a00 */
[----:B------:R-:W-:Y:S02]  /*cf60*/  IMAD.U32 R9, RZ, RZ, UR5 ;  /* 0x00000005ff097e24 */ /* 0x000fe4000f8e00ff */
[----:B------:R-:W-:-:S04]  /*cf70*/  IMAD.WIDE R10, R201, 0x4, R10 ;  /* 0x00000004c90a7825 */ /* 0x000fc800078e020a */
[----:B--2---:R-:W-:Y:S02]  /*cf80*/  IMAD.WIDE R8, R9, 0x4, R198 ;  /* 0x0000000409087825 */ /* 0x004fe400078e02c6 */
[----:B------:R-:W2:Y:S02]  /*cf90*/  LDL.LU.64 R198, [R1+0x698] ;  /* 0x0006980001c67983 */ /* 0x000ea40000300a00 */
[----:B------:R-:W-:-:S04]  /*cfa0*/  IMAD.WIDE R12, R201, 0x4, R12 ;  /* 0x00000004c90c7825 */ /* 0x000fc800078e020c */
        /* <DEDUP_REMOVED lines=15> */
[----:B----4-:R-:W-:-:S04]  /*d0a0*/  IMAD.WIDE R44, R201, 0x4, R44 ;  /* 0x00000004c92c7825 */ /* 0x010fc800078e022c */
[----:B------:R-:W-:-:S04]  /*d0b0*/  IMAD.WIDE R46, R201, 0x4, R46 ;  /* 0x00000004c92e7825 */ /* 0x000fc800078e022e */
[----:B------:R-:W-:-:S04]  /*d0c0*/  IMAD.WIDE R48, R201, 0x4, R48 ;  /* 0x00000004c9307825 */ /* 0x000fc800078e0230 */
[----:B------:R-:W-:-:S04]  /*d0d0*/  IMAD.WIDE R50, R201, 0x4, R50 ;  /* 0x00000004c9327825 */ /* 0x000fc800078e0232 */
[----:B---3--:R-:W-:-:S04]  /*d0e0*/  IMAD.WIDE R52, R201, 0x4, R52 ;  /* 0x00000004c9347825 */ /* 0x008fc800078e0234 */
        /* <DEDUP_REMOVED lines=94> */
[----:B------:R-:W-:Y:S01]  /*d6d0*/  IMAD.WIDE R2, R201, 0x4, R2 ;  /* 0x00000004c9027825 */ /* 0x000fe200078e0202 */
[----:B------:R-:W-:-:S05]  /*d6e0*/  LOP3.LUT R201, R200, 0x40, RZ, 0x3c, !PT ;  /* 0x00000040c8c97812 */ /* 0x000fca00078e3cff */
[----:B--2---:R1:W-:Y:S04]  /*d6f0*/  LDGSTS.E [R201+0x26e00], [R198.64], P4 ;  /* 0x26e00000c6c97fae */ /* 0x0043e8000a12184c */
[----:B-1----:R-:W2:Y:S01]  /*d700*/  LDL.LU.64 R198, [R1+0x690] ;  /* 0x0006900001c67983 */ /* 0x002ea20000300a00 */
[----:B------:R-:W-:-:S03]  /*d710*/  IMAD.WIDE R4, R196, 0x4, R4 ;  /* 0x00000004c4047825 */ /* 0x000fc600078e0204 */
[----:B--2---:R1:W-:Y:S04]  /*d720*/  LDGSTS.E [R201+0x27200], [R198.64], P1 ;  /* 0x27200000c6c97fae */ /* 0x0043e8000892184c */
[----:B------:R2:W-:Y:S04]  /*d730*/  LDGSTS.E [R201+0x27600], [R4.64], P3 ;  /* 0x2760000004c97fae */ /* 0x0005e8000992184c */
[----:B------:R3:W-:Y:S04]  /*d740*/  LDGSTS.E [R201+0x27a00], [R6.64], P5 ;  /* 0x27a0000006c97fae */ /* 0x0007e8000a92184c */
[----:B-1----:R-:W4:Y:S04]  /*d750*/  LDL.LU.64 R198, [R1+0x688] ;  /* 0x0006880001c67983 */ /* 0x002f280000300a00 */
[----:B--2---:R-:W2:Y:S04]  /*d760*/  LDL.LU.64 R4, [R1] ;  /* 0x0000000001047983 */ /* 0x004ea80000300a00 */
[----:B---3--:R-:W3:Y:S04]  /*d770*/  LDL.LU.64 R6, [R1+0x20] ;  /* 0x0000200001067983 */ /* 0x008ee80000300a00 */
[----:B------:R1:W-:Y:S04]  /*d780*/  LDGSTS.E [R201+0x27e00], [R8.64], P6 ;  /* 0x27e0000008c97fae */ /* 0x0003e8000b12184c */
[----:B------:R-:W0:Y:S04]  /*d790*/  LDGDEPBAR ;  /* 0x00000000000079af */ /* 0x000e280000000000 */
[----:B-1----:R-:W2:Y:S01]  /*d7a0*/  LDL.LU.64 R8, [R1+0x40] ;  /* 0x0000400001087983 */ /* 0x002ea20000300a00 */
[----:B------:R-:W-:-:S03]  /*d7b0*/  LOP3.LUT R196, R197, 0x20, RZ, 0x3c, !PT ;  /* 0x00000020c5c47812 */ /* 0x000fc600078e3cff */
[----:B--2---:R1:W-:Y:S04]  /*d7c0*/  LDGSTS.E [R197+0x10000], [R8.64], P2 ;  /* 0x1000000008c57fae */ /* 0x0043e8000912184c */
[----:B---3--:R2:W-:Y:S04]  /*d7d0*/  LDGSTS.E [R197+0x10800], [R6.64], P2 ;  /* 0x1080000006c57fae */ /* 0x0085e8000912184c */
[----:B------:R3:W-:Y:S04]  /*d7e0*/  LDGSTS.E [R197+0x11000], [R4.64], P2 ;  /* 0x1100000004c57fae */ /* 0x0007e8000912184c */
[----:B------:R1:W-:Y:S04]  /*d7f0*/  LDGSTS.E [R197+0x11800], [R12.64], P2 ;  /* 0x118000000cc57fae */ /* 0x0003e8000912184c */
[----:B--2---:R-:W2:Y:S04]  /*d800*/  LDL.LU.64 R6, [R1+0x38] ;  /* 0x0000380001067983 */ /* 0x004ea80000300a00 */
[----:B---3--:R-:W3:Y:S04]  /*d810*/  LDL.LU.64 R4, [R1+0x18] ;  /* 0x0000180001047983 */ /* 0x008ee80000300a00 */
        /* <DEDUP_REMOVED lines=28> */
[----:B--2---:R2:W-:Y:S04]  /*d9e0*/  LDGSTS.E [R196+0x10200], [R6.64], P2 ;  /* 0x1020000006c47fae */ /* 0x0045e8000912184c */
[----:B---3--:R3:W-:Y:S04]  /*d9f0*/  LDGSTS.E [R196+0x10a00], [R4.64], P2 ;  /* 0x10a0000004c47fae */ /* 0x0087e8000912184c */
        /* <DEDUP_REMOVED lines=36> */
[----:B------:R2:W-:Y:S04]  /*dc40*/  LDGSTS.E [R201+0x11c00], [R16.64], P2 ;  /* 0x11c0000010c97fae */ /* 0x0005e8000912184c */
        /* <DEDUP_REMOVED lines=21> */
[----:B-1----:R-:W-:-:S03]  /*dda0*/  LOP3.LUT R196, R197, 0x60, RZ, 0x3c, !PT ;  /* 0x00000060c5c47812 */ /* 0x002fc600078e3cff */
        /* <DEDUP_REMOVED lines=8> */
[----:B---3--:R1:W-:Y:S04]  /*de30*/  LDGSTS.E [R196+0x10600], [R4.64], P2 ;  /* 0x1060000004c47fae */ /* 0x0083e8000912184c */
[----:B----4-:R3:W-:Y:S04]  /*de40*/  LDGSTS.E [R196+0x10e00], [R198.64], P2 ;  /* 0x10e00000c6c47fae */ /* 0x0107e8000912184c */
[----:B------:R1:W-:Y:S04]  /*de50*/  LDGSTS.E [R196+0x11600], [R10.64], P2 ;  /* 0x116000000ac47fae */ /* 0x0003e8000912184c */
[----:B------:R1:W-:Y:S04]  /*de60*/  LDGSTS.E [R196+0x11e00], [R18.64], P2 ;  /* 0x11e0000012c47fae */ /* 0x0003e8000912184c */
[----:B---3--:R1:W5:Y:S04]  /*de70*/  LDL.LU.64 R198, [R1+0x680] ;  /* 0x0006800001c67983 */ /* 0x0083680000300a00 */
        /* <DEDUP_REMOVED lines=12> */
[----:B--2---:R-:W2:Y:S04]  /*df40*/  S2R R201, SR_TID.X ;  /* 0x0000000000c97919 */ /* 0x004ea80000002100 */
        /* <DEDUP_REMOVED lines=16> */
[----:B------:R-:W0:Y:S01]  /*e050*/  LDGDEPBAR ;  /* 0x00000000000079af */ /* 0x000e220000000000 */
[----:B------:R-:W-:Y:S05]  /*e060*/  @P0 BRA `(.L_x_0) ;  /* 0x0000044000000947 */ /* 0x000fea0003800000 */
[----:B--2--5:R-:W-:Y:S01]  /*e070*/  IMAD.SHL.U32 R0, R201, 0x40, RZ ;  /* 0x00000040c9007824 */ /* 0x024fe200078e00ff */
[----:B------:R-:W-:Y:S01]  /*e080*/  CS2R R120, SRZ ;  /* 0x0000000000787805 */ /* 0x000fe2000001ff00 */
[----:B-1----:R-:W-:Y:S01]  /*e090*/  CS2R R122, SRZ ;  /* 0x00000000007a7805 */ /* 0x002fe2000001ff00 */
[----:B------:R-:W-:Y:S01]  /*e0a0*/  CS2R R116, SRZ ;  /* 0x0000000000747805 */ /* 0x000fe2000001ff00 */
[----:B------:R-:W-:Y:S01]  /*e0b0*/  CS2R R118, SRZ ;  /* 0x0000000000767805 */ /* 0x000fe2000001ff00 */
[----:B------:R-:W-:Y:S01]  /*e0c0*/  LOP3.LUT R0, R0, 0x1800, RZ, 0xc0, !PT ;  /* 0x0000180000007812 */ /* 0x000fe200078ec0ff */
[----:B------:R-:W-:Y:S01]  /*e0d0*/  CS2R R112, SRZ ;  /* 0x0000000000707805 */ /* 0x000fe2000001ff00 */
[----:B------:R-:W-:Y:S01]  /*e0e0*/  CS2R R114, SRZ ;  /* 0x0000000000727805 */ /* 0x000fe2000001ff00 */
[----:B------:R-:W-:Y:S01]  /*e0f0*/  CS2R R72, SRZ ;  /* 0x0000000000487805 */ /* 0x000fe2000001ff00 */
[----:B------:R-:W-:Y:S01]  /*e100*/  CS2R R74, SRZ ;  /* 0x00000000004a7805 */ /* 0x000fe2000001ff00 */
[----:B------:R1:W-:Y:S01]  /*e110*/  STL [R1+0x3c8], R0 ;  /* 0x0003c80001007387 */ /* 0x0003e20000100800 */
[----:B------:R-:W-:Y:S01]  /*e120*/  CS2R R88, SRZ ;  /* 0x0000000000587805 */ /* 0x000fe2000001ff00 */
        /* <DEDUP_REMOVED lines=55> */
[----:B------:R-:W-:Y:S05]  /*e4a0*/  BRA `(.L_x_1) ;  /* 0x0000e8c000007947 */ /* 0x000fea0003800000 */
.L_x_0:
[----:B--2---:R-:W2:Y:S04]  /*e4b0*/  LDL.LU R6, [R1+0x344] ;  /* 0x0003440001067983 */ /* 0x004ea80000300800 */
[----:B-1----:R-:W3:Y:S04]  /*e4c0*/  LDL.LU R5, [R1+0x3c0] ;  /* 0x0003c00001057983 */ /* 0x002ee80000300800 */
[----:B------:R-:W4:Y:S04]  /*e4d0*/  LDL.LU R16, [R1+0x350] ;  /* 0x0003500001107983 */ /* 0x000f280000300800 */
[----:B------:R-:W4:Y:S04]  /*e4e0*/  LDL.LU R15, [R1+0x34c] ;  /* 0x00034c00010f7983 */ /* 0x000f280000300800 */
[----:B------:R-:W4:Y:S04]  /*e4f0*/  LDL.LU R14, [R1+0x348] ;  /* 0x00034800010e7983 */ /* 0x000f280000300800 */
[----:B------:R-:W4:Y:S04]  /*e500*/  LDL.LU R13, [R1+0x3c8] ;  /* 0x0003c800010d7983 */ /* 0x000f280000300800 */
[----:B------:R-:W4:Y:S04]  /*e510*/  LDL.LU R12, [R1+0x340] ;  /* 0x00034000010c7983 */ /* 0x000f280000300800 */
[----:B------:R-:W4:Y:S04]  /*e520*/  LDL R8, [R1+0x33c] ;  /* 0x00033c0001087983 */ /* 0x000f280000100800 */
[----:B------:R-:W4:Y:S04]  /*e530*/  LDL.LU R9, [R1+0x338] ;  /* 0x0003380001097983 */ /* 0x000f280000300800 */
[----:B------:R-:W4:Y:S04]  /*e540*/  LDL.LU R11, [R1+0x334] ;  /* 0x00033400010b7983 */ /* 0x000f280000300800 */
[----:B------:R-:W4:Y:S04]  /*e550*/  LDL.LU R7, [R1+0x330] ;  /* 0x0003300001077983 */ /* 0x000f280000300800 */
[----:B------:R-:W4:Y:S01]  /*e560*/  LDL.LU R10, [R1+0x32c] ;  /* 0x00032c00010a7983 */ /* 0x000f220000300800 */
[----:B------:R-:W-:-:S02]  /*e570*/  IMAD.U32 R2, RZ, RZ, UR5 ;  /* 0x00000005ff027e24 */ /* 0x000fc4000f8e00ff */
[----:B------:R-:W-:Y:S01]  /*e580*/  IMAD.MOV.U32 R17, RZ, RZ, c[0x0][0x188] ;  /* 0x00006200ff117624 */ /* 0x000fe200078e00ff */
[----:B------:R-:W1:Y:S04]  /*e590*/  S2R R3, SR_TID.X ;  /* 0x0000000000037919 */ /* 0x000e680000002100 */
[----:B------:R-:W-:Y:S04]  /*e5a0*/  STL [R1+0x68c], R200 ;  /* 0x00068cc801007387 */ /* 0x000fe80000100800 */
[----:B-----5:R-:W-:Y:S04]  /*e5b0*/  STL [R1+0x688], R198 ;  /* 0x000688c601007387 */ /* 0x020fe80000100800 */
[----:B------:R-:W-:Y:S04]  /*e5c0*/  STL [R1+0x684], R197 ;  /* 0x000684c501007387 */ /* 0x000fe80000100800 */
[----:B------:R3:W-:Y:S01]  /*e5d0*/  STL [R1+0x680], R0 ;  /* 0x0006800001007387 */ /* 0x0007e20000100800 */
[----:B-1----:R-:W-:-:S02]  /*e5e0*/  SHF.R.U32.HI R18, RZ, 0x6, R3 ;  /* 0x00000006ff127819 */ /* 0x002fc40000011603 */
[----:B------:R-:W-:Y:S02]  /*e5f0*/  SHF.R.U32.HI R19, RZ, 0x6, R3 ;  /* 0x00000006ff137819 */ /* 0x000fe40000011603 */
[----:B------:R-:W-:Y:S02]  /*e600*/  SGXT.U32 R18, R18, 0x1 ;  /* 0x000000011212781a */ /* 0x000fe40000000000 */
[----:B------:R-:W-:-:S03]  /*e610*/  SGXT.U32 R19, R19, 0x1 ;  /* 0x000000011313781a */ /* 0x000fc60000000000 */
[----:B------:R-:W-:Y:S02]  /*e620*/  IMAD R18, R18, c[0x0][0x188], RZ ;  /* 0x0000620012127a24 */ /* 0x000fe400078e02ff */
[----:B------:R-:W-:Y:S02]  /*e630*/  IMAD R19, R19, c[0x0][0x188], RZ ;  /* 0x0000620013137a24 */ /* 0x000fe400078e02ff */
[----:B------:R-:W-:-:S03]  /*e640*/  IMAD R17, R17, 0x2, R18 ;  /* 0x0000000211117824 */ /* 0x000fc600078e0212 */
[----:B------:R-:W-:Y:S01]  /*e650*/  SHF.R.S32.HI R3, RZ, 0x1f, R19 ;  /* 0x0000001fff037819 */ /* 0x000fe20000011413 */
[----:B------:R-:W1:Y:S01]  /*e660*/  S2R R128, SR_TID.X ;  /* 0x0000000000807919 */ /* 0x000e620000002100 */
[----:B--2---:R-:W-:Y:S02]  /*e670*/  SHF.R.S32.HI R4, RZ, 0x1f, R6 ;  /* 0x0000001fff047819 */ /* 0x004fe40000011406 */
[----:B---3--:R-:W-:Y:S02]  /*e680*/  LEA R0, P2, R2, R5, 0x3 ;  /* 0x0000000502007211 */ /* 0x008fe400078418ff */
[----:B------:R-:W-:Y:S02]  /*e690*/  SHF.L.U64.HI R4, R6, 0x2, R4 ;  /* 0x0000000206047819 */ /* 0x000fe40000010204 */
[----:B------:R-:W-:Y:S01]  /*e6a0*/  SHF.R.S32.HI R6, RZ, 0x1f, R17 ;  /* 0x0000001fff067819 */ /* 0x000fe20000011411 */
[----:B------:R2:W-:Y:S01]  /*e6b0*/  STL [R1+0x3c4], R0 ;  /* 0x0003c40001007387 */ /* 0x0005e20000100800 */
[----:B----4-:R-:W-:-:S02]  /*e6c0*/  SHF.R.S32.HI R5, RZ, 0x1f, R16 ;  /* 0x0000001fff057819 */ /* 0x010fc40000011410 */
[----:B------:R-:W-:Y:S02]  /*e6d0*/  SHF.R.S32.HI R2, RZ, 0x1f, R15 ;  /* 0x0000001fff027819 */ /* 0x000fe4000001140f */
[----:B------:R-:W-:Y:S02]  /*e6e0*/  SHF.L.U64.HI R6, R17, 0x2, R6 ;  /* 0x0000000211067819 */ /* 0x000fe40000010206 */
[----:B--2---:R-:W-:Y:S02]  /*e6f0*/  SHF.L.U64.HI R0, R19, 0x2, R3 ;  /* 0x0000000213007819 */ /* 0x004fe40000010203 */
[----:B------:R-:W-:Y:S02]  /*e700*/  SHF.L.U64.HI R3, R16, 0x2, R5 ;  /* 0x0000000210037819 */ /* 0x000fe40000010205 */
[----:B------:R-:W-:Y:S01]  /*e710*/  SHF.R.S32.HI R5, RZ, 0x1f, R13 ;  /* 0x0000001fff057819 */ /* 0x000fe2000001140d */
[----:B------:R2:W-:Y:S03]  /*e720*/  STL [R1+0x374], R0 ;  /* 0x0003740001007387 */ /* 0x0005e60000100800 */
[----:B------:R-:W-:Y:S01]  /*e730*/  SHF.L.U64.HI R5, R13, 0x2, R5 ;  /* 0x000000020d057819 */ /* 0x000fe20000010205 */
[----:B------:R3:W-:Y:S04]  /*e740*/  STL [R1+0x370], R6 ;  /* 0x0003700601007387 */ /* 0x0007e80000100800 */
[----:B------:R4:W-:Y:S01]  /*e750*/  STL [R1+0x36c], R3 ;  /* 0x00036c0301007387 */ /* 0x0009e20000100800 */
[----:B--2---:R-:W-:-:S02]  /*e760*/  SHF.L.U64.HI R0, R15, 0x2, R2 ;  /* 0x000000020f007819 */ /* 0x004fc40000010202 */
[----:B------:R-:W-:Y:S02]  /*e770*/  SHF.R.S32.HI R2, RZ, 0x1f, R8 ;  /* 0x0000001fff027819 */ /* 0x000fe40000011408 */
[----:B---3--:R-:W-:Y:S01]  /*e780*/  SHF.R.S32.HI R6, RZ, 0x1f, R14 ;  /* 0x0000001fff067819 */ /* 0x008fe2000001140e */
[----:B------:R2:W-:Y:S01]  /*e790*/  STL [R1+0x368], R0 ;  /* 0x0003680001007387 */ /* 0x0005e20000100800 */
[----:B----4-:R-:W-:-:S04]  /*e7a0*/  SHF.R.S32.HI R3, RZ, 0x1f, R12 ;  /* 0x0000001fff037819 */ /* 0x010fc8000001140c */
[----:B------:R-:W-:Y:S02]  /*e7b0*/  SHF.L.U64.HI R3, R12, 0x2, R3 ;  /* 0x000000020c037819 */ /* 0x000fe40000010203 */
[----:B--2---:R-:W-:Y:S02]  /*e7c0*/  SHF.L.U64.HI R0, R14, 0x2, R6 ;  /* 0x000000020e007819 */ /* 0x004fe40000010206 */
[----:B------:R-:W-:-:S03]  /*e7d0*/  SHF.R.S32.HI R6, RZ, 0x1f, R9 ;  /* 0x0000001fff067819 */ /* 0x000fc60000011409 */
[----:B------:R2:W-:Y:S04]  /*e7e0*/  STL [R1+0x364], R0 ;  /* 0x0003640001007387 */ /* 0x0005e80000100800 */
[----:B------:R3:W-:Y:S01]  /*e7f0*/  STL [R1+0x360], R5 ;  /* 0x0003600501007387 */ /* 0x0007e20000100800 */
[----:B--2---:R-:W-:-:S03]  /*e800*/  SHF.L.U64.HI R0, R8, 0x2, R2 ;  /* 0x0000000208007819 */ /* 0x004fc60000010202 */
[----:B------:R-:W2:Y:S01]  /*e810*/  LDL.LU R8, [R1+0x130] ;  /* 0x0001300001087983 */ /* 0x000ea20000300800 */
[----:B------:R-:W-:Y:S02]  /*e820*/  SHF.R.S32.HI R2, RZ, 0x1f, R10 ;  /* 0x0000001fff027819 */ /* 0x000fe4000001140a */
[----:B---3--:R-:W-:Y:S01]  /*e830*/  SHF.R.S32.HI R5, RZ, 0x1f, R11 ;  /* 0x0000001fff057819 */ /* 0x008fe2000001140b */
[----:B------:R3:W-:Y:S03]  /*e840*/  STL [R1+0x35c], R3 ;  /* 0x00035c0301007387 */ /* 0x0007e60000100800 */
[----:B------:R-:W-:Y:S01]  /*e850*/  SHF.L.U64.HI R5, R11, 0x2, R5 ;  /* 0x000000020b057819 */ /* 0x000fe20000010205 */
[----:B------:R4:W-:Y:S01]  /*e860*/  STL [R1+0x358], R0 ;  /* 0x0003580001007387 */ /* 0x0009e20000100800 */
[----:B---3--:R-:W-:Y:S02]  /*e870*/  SHF.R.S32.HI R3, RZ, 0x1f, R7 ;  /* 0x0000001fff037819 */ /* 0x008fe40000011407 */
[----:B----4-:R-:W-:-:S02]  /*e880*/  SHF.L.U64.HI R0, R9, 0x2, R6 ;  /* 0x0000000209007819 */ /* 0x010fc40000010206 */
[----:B------:R-:W-:Y:S02]  /*e890*/  LOP3.LUT R9, R201, 0x3f, RZ, 0xc0, !PT ;  /* 0x0000003fc9097812 */ /* 0x000fe400078ec0ff */
[C---:B-1----:R-:W-:Y:S01]  /*e8a0*/  LOP3.LUT R6, R128.reuse, 0x3, RZ, 0xc0, !PT ;  /* 0x0000000380067812 */ /* 0x042fe200078ec0ff */
[----:B------:R1:W-:Y:S02]  /*e8b0*/  STL [R1+0x354], R0 ;  /* 0x0003540001007387 */ /* 0x0003e40000100800 */
[----:B------:R-:W-:Y:S02]  /*e8c0*/  IMAD R9, R9, c[0x0][0x18c], RZ ;  /* 0x0000630009097a24 */ /* 0x000fe400078e02ff */
[----:B------:R3:W-:Y:S01]  /*e8d0*/  STL [R1+0x350], R5 ;  /* 0x0003500501007387 */ /* 0x0007e20000100800 */
[----:B-1----:R-:W-:Y:S01]  /*e8e0*/  SHF.L.U64.HI R0, R7, 0x2, R3 ;  /* 0x0000000207007819 */ /* 0x002fe20000010203 */
[----:B------:R-:W-:Y:S02]  /*e8f0*/  USHF.R.S32.HI UR9, URZ, 0x1f, UR5 ;  /* 0x0000001f3f097899 */ /* 0x000fe40008011405 */
[----:B------:R-:W-:Y:S01]  /*e900*/  USHF.R.S32.HI UR10, URZ, 0x1f, UR6 ;  /* 0x0000001f3f0a7899 */ /* 0x000fe20008011406 */
[----:B---3--:R-:W-:Y:S01]  /*e910*/  LOP3.LUT R5, R128, 0x1c, RZ, 0xc0, !PT ;  /* 0x0000001c80057812 */ /* 0x008fe200078ec0ff */
[----:B------:R1:W-:Y:S01]  /*e920*/  STL [R1+0x34c], R0 ;  /* 0x00034c0001007387 */ /* 0x0003e20000100800 */
[----:B------:R-:W-:Y:S01]  /*e930*/  USHF.L.U32 UR7, UR6, 0x3, URZ ;  /* 0x0000000306077899 */ /* 0x000fe2000800063f */
[----:B------:R-:W-:Y:S01]  /*e940*/  SHF.R.S32.HI R201, RZ, 0x1f, R252 ;  /* 0x0000001fffc97819 */ /* 0x000fe200000114fc */
[----:B------:R-:W-:Y:S01]  /*e950*/  IMAD.MOV.U32 R7, RZ, RZ, 0x3f ;  /* 0x0000003fff077424 */ /* 0x000fe200078e00ff */
[----:B-1----:R-:W-:-:S02]  /*e960*/  SHF.L.U64.HI R0, R10, 0x2, R2 ;  /* 0x000000020a007819 */ /* 0x002fc40000010202 */
[----:B------:R-:W-:Y:S01]  /*e970*/  SHF.R.S32.HI R2, RZ, 0x1f, R9 ;  /* 0x0000001fff027819 */ /* 0x000fe20000011409 */
[----:B------:R-:W-:Y:S01]  /*e980*/  USHF.L.U64.HI UR8, UR6, 0x3, UR10 ;  /* 0x0000000306087899 */ /* 0x000fe2000801020a */
[C---:B------:R-:W-:Y:S01]  /*e990*/  LEA R202, P0, R252.reuse, UR7, 0x2 ;  /* 0x00000007fcca7c11 */ /* 0x040fe2000f8010ff */
[----:B------:R1:W-:Y:S01]  /*e9a0*/  STL [R1+0x348], R0 ;  /* 0x0003480001007387 */ /* 0x0003e20000100800 */
[----:B------:R-:W-:Y:S02]  /*e9b0*/  SHF.L.U64.HI R2, R9, 0x2, R2 ;  /* 0x0000000209027819 */ /* 0x000fe40000010202 */
[----:B------:R-:W-:Y:S01]  /*e9c0*/  IADD3 R7, R7, c[0x0][0x180], RZ ;  /* 0x0000600007077a10 */ /* 0x000fe20007ffe0ff */
[----:B------:R-:W3:Y:S01]  /*e9d0*/  LDL.LU R19, [R1+0x134] ;  /* 0x0001340001137983 */ /* 0x000ee20000300800 */
[----:B------:R-:W-:Y:S02]  /*e9e0*/  LEA.HI.X R201, R252, UR8, R201, 0x2, P0 ;  /* 0x00000008fcc97c11 */ /* 0x000fe400080f14c9 */
[----:B------:R-:W-:Y:S01]  /*e9f0*/  SHF.R.S32.HI R3, RZ, 0x1f, R7 ;  /* 0x0000001fff037819 */ /* 0x000fe20000011407 */
[----:B------:R-:W4:Y:S01]  /*ea00*/  LDL.LU R13, [R1+0x138] ;  /* 0x00013800010d7983 */ /* 0x000f220000300800 */
[----:B-1----:R-:W-:-:S03]  /*ea10*/  IMAD R0, R6, 0x120, R5 ;  /* 0x0000012006007824 */ /* 0x002fc600078e0205 */
[----:B------:R-:W4:Y:S04]  /*ea20*/  LDL.LU R10, [R1+0x13c] ;  /* 0x00013c00010a7983 */ /* 0x000f280000300800 */
[----:B------:R-:W4:Y:S04]  /*ea30*/  LDL.LU R9, [R1+0x140] ;  /* 0x0001400001097983 */ /* 0x000f280000300800 */
[----:B------:R1:W-:Y:S04]  /*ea40*/  STL [R1+0x690], R2 ;  /* 0x0006900201007387 */ /* 0x0003e80000100800 */
[----:B------:R-:W4:Y:S04]  /*ea50*/  LDL.LU R18, [R1+0x144] ;  /* 0x0001440001127983 */ /* 0x000f280000300800 */
[----:B------:R-:W4:Y:S04]  /*ea60*/  LDL.LU R17, [R1+0x148] ;  /* 0x0001480001117983 */ /* 0x000f280000300800 */
[----:B------:R1:W-:Y:S04]  /*ea70*/  STL [R1+0x338], R0 ;  /* 0x0003380001007387 */ /* 0x0003e80000100800 */
[----:B------:R-:W4:Y:S04]  /*ea80*/  LDL.LU R14, [R1+0x14c] ;  /* 0x00014c00010e7983 */ /* 0x000f280000300800 */
[----:B------:R-:W4:Y:S01]  /*ea90*/  LDL.LU R11, [R1+0x150] ;  /* 0x00015000010b7983 */ /* 0x000f220000300800 */
[----:B------:R-:W-:-:S02]  /*eaa0*/  IMAD.U32 R5, RZ, RZ, UR5 ;  /* 0x00000005ff057e24 */ /* 0x000fc4000f8e00ff */
[----:B------:R-:W-:-:S05]  /*eab0*/  IMAD.U32 R6, RZ, RZ, UR9 ;  /* 0x00000009ff067e24 */ /* 0x000fca000f8e00ff */
[----:B------:R-:W-:-:S05]  /*eac0*/  LEA.HI.X R197, R5, R4, R6, 0x3, P2 ;  /* 0x0000000405c57211 */ /* 0x000fca00010f1c06 */
[----:B------:R-:W-:Y:S04]  /*ead0*/  STL [R1+0x694], R197 ;  /* 0x000694c501007387 */ /* 0x000fe80000100800 */
[----:B------:R-:W4:Y:S04]  /*eae0*/  LDL.LU R16, [R1+0x154] ;  /* 0x0001540001107983 */ /* 0x000f280000300800 */
[----:B------:R-:W4:Y:S04]  /*eaf0*/  LDL.LU R15, [R1+0x158] ;  /* 0x00015800010f7983 */ /* 0x000f280000300800 */
[----:B------:R-:W4:Y:S01]  /*eb00*/  LDL.LU R12, [R1+0x15c] ;  /* 0x00015c00010c7983 */ /* 0x000f220000300800 */
[----:B--2---:R-:W-:-:S02]  /*eb10*/  SHF.R.S32.HI R203, RZ, 0x1f, R8 ;  /* 0x0000001fffcb7819 */ /* 0x004fc40000011408 */
[----:B------:R-:W-:-:S04]  /*eb20*/  LEA R204, P1, R8, UR7, 0x2 ;  /* 0x0000000708cc7c11 */ /* 0x000fc8000f8210ff */
[----:B------:R-:W-:Y:S02]  /*eb30*/  LEA.HI.X R203, R8, UR8, R203, 0x2, P1 ;  /* 0x0000000808cb7c11 */ /* 0x000fe400088f14cb */
[----:B------:R-:W2:Y:S01]  /*eb40*/  LDL.LU R8, [R1+0x160] ;  /* 0x0001600001087983 */ /* 0x000ea20000300800 */
[----:B---3--:R-:W-:Y:S02]  /*eb50*/  SHF.R.S32.HI R205, RZ, 0x1f, R19 ;  /* 0x0000001fffcd7819 */ /* 0x008fe40000011413 */
[----:B------:R-:W-:Y:S02]  /*eb60*/  LEA R206, P0, R19, UR7, 0x2 ;  /* 0x0000000713ce7c11 */ /* 0x000fe4000f8010ff */
[----:B----4-:R-:W-:Y:S02]  /*eb70*/  SHF.R.S32.HI R207, RZ, 0x1f, R13 ;  /* 0x0000001fffcf7819 */ /* 0x010fe4000001140d */
[----:B------:R-:W-:Y:S02]  /*eb80*/  LEA R208, P1, R13, UR7, 0x2 ;  /* 0x000000070dd07c11 */ /* 0x000fe4000f8210ff */
[----:B------:R-:W-:-:S02]  /*eb90*/  SHF.R.S32.HI R209, RZ, 0x1f, R10 ;  /* 0x0000001fffd17819 */ /* 0x000fc4000001140a */
[C---:B------:R-:W-:Y:S02]  /*eba0*/  LEA R210, P2, R10.reuse, UR7, 0x2 ;  /* 0x000000070ad27c11 */ /* 0x040fe4000f8410ff */
[----:B------:R-:W-:Y:S02]  /*ebb0*/  SHF.R.S32.HI R211, RZ, 0x1f, R9 ;  /* 0x0000001fffd37819 */ /* 0x000fe40000011409 */
[----:B------:R-:W-:Y:S02]  /*ebc0*/  LEA R212, P3, R9, UR7, 0x2 ;  /* 0x0000000709d47c11 */ /* 0x000fe4000f8610ff */
[----:B------:R-:W-:Y:S02]  /*ebd0*/  LEA.HI.X R205, R19, UR8, R205, 0x2, P0 ;  /* 0x0000000813cd7c11 */ /* 0x000fe400080f14cd */
[----:B------:R-:W-:Y:S01]  /*ebe0*/  LEA.HI.X R207, R13, UR8, R207, 0x2, P1 ;  /* 0x000000080dcf7c11 */ /* 0x000fe200088f14cf */
[----:B------:R-:W3:Y:S01]  /*ebf0*/  LDL.LU R19, [R1+0x164] ;  /* 0x0001640001137983 */ /* 0x000ee20000300800 */
[----:B------:R-:W-:-:S02]  /*ec00*/  LEA.HI.X R209, R10, UR8, R209, 0x2, P2 ;  /* 0x000000080ad17c11 */ /* 0x000fc400090f14d1 */
[----:B------:R-:W-:Y:S01]  /*ec10*/  SHF.R.S32.HI R213, RZ, 0x1f, R18 ;  /* 0x0000001fffd57819 */ /* 0x000fe20000011412 */
[----:B------:R-:W4:Y:S01]  /*ec20*/  LDL.LU R13, [R1+0x168] ;  /* 0x00016800010d7983 */ /* 0x000f220000300800 */
[----:B------:R-:W-:Y:S02]  /*ec30*/  LEA R214, P0, R18, UR7, 0x2 ;  /* 0x0000000712d67c11 */ /* 0x000fe4000f8010ff */
[----:B------:R-:W-:Y:S01]  /*ec40*/  LEA.HI.X R211, R9, UR8, R211, 0x2, P3 ;  /* 0x0000000809d37c11 */ /* 0x000fe200098f14d3 */
[----:B------:R-:W3:Y:S01]  /*ec50*/  LDL.LU R10, [R1+0x16c] ;  /* 0x00016c00010a7983 */ /* 0x000ee20000300800 */
[----:B------:R-:W-:Y:S02]  /*ec60*/  SHF.R.S32.HI R215, RZ, 0x1f, R17 ;  /* 0x0000001fffd77819 */ /* 0x000fe40000011411 */
[----:B------:R-:W-:Y:S01]  /*ec70*/  LEA R216, P1, R17, UR7, 0x2 ;  /* 0x0000000711d87c11 */ /* 0x000fe2000f8210ff */
[----:B------:R-:W3:Y:S01]  /*ec80*/  LDL.LU R9, [R1+0x170] ;  /* 0x0001700001097983 */ /* 0x000ee20000300800 */
[----:B------:R-:W-:-:S02]  /*ec90*/  SHF.R.S32.HI R217, RZ, 0x1f, R14 ;  /* 0x0000001fffd97819 */ /* 0x000fc4000001140e */
[----:B------:R-:W-:Y:S02]  /*eca0*/  LEA R218, P2, R14, UR7, 0x2 ;  /* 0x000000070eda7c11 */ /* 0x000fe4000f8410ff */
[----:B------:R-:W-:Y:S02]  /*ecb0*/  SHF.R.S32.HI R219, RZ, 0x1f, R11 ;  /* 0x0000001fffdb7819 */ /* 0x000fe4000001140b */
[----:B------:R-:W-:Y:S02]  /*ecc0*/  LEA R220, P3, R11, UR7, 0x2 ;  /* 0x000000070bdc7c11 */ /* 0x000fe4000f8610ff */
[----:B------:R-:W-:Y:S02]  /*ecd0*/  LEA.HI.X R213, R18, UR8, R213, 0x2, P0 ;  /* 0x0000000812d57c11 */ /* 0x000fe400080f14d5 */
[----:B------:R-:W-:Y:S01]  /*ece0*/  LEA.HI.X R215, R17, UR8, R215, 0x2, P1 ;  /* 0x0000000811d77c11 */ /* 0x000fe200088f14d7 */
[----:B------:R-:W3:Y:S01]  /*ecf0*/  LDL.LU R18, [R1+0x174] ;  /* 0x0001740001127983 */ /* 0x000ee20000300800 */
[----:B------:R-:W-:-:S02]  /*ed00*/  LEA.HI.X R217, R14, UR8, R217, 0x2, P2 ;  /* 0x000000080ed97c11 */ /* 0x000fc400090f14d9 */
[----:B------:R-:W-:Y:S01]  /*ed10*/  LEA.HI.X R219, R11, UR8, R219, 0x2, P3 ;  /* 0x000000080bdb7c11 */ /* 0x000fe200098f14db */
[----:B------:R-:W3:Y:S04]  /*ed20*/  LDL.LU R17, [R1+0x178] ;  /* 0x0001780001117983 */ /* 0x000ee80000300800 */
[----:B------:R-:W3:Y:S04]  /*ed30*/  LDL.LU R14, [R1+0x17c] ;  /* 0x00017c00010e7983 */ /* 0x000ee80000300800 */
[----:B------:R-:W3:Y:S01]  /*ed40*/  LDL.LU R11, [R1+0x180] ;  /* 0x00018000010b7983 */ /* 0x000ee20000300800 */
[----:B------:R-:W-:-:S02]  /*ed50*/  SHF.R.S32.HI R221, RZ, 0x1f, R16 ;  /* 0x0000001fffdd7819 */ /* 0x000fc40000011410 */
[----:B------:R-:W-:Y:S02]  /*ed60*/  LEA R222, P0, R16, UR7, 0x2 ;  /* 0x0000000710de7c11 */ /* 0x000fe4000f8010ff */
[----:B------:R-:W-:Y:S02]  /*ed70*/  SHF.R.S32.HI R223, RZ, 0x1f, R15 ;  /* 0x0000001fffdf7819 */ /* 0x000fe4000001140f */
[----:B------:R-:W-:Y:S02]  /*ed80*/  LEA R224, P1, R15, UR7, 0x2 ;  /* 0x000000070fe07c11 */ /* 0x000fe4000f8210ff */
[----:B------:R-:W-:Y:S02]  /*ed90*/  SHF.R.S32.HI R225, RZ, 0x1f, R12 ;  /* 0x0000001fffe17819 */ /* 0x000fe4000001140c */
[----:B------:R-:W-:Y:S02]  /*eda0*/  LEA R226, P2, R12, UR7, 0x2 ;  /* 0x000000070ce27c11 */ /* 0x000fe4000f8410ff */
[----:B------:R-:W-:-:S02]  /*edb0*/  LEA.HI.X R221, R16, UR8, R221, 0x2, P0 ;  /* 0x0000000810dd7c11 */ /* 0x000fc400080f14dd */
[----:B------:R-:W-:Y:S01]  /*edc0*/  LEA.HI.X R223, R15, UR8, R223, 0x2, P1 ;  /* 0x000000080fdf7c11 */ /* 0x000fe200088f14df */
[----:B------:R-:W3:Y:S01]  /*edd0*/  LDL.LU R16, [R1+0x184] ;  /* 0x0001840001107983 */ /* 0x000ee20000300800 */
[----:B------:R-:W-:-:S03]  /*ede0*/  LEA.HI.X R225, R12, UR8, R225, 0x2, P2 ;  /* 0x000000080ce17c11 */ /* 0x000fc600090f14e1 */
[----:B------:R-:W3:Y:S04]  /*edf0*/  LDL.LU R15, [R1+0x188] ;  /* 0x00018800010f7983 */ /* 0x000ee80000300800 */
[----:B------:R-:W3:Y:S01]  /*ee00*/  LDL.LU R12, [R1+0x18c] ;  /* 0x00018c00010c7983 */ /* 0x000ee20000300800 */
[----:B--2---:R-:W-:Y:S02]  /*ee10*/  SHF.R.S32.HI R227, RZ, 0x1f, R8 ;  /* 0x0000001fffe37819 */ /* 0x004fe40000011408 */
[----:B------:R-:W-:-:S04]  /*ee20*/  LEA R228, P3, R8, UR7, 0x2 ;  /* 0x0000000708e47c11 */ /* 0x000fc8000f8610ff */
[----:B------:R-:W-:Y:S02]  /*ee30*/  LEA.HI.X R227, R8, UR8, R227, 0x2, P3 ;  /* 0x0000000808e37c11 */ /* 0x000fe400098f14e3 */
[----:B------:R-:W2:Y:S04]  /*ee40*/  LDL.LU R8, [R1+0x190] ;  /* 0x0001900001087983 */ /* 0x000ea80000300800 */
[----:B------:R-:W2:Y:S01]  /*ee50*/  LDL.LU R20, [R1+0x194] ;  /* 0x0001940001147983 */ /* 0x000ea20000300800 */
[----:B----4-:R-:W-:Y:S02]  /*ee60*/  SHF.R.S32.HI R231, RZ, 0x1f, R13 ;  /* 0x0000001fffe77819 */ /* 0x010fe4000001140d */
[----:B------:R-:W-:Y:S02]  /*ee70*/  LEA R232, P1, R13, UR7, 0x2 ;  /* 0x000000070de87c11 */ /* 0x000fe4000f8210ff */
[----:B---3--:R-:W-:-:S02]  /*ee80*/  SHF.R.S32.HI R233, RZ, 0x1f, R10 ;  /* 0x0000001fffe97819 */ /* 0x008fc4000001140a */
[C---:B------:R-:W-:Y:S02]  /*ee90*/  LEA R234, P2, R10.reuse, UR7, 0x2 ;  /* 0x000000070aea7c11 */ /* 0x040fe4000f8410ff */
[----:B------:R-:W-:Y:S02]  /*eea0*/  SHF.R.S32.HI R235, RZ, 0x1f, R9 ;  /* 0x0000001fffeb7819 */ /* 0x000fe40000011409 */
[----:B------:R-:W-:Y:S02]  /*eeb0*/  LEA R236, P3, R9, UR7, 0x2 ;  /* 0x0000000709ec7c11 */ /* 0x000fe4000f8610ff */
[----:B------:R-:W-:Y:S02]  /*eec0*/  LEA.HI.X R231, R13, UR8, R231, 0x2, P1 ;  /* 0x000000080de77c11 */ /* 0x000fe400088f14e7 */
[----:B------:R-:W-:Y:S01]  /*eed0*/  LEA.HI.X R233, R10, UR8, R233, 0x2, P2 ;  /* 0x000000080ae97c11 */ /* 0x000fe200090f14e9 */
[----:B------:R-:W3:Y:S01]  /*eee0*/  LDL.LU R13, [R1+0x198] ;  /* 0x00019800010d7983 */ /* 0x000ee20000300800 */
[----:B------:R-:W-:-:S03]  /*eef0*/  LEA.HI.X R235, R9, UR8, R235, 0x2, P3 ;  /* 0x0000000809eb7c11 */ /* 0x000fc600098f14eb */
[----:B------:R-:W4:Y:S01]  /*ef00*/  LDL.LU R10, [R1+0x19c] ;  /* 0x00019c00010a7983 */ /* 0x000f220000300800 */
[----:B------:R-:W-:Y:S02]  /*ef10*/  SHF.R.S32.HI R229, RZ, 0x1f, R19 ;  /* 0x0000001fffe57819 */ /* 0x000fe40000011413 */
[----:B------:R-:W-:Y:S01]  /*ef20*/  LEA R230, P0, R19, UR7, 0x2 ;  /* 0x0000000713e67c11 */ /* 0x000fe2000f8010ff */
[----:B------:R-:W4:Y:S01]  /*ef30*/  LDL.LU R9, [R1+0x1a0] ;  /* 0x0001a00001097983 */ /* 0x000f220000300800 */
[----:B------:R-:W-:Y:S02]  /*ef40*/  SHF.R.S32.HI R239, RZ, 0x1f, R17 ;  /* 0x0000001fffef7819 */ /* 0x000fe40000011411 */
[----:B------:R-:W-:Y:S01]  /*ef50*/  LEA R240, P1, R17, UR7, 0x2 ;  /* 0x0000000711f07c11 */ /* 0x000fe2000f8210ff */
[----:B------:R-:W4:Y:S01]  /*ef60*/  LDL.LU R21, [R1+0x1a4] ;  /* 0x0001a40001157983 */ /* 0x000f220000300800 */
[----:B------:R-:W-:Y:S02]  /*ef70*/  SHF.R.S32.HI R241, RZ, 0x1f, R14 ;  /* 0x0000001ffff17819 */ /* 0x000fe4000001140e */
[----:B------:R-:W-:-:S02]  /*ef80*/  LEA R242, P2, R14, UR7, 0x2 ;  /* 0x000000070ef27c11 */ /* 0x000fc4000f8410ff */
[----:B------:R-:W-:Y:S02]  /*ef90*/  SHF.R.S32.HI R243, RZ, 0x1f, R11 ;  /* 0x0000001ffff37819 */ /* 0x000fe4000001140b */
[----:B------:R-:W-:Y:S02]  /*efa0*/  LEA R244, P3, R11, UR7, 0x2 ;  /* 0x000000070bf47c11 */ /* 0x000fe4000f8610ff */
[----:B------:R-:W-:Y:S02]  /*efb0*/  LEA.HI.X R239, R17, UR8, R239, 0x2, P1 ;  /* 0x0000000811ef7c11 */ /* 0x000fe400088f14ef */
[----:B------:R-:W-:Y:S01]  /*efc0*/  LEA.HI.X R241, R14, UR8, R241, 0x2, P2 ;  /* 0x000000080ef17c11 */ /* 0x000fe200090f14f1 */
[----:B------:R-:W4:Y:S01]  /*efd0*/  LDL.LU R17, [R1+0x1a8] ;  /* 0x0001a80001117983 */ /* 0x000f220000300800 */
[----:B------:R-:W-:Y:S02]  /*efe0*/  LEA.HI.X R229, R19, UR8, R229, 0x2, P0 ;  /* 0x0000000813e57c11 */ /* 0x000fe400080f14e5 */
[----:B------:R-:W-:Y:S01]  /*eff0*/  LEA.HI.X R243, R11, UR8, R243, 0x2, P3 ;  /* 0x000000080bf37c11 */ /* 0x000fe200098f14f3 */
[----:B------:R-:W4:Y:S01]  /*f000*/  LDL.LU R14, [R1+0x1ac] ;  /* 0x0001ac00010e7983 */ /* 0x000f220000300800 */
[----:B------:R-:W-:-:S02]  /*f010*/  SHF.R.S32.HI R237, RZ, 0x1f, R18 ;  /* 0x0000001fffed7819 */ /* 0x000fc40000011412 */
[C---:B------:R-:W-:Y:S01]  /*f020*/  LEA R238, P0, R18.reuse, UR7, 0x2 ;  /* 0x0000000712ee7c11 */ /* 0x040fe2000f8010ff */
[----:B------:R-:W4:Y:S04]  /*f030*/  LDL.LU R11, [R1+0x1b0] ;  /* 0x0001b000010b7983 */ /* 0x000f280000300800 */
[----:B------:R-:W4:Y:S01]  /*f040*/  LDL.LU R29, [R1+0x1b4] ;  /* 0x0001b400011d7983 */ /* 0x000f220000300800 */
[----:B------:R-:W-:-:S03]  /*f050*/  LEA.HI.X R237, R18, UR8, R237, 0x2, P0 ;  /* 0x0000000812ed7c11 */ /* 0x000fc600080f14ed */
[----:B------:R-:W4:Y:S04]  /*f060*/  LDL.LU R25, [R1+0x1b8] ;  /* 0x0001b80001197983 */ /* 0x000f280000300800 */
        /* <DEDUP_REMOVED lines=20> */
[----:B------:R-:W4:Y:S01]  /*f1b0*/  LDL.LU R178, [R1+0x20c] ;  /* 0x00020c0001b27983 */ /* 0x000f220000300800 */
[----:B------:R-:W-:-:S02]  /*f1c0*/  LOP3.LUT R41, R128, 0x7, RZ, 0xc0, !PT ;  /* 0x0000000780297812 */ /* 0x000fc400078ec0ff */
[----:B------:R-:W-:Y:S02]  /*f1d0*/  SHF.R.S32.HI R245, RZ, 0x1f, R16 ;  /* 0x0000001ffff57819 */ /* 0x000fe40000011410 */
[----:B------:R-:W-:Y:S02]  /*f1e0*/  SHF.R.S32.HI R247, RZ, 0x1f, R15 ;  /* 0x0000001ffff77819 */ /* 0x000fe4000001140f */
[----:B------:R-:W-:Y:S02]  /*f1f0*/  SHF.R.S32.HI R249, RZ, 0x1f, R12 ;  /* 0x0000001ffff97819 */ /* 0x000fe4000001140c */
[----:B------:R-:W-:Y:S02]  /*f200*/  LEA R246, P0, R16, UR7, 0x2 ;  /* 0x0000000710f67c11 */ /* 0x000fe4000f8010ff */
[----:B------:R-:W-:Y:S02]  /*f210*/  LEA R248, P1, R15, UR7, 0x2 ;  /* 0x000000070ff87c11 */ /* 0x000fe4000f8210ff */
[----:B------:R-:W-:Y:S01]  /*f220*/  LEA R250, P2, R12, UR7, 0x2 ;  /* 0x000000070cfa7c11 */ /* 0x000fe2000f8410ff */
[----:B------:R-:W-:Y:S01]  /*f230*/  IMAD.SHL.U32 R36, R41, 0x10, RZ ;  /* 0x0000001029247824 */ /* 0x000fe200078e00ff */
[----:B------:R-:W-:Y:S01]  /*f240*/  LEA.HI R3, R3, R7, RZ, 0x6 ;  /* 0x0000000703037211 */ /* 0x000fe200078f30ff */
[----:B------:R-:W-:Y:S01]  /*f250*/  IMAD.SHL.U32 R7, R128, 0x2, RZ ;  /* 0x0000000280077824 */ /* 0x000fe200078e00ff */
[----:B------:R-:W-:-:S02]  /*f260*/  LEA.HI.X R245, R16, UR8, R245, 0x2, P0 ;  /* 0x0000000810f57c11 */ /* 0x000fc400080f14f5 */
[----:B------:R-:W-:Y:S02]  /*f270*/  LEA.HI.X R247, R15, UR8, R247, 0x2, P1 ;  /* 0x000000080ff77c11 */ /* 0x000fe400088f14f7 */
[----:B------:R-:W-:Y:S02]  /*f280*/  LEA.HI.X R249, R12, UR8, R249, 0x2, P2 ;  /* 0x000000080cf97c11 */ /* 0x000fe400090f14f9 */
[----:B------:R-:W-:Y:S02]  /*f290*/  LOP3.LUT R36, R36, 0x30, R7, 0x78, !PT ;  /* 0x0000003024247812 */ /* 0x000fe400078e7807 */
[----:B--2---:R-:W-:Y:S02]  /*f2a0*/  SHF.R.S32.HI R251, RZ, 0x1f, R8 ;  /* 0x0000001ffffb7819 */ /* 0x004fe40000011408 */
[----:B------:R-:W-:Y:S02]  /*f2b0*/  LEA R252, P3, R8, UR7, 0x2 ;  /* 0x0000000708fc7c11 */ /* 0x000fe4000f8610ff */
[----:B------:R-:W-:-:S02]  /*f2c0*/  SHF.R.S32.HI R12, RZ, 0x1f, R20 ;  /* 0x0000001fff0c7819 */ /* 0x000fc40000011414 */
[----:B------:R-:W-:Y:S02]  /*f2d0*/  LEA.HI.X R251, R8, UR8, R251, 0x2, P3 ;  /* 0x0000000808fb7c11 */ /* 0x000fe400098f14fb */
[----:B------:R-:W-:-:S04]  /*f2e0*/  LEA R4, P0, R20, UR7, 0x2 ;  /* 0x0000000714047c11 */ /* 0x000fc8000f8010ff */
[----:B------:R-:W-:Y:S02]  /*f2f0*/  LEA.HI.X R12, R20, UR8, R12, 0x2, P0 ;  /* 0x00000008140c7c11 */ /* 0x000fe400080f140c */
[----:B---3--:R-:W-:Y:S02]  /*f300*/  SHF.R.S32.HI R15, RZ, 0x1f, R13 ;  /* 0x0000001fff0f7819 */ /* 0x008fe4000001140d */
[----:B------:R-:W-:Y:S02]  /*f310*/  LEA R5, P1, R13, UR7, 0x2 ;  /* 0x000000070d057c11 */ /* 0x000fe4000f8210ff */
[----:B----4-:R-:W-:Y:S02]  /*f320*/  SHF.R.S32.HI R16, RZ, 0x1f, R10 ;  /* 0x0000001fff107819 */ /* 0x010fe4000001140a */
[----:B------:R-:W-:Y:S02]  /*f330*/  LEA R6, P2, R10, UR7, 0x2 ;  /* 0x000000070a067c11 */ /* 0x000fe4000f8410ff */
[----:B------:R-:W-:-:S02]  /*f340*/  SHF.R.S32.HI R19, RZ, 0x1f, R9 ;  /* 0x0000001fff137819 */ /* 0x000fc40000011409 */
[----:B------:R-:W-:Y:S02]  /*f350*/  LEA R8, P3, R9, UR7, 0x2 ;  /* 0x0000000709087c11 */ /* 0x000fe4000f8610ff */
[----:B------:R-:W-:Y:S02]  /*f360*/  LEA.HI.X R15, R13, UR8, R15, 0x2, P1 ;  /* 0x000000080d0f7c11 */ /* 0x000fe400088f140f */
[----:B------:R-:W-:Y:S02]  /*f370*/  LEA.HI.X R16, R10, UR8, R16, 0x2, P2 ;  /* 0x000000080a107c11 */ /* 0x000fe400090f1410 */
[----:B------:R-:W-:Y:S02]  /*f380*/  LEA.HI.X R19, R9, UR8, R19, 0x2, P3 ;  /* 0x0000000809137c11 */ /* 0x000fe400098f1413 */
[----:B------:R-:W-:Y:S02]  /*f390*/  SHF.R.S32.HI R20, RZ, 0x1f, R21 ;  /* 0x0000001fff147819 */ /* 0x000fe40000011415 */
[----:B------:R-:W-:-:S02]  /*f3a0*/  LEA R7, P0, R21, UR7, 0x2 ;  /* 0x0000000715077c11 */ /* 0x000fc4000f8010ff */
[----:B------:R-:W-:Y:S02]  /*f3b0*/  SHF.R.S32.HI R23, RZ, 0x1f, R17 ;  /* 0x0000001fff177819 */ /* 0x000fe40000011411 */
[----:B------:R-:W-:Y:S02]  /*f3c0*/  LEA R9, P1, R17, UR7, 0x2 ;  /* 0x0000000711097c11 */ /* 0x000fe4000f8210ff */
[----:B------:R-:W-:Y:S02]  /*f3d0*/  SHF.R.S32.HI R24, RZ, 0x1f, R14 ;  /* 0x0000001fff187819 */ /* 0x000fe4000001140e */
[----:B------:R-:W-:Y:S02]  /*f3e0*/  LEA R10, P2, R14, UR7, 0x2 ;  /* 0x000000070e0a7c11 */ /* 0x000fe4000f8410ff */
[----:B------:R-:W-:Y:S02]  /*f3f0*/  SHF.R.S32.HI R27, RZ, 0x1f, R11 ;  /* 0x0000001fff1b7819 */ /* 0x000fe4000001140b */
[----:B------:R-:W-:-:S02]  /*f400*/  LEA R13, P3, R11, UR7, 0x2 ;  /* 0x000000070b0d7c11 */ /* 0x000fc4000f8610ff */
[----:B------:R-:W-:Y:S02]  /*f410*/  LEA.HI.X R23, R17, UR8, R23, 0x2, P1 ;  /* 0x0000000811177c11 */ /* 0x000fe400088f1417 */
[----:B------:R-:W-:Y:S02]  /*f420*/  LEA.HI.X R24, R14, UR8, R24, 0x2, P2 ;  /* 0x000000080e187c11 */ /* 0x000fe400090f1418 */
[----:B------:R-:W-:Y:S02]  /*f430*/  LEA.HI.X R20, R21, UR8, R20, 0x2, P0 ;  /* 0x0000000815147c11 */ /* 0x000fe400080f1414 */
[----:B------:R-:W-:Y:S02]  /*f440*/  LEA.HI.X R27, R11, UR8, R27, 0x2, P3 ;  /* 0x000000080b1b7c11 */ /* 0x000fe400098f141b */
[----:B------:R-:W-:Y:S02]  /*f450*/  SHF.R.S32.HI R31, RZ, 0x1f, R25 ;  /* 0x0000001fff1f7819 */ /* 0x000fe40000011419 */
[----:B------:R-:W-:-:S02]  /*f460*/  SHF.R.S32.HI R32, RZ, 0x1f, R22 ;  /* 0x0000001fff207819 */ /* 0x000fc40000011416 */
[----:B------:R-:W-:Y:S02]  /*f470*/  LEA R14, P1, R25, UR7, 0x2 ;  /* 0x00000007190e7c11 */ /* 0x000fe4000f8210ff */
[----:B------:R-:W-:Y:S02]  /*f480*/  LEA R17, P2, R22, UR7, 0x2 ;  /* 0x0000000716117c11 */ /* 0x000fe4000f8410ff */
[----:B------:R-:W-:Y:S02]  /*f490*/  SHF.R.S32.HI R28, RZ, 0x1f, R29 ;  /* 0x0000001fff1c7819 */ /* 0x000fe4000001141d */
[----:B------:R-:W-:Y:S02]  /*f4a0*/  SHF.R.S32.HI R35, RZ, 0x1f, R18 ;  /* 0x0000001fff237819 */ /* 0x000fe40000011412 */
[----:B------:R-:W-:Y:S02]  /*f4b0*/  LEA R11, P0, R29, UR7, 0x2 ;  /* 0x000000071d0b7c11 */ /* 0x000fe4000f8010ff */
        /* <DEDUP_REMOVED lines=28> */
[----:B------:R-:W-:Y:S01]  /*f680*/  LEA.HI.X R87, R34, UR8, R87, 0x2, P3 ;  /* 0x0000000822577c11 */ /* 0x000fe200098f1457 */
[----:B------:R-:W2:Y:S01]  /*f690*/  LDL.LU R176, [R1+0x210] ;  /* 0x0002100001b07983 */ /* 0x000ea20000300800 */
[----:B------:R-:W-:Y:S02]  /*f6a0*/  SHF.R.S32.HI R103, RZ, 0x1f, R180 ;  /* 0x0000001fff677819 */ /* 0x000fe400000114b4 */
[----:B------:R-:W-:Y:S01]  /*f6b0*/  LEA R46, P1, R180, UR7, 0x2 ;  /* 0x00000007b42e7c11 */ /* 0x000fe2000f8210ff */
[----:B------:R-:W3:Y:S01]  /*f6c0*/  LDL.LU R184, [R1+0x214] ;  /* 0x0002140001b87983 */ /* 0x000ee20000300800 */
[----:B------:R-:W-:-:S02]  /*f6d0*/  SHF.R.S32.HI R100, RZ, 0x1f, R181 ;  /* 0x0000001fff647819 */ /* 0x000fc400000114b5 */
[----:B------:R-:W-:Y:S01]  /*f6e0*/  SHF.R.S32.HI R124, RZ, 0x1f, R145 ;  /* 0x0000001fff7c7819 */ /* 0x000fe20000011491 */
[----:B------:R-:W4:Y:S01]  /*f6f0*/  LDL.LU R183, [R1+0x218] ;  /* 0x0002180001b77983 */ /* 0x000f220000300800 */
[----:B------:R-:W-:Y:S02]  /*f700*/  SHF.R.S32.HI R127, RZ, 0x1f, R58 ;  /* 0x0000001fff7f7819 */ /* 0x000fe4000001143a */
[----:B------:R-:W-:Y:S02]  /*f710*/  LEA R34, P0, R181, UR7, 0x2 ;  /* 0x00000007b5227c11 */ /* 0x000fe4000f8010ff */
[----:B------:R-:W-:Y:S02]  /*f720*/  LEA R57, P2, R145, UR7, 0x2 ;  /* 0x0000000791397c11 */ /* 0x000fe4000f8410ff */
[----:B------:R-:W-:Y:S02]  /*f730*/  LEA R69, P3, R58, UR7, 0x2 ;  /* 0x000000073a457c11 */ /* 0x000fe4000f8610ff */
[----:B------:R-:W-:-:S02]  /*f740*/  LEA.HI.X R103, R180, UR8, R103, 0x2, P1 ;  /* 0x00000008b4677c11 */ /* 0x000fc400088f1467 */
[----:B------:R-:W-:Y:S01]  /*f750*/  LEA.HI.X R100, R181, UR8, R100, 0x2, P0 ;  /* 0x00000008b5647c11 */ /* 0x000fe200080f1464 */
[----:B------:R-:W4:Y:S01]  /*f760*/  LDL.LU R180, [R1+0x21c] ;  /* 0x00021c0001b47983 */ /* 0x000f220000300800 */
[----:B------:R-:W-:Y:S02]  /*f770*/  LEA.HI.X R124, R145, UR8, R124, 0x2, P2 ;  /* 0x00000008917c7c11 */ /* 0x000fe400090f147c */
[----:B------:R-:W-:Y:S01]  /*f780*/  LEA.HI.X R127, R58, UR8, R127, 0x2, P3 ;  /* 0x000000083a7f7c11 */ /* 0x000fe200098f147f */
[----:B------:R-:W4:Y:S01]  /*f790*/  LDL.LU R145, [R1+0x220] ;  /* 0x0002200001917983 */ /* 0x000f220000300800 */
[----:B------:R-:W-:Y:S02]  /*f7a0*/  SHF.R.S32.HI R132, RZ, 0x1f, R177 ;  /* 0x0000001fff847819 */ /* 0x000fe400000114b1 */
[----:B------:R-:W-:Y:S01]  /*f7b0*/  LEA R58, P0, R177, UR7, 0x2 ;  /* 0x00000007b13a7c11 */ /* 0x000fe2000f8010ff */
[----:B------:R-:W4:Y:S01]  /*f7c0*/  LDL.LU R188, [R1+0x224] ;  /* 0x0002240001bc7983 */ /* 0x000f220000300800 */
[----:B------:R-:W-:-:S02]  /*f7d0*/  SHF.R.S32.HI R136, RZ, 0x1f, R146 ;  /* 0x0000001fff887819 */ /* 0x000fc40000011492 */
[----:B------:R-:W-:Y:S01]  /*f7e0*/  LEA R85, P2, R146, UR7, 0x2 ;  /* 0x0000000792557c11 */ /* 0x000fe2000f8410ff */
[----:B------:R-:W4:Y:S01]  /*f7f0*/  LDL.LU R181, [R1+0x228] ;  /* 0x0002280001b57983 */ /* 0x000f220000300800 */
[----:B------:R-:W-:Y:S02]  /*f800*/  SHF.R.S32.HI R139, RZ, 0x1f, R144 ;  /* 0x0000001fff8b7819 */ /* 0x000fe40000011490 */
[----:B------:R-:W-:Y:S02]  /*f810*/  LEA R101, P3, R144, UR7, 0x2 ;  /* 0x0000000790657c11 */ /* 0x000fe4000f8610ff */
[----:B------:R-:W-:Y:S02]  /*f820*/  LEA.HI.X R132, R177, UR8, R132, 0x2, P0 ;  /* 0x00000008b1847c11 */ /* 0x000fe400080f1484 */
[----:B------:R-:W4:Y:S01]  /*f830*/  LDL.LU R177, [R1+0x22c] ;  /* 0x00022c0001b17983 */ /* 0x000f220000300800 */
[----:B------:R-:W-:Y:S02]  /*f840*/  SHF.R.S32.HI R140, RZ, 0x1f, R182 ;  /* 0x0000001fff8c7819 */ /* 0x000fe400000114b6 */
[----:B------:R-:W-:-:S02]  /*f850*/  LEA R86, P0, R182, UR7, 0x2 ;  /* 0x00000007b6567c11 */ /* 0x000fc4000f8010ff */
[----:B------:R-:W-:Y:S02]  /*f860*/  LEA.HI.X R136, R146, UR8, R136, 0x2, P2 ;  /* 0x0000000892887c11 */ /* 0x000fe400090f1488 */
[----:B------:R-:W-:Y:S01]  /*f870*/  LEA.HI.X R139, R144, UR8, R139, 0x2, P3 ;  /* 0x00000008908b7c11 */ /* 0x000fe200098f148b */
[----:B------:R-:W4:Y:S01]  /*f880*/  LDL.LU R146, [R1+0x230] ;  /* 0x0002300001927983 */ /* 0x000f220000300800 */
[----:B------:R-:W-:Y:S02]  /*f890*/  SHF.R.S32.HI R144, RZ, 0x1f, R178 ;  /* 0x0000001fff907819 */ /* 0x000fe400000114b2 */
[----:B------:R-:W-:Y:S01]  /*f8a0*/  LEA R125, P2, R178, UR7, 0x2 ;  /* 0x00000007b27d7c11 */ /* 0x000fe2000f8410ff */
[----:B------:R-:W4:Y:S01]  /*f8b0*/  LDL.LU R189, [R1+0x234] ;  /* 0x0002340001bd7983 */ /* 0x000f220000300800 */
[----:B------:R-:W-:-:S03]  /*f8c0*/  LEA.HI.X R140, R182, UR8, R140, 0x2, P0 ;  /* 0x00000008b68c7c11 */ /* 0x000fc600080f148c */
        /* <DEDUP_REMOVED lines=12> */
[----:B------:R-:W-:-:S02]  /*f990*/  SHF.R.S32.HI R135, RZ, 0x1f, R147 ;  /* 0x0000001fff877819 */ /* 0x000fc40000011493 */
[C---:B------:R-:W-:Y:S01]  /*f9a0*/  LEA R70, P1, R147.reuse, UR7, 0x2 ;  /* 0x0000000793467c11 */ /* 0x040fe2000f8210ff */
[----:B------:R-:W4:Y:S01]  /*f9b0*/  LDL.LU R152, [R1+0x264] ;  /* 0x0002640001987983 */ /* 0x000f220000300800 */
[----:B------:R-:W-:Y:S02]  /*f9c0*/  SHF.R.S32.HI R143, RZ, 0x1f, R179 ;  /* 0x0000001fff8f7819 */ /* 0x000fe400000114b3 */
[----:B------:R-:W-:Y:S01]  /*f9d0*/  LEA.HI.X R135, R147, UR8, R135, 0x2, P1 ;  /* 0x0000000893877c11 */ /* 0x000fe200088f1487 */
[----:B------:R-:W4:Y:S01]  /*f9e0*/  LDL.LU R153, [R1+0x268] ;  /* 0x0002680001997983 */ /* 0x000f220000300800 */
[----:B------:R-:W-:-:S03]  /*f9f0*/  LEA R102, P1, R179, UR7, 0x2 ;  /* 0x00000007b3667c11 */ /* 0x000fc6000f8210ff */
[----:B------:R-:W4:Y:S01]  /*fa00*/  LDL.LU R154, [R1+0x26c] ;  /* 0x00026c00019a7983 */ /* 0x000f220000300800 */
[----:B------:R-:W-:-:S03]  /*fa10*/  LEA.HI.X R143, R179, UR8, R143, 0x2, P1 ;  /* 0x00000008b38f7c11 */ /* 0x000fc600088f148f */
[----:B------:R-:W4:Y:S01]  /*fa20*/  LDL.LU R199, [R1+0x270] ;  /* 0x0002700001c77983 */ /* 0x000f220000300800 */
[----:B--2---:R-:W-:Y:S02]  /*fa30*/  SHF.R.S32.HI R147, RZ, 0x1f, R176 ;  /* 0x0000001fff937819 */ /* 0x004fe400000114b0 */
[C---:B------:R-:W-:Y:S02]  /*fa40*/  LEA R133, P3, R176.reuse, UR7, 0x2 ;  /* 0x00000007b0857c11 */ /* 0x040fe4000f8610ff */
[----:B---3--:R-:W-:Y:S02]  /*fa50*/  SHF.R.S32.HI R160, RZ, 0x1f, R184 ;  /* 0x0000001fffa07819 */ /* 0x008fe400000114b8 */
[----:B------:R-:W-:Y:S02]  /*fa60*/  LEA.HI.X R147, R176, UR8, R147, 0x2, P3 ;  /* 0x00000008b0937c11 */ /* 0x000fe400098f1493 */
[----:B----4-:R-:W-:Y:S02]  /*fa70*/  SHF.R.S32.HI R163, RZ, 0x1f, R183 ;  /* 0x0000001fffa37819 */ /* 0x010fe400000114b7 */
[----:B------:R-:W-:-:S02]  /*fa80*/  LEA R126, P0, R184, UR7, 0x2 ;  /* 0x00000007b87e7c11 */ /* 0x000fc4000f8010ff */
[C---:B------:R-:W-:Y:S02]  /*fa90*/  LEA R134, P1, R183.reuse, UR7, 0x2 ;  /* 0x00000007b7867c11 */ /* 0x040fe4000f8210ff */
[----:B------:R-:W-:Y:S02]  /*faa0*/  LEA.HI.X R160, R184, UR8, R160, 0x2, P0 ;  /* 0x00000008b8a07c11 */ /* 0x000fe400080f14a0 */
[----:B------:R-:W-:Y:S02]  /*fab0*/  LEA.HI.X R163, R183, UR8, R163, 0x2, P1 ;  /* 0x00000008b7a37c11 */ /* 0x000fe400088f14a3 */
[----:B------:R-:W-:Y:S02]  /*fac0*/  SHF.R.S32.HI R176, RZ, 0x1f, R180 ;  /* 0x0000001fffb07819 */ /* 0x000fe400000114b4 */
[----:B------:R-:W-:Y:S02]  /*fad0*/  LEA R137, P2, R180, UR7, 0x2 ;  /* 0x00000007b4897c11 */ /* 0x000fe4000f8410ff */
[----:B------:R-:W-:-:S02]  /*fae0*/  SHF.R.S32.HI R179, RZ, 0x1f, R145 ;  /* 0x0000001fffb37819 */ /* 0x000fc40000011491 */
[C---:B------:R-:W-:Y:S02]  /*faf0*/  LEA R141, P3, R145.reuse, UR7, 0x2 ;  /* 0x00000007918d7c11 */ /* 0x040fe4000f8610ff */
[----:B------:R-:W-:Y:S02]  /*fb00*/  LEA.HI.X R176, R180, UR8, R176, 0x2, P2 ;  /* 0x00000008b4b07c11 */ /* 0x000fe400090f14b0 */
[----:B------:R-:W-:Y:S02]  /*fb10*/  LEA.HI.X R179, R145, UR8, R179, 0x2, P3 ;  /* 0x0000000891b37c11 */ /* 0x000fe400098f14b3 */
[----:B------:R-:W-:Y:S02]  /*fb20*/  SHF.R.S32.HI R183, RZ, 0x1f, R181 ;  /* 0x0000001fffb77819 */ /* 0x000fe400000114b5 */
[----:B------:R-:W-:Y:S02]  /*fb30*/  LEA R142, P1, R181, UR7, 0x2 ;  /* 0x00000007b58e7c11 */ /* 0x000fe4000f8210ff */
[----:B------:R-:W-:-:S02]  /*fb40*/  SHF.R.S32.HI R184, RZ, 0x1f, R177 ;  /* 0x0000001fffb87819 */ /* 0x000fc400000114b1 */
[----:B------:R-:W-:Y:S02]  /*fb50*/  LEA R145, P2, R177, UR7, 0x2 ;  /* 0x00000007b1917c11 */ /* 0x000fe4000f8410ff */
[----:B------:R-:W-:Y:S02]  /*fb60*/  LEA.HI.X R183, R181, UR8, R183, 0x2, P1 ;  /* 0x00000008b5b77c11 */ /* 0x000fe400088f14b7 */
[----:B------:R-:W-:Y:S02]  /*fb70*/  LEA.HI.X R184, R177, UR8, R184, 0x2, P2 ;  /* 0x00000008b1b87c11 */ /* 0x000fe400090f14b8 */
[----:B------:R-:W-:Y:S02]  /*fb80*/  SHF.R.S32.HI R180, RZ, 0x1f, R188 ;  /* 0x0000001fffb47819 */ /* 0x000fe400000114bc */
[----:B------:R-:W-:Y:S02]  /*fb90*/  SHF.R.S32.HI R187, RZ, 0x1f, R146 ;  /* 0x0000001fffbb7819 */ /* 0x000fe40000011492 */
[----:B------:R-:W-:-:S02]  /*fba0*/  LEA R138, P0, R188, UR7, 0x2 ;  /* 0x00000007bc8a7c11 */ /* 0x000fc4000f8010ff */
[----:B------:R-:W-:Y:S02]  /*fbb0*/  LEA R161, P3, R146, UR7, 0x2 ;  /* 0x0000000792a17c11 */ /* 0x000fe4000f8610ff */
[----:B------:R-:W-:Y:S02]  /*fbc0*/  SHF.R.S32.HI R191, RZ, 0x1f, R185 ;  /* 0x0000001fffbf7819 */ /* 0x000fe400000114b9 */
[C---:B------:R-:W-:Y:S02]  /*fbd0*/  LEA R162, P1, R185.reuse, UR7, 0x2 ;  /* 0x00000007b9a27c11 */ /* 0x040fe4000f8210ff */
[----:B------:R-:W-:Y:S02]  /*fbe0*/  SHF.R.S32.HI R192, RZ, 0x1f, R182 ;  /* 0x0000001fffc07819 */ /* 0x000fe400000114b6 */
[----:B------:R-:W-:Y:S02]  /*fbf0*/  LEA R177, P2, R182, UR7, 0x2 ;  /* 0x00000007b6b17c11 */ /* 0x000fe4000f8410ff */
[----:B------:R-:W-:-:S02]  /*fc00*/  LEA.HI.X R191, R185, UR8, R191, 0x2, P1 ;  /* 0x00000008b9bf7c11 */ /* 0x000fc400088f14bf */
[----:B------:R-:W-:Y:S02]  /*fc10*/  LEA.HI.X R192, R182, UR8, R192, 0x2, P2 ;  /* 0x00000008b6c07c11 */ /* 0x000fe400090f14c0 */
[----:B------:R-:W-:Y:S02]  /*fc20*/  LEA.HI.X R180, R188, UR8, R180, 0x2, P0 ;  /* 0x00000008bcb47c11 */ /* 0x000fe400080f14b4 */
[----:B------:R-:W-:Y:S02]  /*fc30*/  LEA.HI.X R187, R146, UR8, R187, 0x2, P3 ;  /* 0x0000000892bb7c11 */ /* 0x000fe400098f14bb */
[----:B------:R-:W-:Y:S02]  /*fc40*/  SHF.R.S32.HI R39, RZ, 0x1f, R193 ;  /* 0x0000001fff277819 */ /* 0x000fe400000114c1 */
[----:B------:R-:W-:Y:S02]  /*fc50*/  LEA R182, P1, R193, UR7, 0x2 ;  /* 0x00000007c1b67c11 */ /* 0x000fe4000f8210ff */
[----:B------:R-:W-:-:S02]  /*fc60*/  SHF.R.S32.HI R188, RZ, 0x1f, R189 ;  /* 0x0000001fffbc7819 */ /* 0x000fc400000114bd */
[----:B------:R-:W-:Y:S02]  /*fc70*/  SHF.R.S32.HI R195, RZ, 0x1f, R178 ;  /* 0x0000001fffc37819 */ /* 0x000fe400000114b2 */
[----:B------:R-:W-:Y:S02]  /*fc80*/  LEA R146, P0, R189, UR7, 0x2 ;  /* 0x00000007bd927c11 */ /* 0x000fe4000f8010ff */
[----:B------:R-:W-:Y:S02]  /*fc90*/  LEA R181, P3, R178, UR7, 0x2 ;  /* 0x00000007b2b57c11 */ /* 0x000fe4000f8610ff */
[----:B------:R-:W-:Y:S02]  /*fca0*/  SHF.R.S32.HI R38, RZ, 0x1f, R190 ;  /* 0x0000001fff267819 */ /* 0x000fe400000114be */
[----:B------:R-:W-:Y:S02]  /*fcb0*/  LEA R185, P2, R190, UR7, 0x2 ;  /* 0x00000007beb97c11 */ /* 0x000fe4000f8410ff */
[----:B------:R-:W-:-:S02]  /*fcc0*/  LEA.HI.X R39, R193, UR8, R39, 0x2, P1 ;  /* 0x00000008c1277c11 */ /* 0x000fc400088f1427 */
[----:B------:R-:W-:Y:S02]  /*fcd0*/  LEA.HI.X R188, R189, UR8, R188, 0x2, P0 ;  /* 0x00000008bdbc7c11 */ /* 0x000fe400080f14bc */
[----:B------:R-:W-:Y:S02]  /*fce0*/  LEA.HI.X R195, R178, UR8, R195, 0x2, P3 ;  /* 0x00000008b2c37c11 */ /* 0x000fe400098f14c3 */
[----:B------:R-:W-:Y:S02]  /*fcf0*/  SHF.R.S32.HI R37, RZ, 0x1f, R186 ;  /* 0x0000001fff257819 */ /* 0x000fe400000114ba */
[----:B------:R-:W-:Y:S02]  /*fd00*/  LEA R189, P3, R186, UR7, 0x2 ;  /* 0x00000007babd7c11 */ /* 0x000fe4000f8610ff */
[----:B-1----:R-:W-:Y:S01]  /*fd10*/  LEA.HI.X R2, R190, UR8, R38, 0x2, P2 ;  /* 0x00000008be027c11 */ /* 0x002fe200090f1426 */
[----:B------:R1:W-:Y:S01]  /*fd20*/  STL [R1+0x168], R39 ;  /* 0x0001682701007387 */ /* 0x0003e20000100800 */
[----:B------:R-:W-:-:S03]  /*fd30*/  LEA.HI.X R0, R186, UR8, R37, 0x2, P3 ;  /* 0x00000008ba007c11 */ /* 0x000fc600098f1425 */
[----:B------:R-:W2:Y:S01]  /*fd40*/  LDL.LU R155, [R1+0x274] ;  /* 0x00027400019b7983 */ /* 0x000ea20000300800 */
[----:B------:R-:W-:-:S03]  /*fd50*/  SHF.R.S32.HI R196, RZ, 0x1f, R151 ;  /* 0x0000001fffc47819 */ /* 0x000fc60000011497 */
[----:B------:R3:W-:Y:S01]  /*fd60*/  STL [R1+0x178], R2 ;  /* 0x0001780201007387 */ /* 0x0007e20000100800 */
[----:B------:R-:W-:-:S03]  /*fd70*/  LEA R178, P0, R151, UR7, 0x2 ;  /* 0x0000000797b27c11 */ /* 0x000fc6000f8010ff */
[----:B------:R-:W4:Y:S01]  /*fd80*/  LDL.LU R148, [R1+0x278] ;  /* 0x0002780001947983 */ /* 0x000f220000300800 */
[----:B------:R-:W-:-:S03]  /*fd90*/  LEA.HI.X R196, R151, UR8, R196, 0x2, P0 ;  /* 0x0000000897c47c11 */ /* 0x000fc600080f14c4 */
[----:B------:R3:W-:Y:S01]  /*fda0*/  STL [R1+0x190], R0 ;  /* 0x0001900001007387 */ /* 0x0007e20000100800 */
[----:B------:R-:W-:-:S03]  /*fdb0*/  SHF.R.S32.HI R40, RZ, 0x1f, R129 ;  /* 0x0000001fff287819 */ /* 0x000fc60000011481 */
[----:B------:R-:W4:Y:S01]  /*fdc0*/  LDL.LU R149, [R1+0x27c] ;  /* 0x00027c0001957983 */ /* 0x000f220000300800 */
[----:B------:R-:W-:-:S03]  /*fdd0*/  LEA R186, P0, R129, UR7, 0x2 ;  /* 0x0000000781ba7c11 */ /* 0x000fc6000f8010ff */
[----:B------:R-:W4:Y:S01]  /*fde0*/  LDL.LU R150, [R1+0x280] ;  /* 0x0002800001967983 */ /* 0x000f220000300800 */
[----:B-1----:R-:W-:Y:S02]  /*fdf0*/  SHF.R.S32.HI R39, RZ, 0x1f, R130 ;  /* 0x0000001fff277819 */ /* 0x002fe40000011482 */
[----:B------:R-:W-:Y:S02]  /*fe00*/  LEA R190, P1, R130, UR7, 0x2 ;  /* 0x0000000782be7c11 */ /* 0x000fe4000f8210ff */
[----:B---3--:R-:W-:Y:S02]  /*fe10*/  LEA R2, P3, R194, UR7, 0x2 ;  /* 0x00000007c2027c11 */ /* 0x008fe4000f8610ff */
[----:B------:R-:W-:Y:S02]  /*fe20*/  LEA.HI.X R0, R129, UR8, R40, 0x2, P0 ;  /* 0x0000000881007c11 */ /* 0x000fe400080f1428 */
[----:B------:R-:W-:Y:S01]  /*fe30*/  LEA.HI.X R39, R130, UR8, R39, 0x2, P1 ;  /* 0x0000000882277c11 */ /* 0x000fe200088f1427 */
[----:B------:R1:W-:Y:S04]  /*fe40*/  STL [R1+0x170], R2 ;  /* 0x0001700201007387 */ /* 0x0003e80000100800 */
[----:B------:R3:W-:Y:S04]  /*fe50*/  STL [R1+0x1a0], R0 ;  /* 0x0001a00001007387 */ /* 0x0007e80000100800 */
[----:B------:R-:W-:Y:S04]  /*fe60*/  STL [R1+0x1b8], R39 ;  /* 0x0001b82701007387 */ /* 0x000fe80000100800 */
[----:B------:R-:W4:Y:S01]  /*fe70*/  LDL.LU R151, [R1+0x284] ;  /* 0x0002840001977983 */ /* 0x000f220000300800 */
[----:B------:R-:W-:-:S02]  /*fe80*/  SHF.R.S32.HI R38, RZ, 0x1f, R131 ;  /* 0x0000001fff267819 */ /* 0x000fc40000011483 */
[C---:B------:R-:W-:Y:S02]  /*fe90*/  LEA R193, P2, R131.reuse, UR7, 0x2 ;  /* 0x0000000783c17c11 */ /* 0x040fe4000f8410ff */
[----:B------:R-:W-:Y:S02]  /*fea0*/  SHF.R.S32.HI R37, RZ, 0x1f, R194 ;  /* 0x0000001fff257819 */ /* 0x000fe400000114c2 */
[----:B-1----:R-:W-:Y:S02]  /*feb0*/  LEA.HI.X R2, R131, UR8, R38, 0x2, P2 ;  /* 0x0000000883027c11 */ /* 0x002fe400090f1426 */
[----:B---3--:R-:W-:-:S03]  /*fec0*/  LEA.HI.X R0, R194, UR8, R37, 0x2, P3 ;  /* 0x00000008c2007c11 */ /* 0x008fc600098f1425 */
[----:B------:R-:W-:Y:S04]  /*fed0*/  STL [R1+0x1c0], R2 ;  /* 0x0001c00201007387 */ /* 0x000fe80000100800 */
[----:B------:R-:W3:Y:S04]  /*fee0*/  LDL.LU R129, [R1+0x288] ;  /* 0x0002880001817983 */ /* 0x000ee80000300800 */
[----:B------:R1:W-:Y:S01]  /*fef0*/  STL [R1+0x1cc], R0 ;  /* 0x0001cc0001007387 */ /* 0x0003e20000100800 */
[----:B------:R-:W-:-:S03]  /*ff00*/  SHF.R.S32.HI R40, RZ, 0x1f, R152 ;  /* 0x0000001fff287819 */ /* 0x000fc60000011498 */
[----:B------:R-:W3:Y:S01]  /*ff10*/  LDL.LU R130, [R1+0x28c] ;  /* 0x00028c0001827983 */ /* 0x000ee20000300800 */
[----:B------:R-:W-:-:S03]  /*ff20*/  LEA R194, P0, R152, UR7, 0x2 ;  /* 0x0000000798c27c11 */ /* 0x000fc6000f8010ff */
[----:B------:R-:W3:Y:S01]  /*ff30*/  LDL.LU R131, [R1+0x290] ;  /* 0x0002900001837983 */ /* 0x000ee20000300800 */
[----:B-1----:R-:W-:Y:S02]  /*ff40*/  LEA R0, P1, R153, UR7, 0x2 ;  /* 0x0000000799007c11 */ /* 0x002fe4000f8210ff */
[----:B------:R-:W-:Y:S02]  /*ff50*/  SHF.R.S32.HI R39, RZ, 0x1f, R153 ;  /* 0x0000001fff277819 */ /* 0x000fe40000011499 */
[----:B------:R-:W-:Y:S01]  /*ff60*/  LEA R42, P2, R154, UR7, 0x2 ;  /* 0x000000079a2a7c11 */ /* 0x000fe2000f8410ff */
[----:B------:R1:W-:Y:S01]  /*ff70*/  STL [R1+0x180], R0 ;  /* 0x0001800001007387 */ /* 0x0003e20000100800 */
[----:B------:R-:W-:Y:S02]  /*ff80*/  LEA R2, P3, R199, UR7, 0x2 ;  /* 0x00000007c7027c11 */ /* 0x000fe4000f8610ff */
[----:B------:R-:W-:Y:S01]  /*ff90*/  LEA.HI.X R39, R153, UR8, R39, 0x2, P1 ;  /* 0x0000000899277c11 */ /* 0x000fe200088f1427 */
[----:B------:R-:W-:Y:S01]  /*ffa0*/  STL [R1+0x188], R42 ;  /* 0x0001882a01007387 */ /* 0x000fe20000100800 */
[----:B------:R-:W-:-:S02]  /*ffb0*/  SHF.R.S32.HI R38, RZ, 0x1f, R154 ;  /* 0x0000001fff267819 */ /* 0x000fc4000001149a */
[----:B-1----:R-:W-:Y:S01]  /*ffc0*/  LEA.HI.X R0, R152, UR8, R40, 0x2, P0 ;  /* 0x0000000898007c11 */ /* 0x002fe200080f1428 */
[----:B------:R1:W-:Y:S01]  /*ffd0*/  STL [R1+0x1a8], R2 ;  /* 0x0001a80201007387 */ /* 0x0003e20000100800 */
[----:B------:R-:W-:-:S03]  /*ffe0*/  SHF.R.S32.HI R37, RZ, 0x1f, R199 ;  /* 0x0000001fff257819 */ /* 0x000fc600000114c7 */
[----:B------:R1:W-:Y:S04]  /*fff0*/  STL [R1+0x1d4], R0 ;  /* 0x0001d40001007387 */ /* 0x0003e80000100800 */
[----:B------:R-:W-:Y:S01]  /*10000*/  STL [R1+0x1dc], R39 ;  /* 0x0001dc2701007387 */ /* 0x000fe20000100800 */
[----:B-1----:R-:W-:-:S03]  /*10010*/  LEA.HI.X R2, R154, UR8, R38, 0x2, P2 ;  /* 0x000000089a027c11 */ /* 0x002fc600090f1426 */
[----:B------:R-:W3:Y:S01]  /*10020*/  LDL.LU R152, [R1+0x294] ;  /* 0x0002940001987983 */ /* 0x000ee20000300800 */
[----:B------:R-:W-:-:S03]  /*10030*/  LEA.HI.X R0, R199, UR8, R37, 0x2, P3 ;  /* 0x00000008c7007c11 */ /* 0x000fc600098f1425 */
[----:B------:R2:W-:Y:S04]  /*10040*/  STL [R1+0x1e4], R2 ;  /* 0x0001e40201007387 */ /* 0x0005e80000100800 */
[----:B------:R-:W3:Y:S04]  /*10050*/  LDL.LU R153, [R1+0x298] ;  /* 0x0002980001997983 */ /* 0x000ee80000300800 */
[----:B------:R4:W-:Y:S04]  /*10060*/  STL [R1+0x1ec], R0 ;  /* 0x0001ec0001007387 */ /* 0x0009e80000100800 */
[----:B------:R-:W3:Y:S04]  /*10070*/  LDL.LU R154, [R1+0x29c] ;  /* 0x00029c00019a7983 */ /* 0x000ee80000300800 */
[----:B------:R-:W3:Y:S01]  /*10080*/  LDL.LU R199, [R1+0x2a0] ;  /* 0x0002a00001c77983 */ /* 0x000ee20000300800 */
[----:B--2---:R-:W-:-:S02]  /*10090*/  LEA R2, P0, R155, UR7, 0x2 ;  /* 0x000000079b027c11 */ /* 0x004fc4000f8010ff */
[----:B------:R-:W-:Y:S02]  /*100a0*/  SHF.R.S32.HI R37, RZ, 0x1f, R155 ;  /* 0x0000001fff257819 */ /* 0x000fe4000001149b */
[----:B----4-:R-:W-:Y:S01]  /*100b0*/  LEA R0, P1, R148, UR7, 0x2 ;  /* 0x0000000794007c11 */ /* 0x010fe2000f8210ff */
[----:B------:R1:W-:Y:S01]  /*100c0*/  STL [R1+0x198], R2 ;  /* 0x0001980201007387 */ /* 0x0003e20000100800 */
[----:B------:R-:W-:-:S03]  /*100d0*/  SHF.R.S32.HI R38, RZ, 0x1f, R148 ;  /* 0x0000001fff267819 */ /* 0x000fc60000011494 */
[----:B------:R2:W-:Y:S01]  /*100e0*/  STL [R1+0x1b0], R0 ;  /* 0x0001b00001007387 */ /* 0x0005e20000100800 */
[----:B------:R-:W-:Y:S02]  /*100f0*/  LEA R42, P2, R149, UR7, 0x2 ;  /* 0x00000007952a7c11 */ /* 0x000fe4000f8410ff */
[----:B------:R-:W-:Y:S02]  /*10100*/  SHF.R.S32.HI R39, RZ, 0x1f, R149 ;  /* 0x0000001fff277819 */ /* 0x000fe40000011495 */
[----:B-1----:R-:W-:Y:S02]  /*10110*/  LEA R2, P3, R150, UR7, 0x2 ;  /* 0x0000000796027c11 */ /* 0x002fe4000f8610ff */
[----:B--2---:R-:W-:Y:S01]  /*10120*/  LEA.HI.X R0, R155, UR8, R37, 0x2, P0 ;  /* 0x000000089b007c11 */ /* 0x004fe200080f1425 */
[----:B------:R-:W-:Y:S01]  /*10130*/  STL [R1+0x1c8], R42 ;  /* 0x0001c82a01007387 */ /* 0x000fe20000100800 */
[----:B------:R-:W-:Y:S02]  /*10140*/  SHF.R.S32.HI R40, RZ, 0x1f, R150 ;  /* 0x0000001fff287819 */ /* 0x000fe40000011496 */
[----:B------:R-:W-:Y:S01]  /*10150*/  LEA.HI.X R37, R148, UR8, R38, 0x2, P1 ;  /* 0x0000000894257c11 */ /* 0x000fe200088f1426 */
[----:B------:R1:W-:Y:S04]  /*10160*/  STL [R1+0x1d8], R2 ;  /* 0x0001d80201007387 */ /* 0x0003e80000100800 */
[----:B------:R2:W-:Y:S01]  /*10170*/  STL [R1+0x1f4], R0 ;  /* 0x0001f40001007387 */ /* 0x0005e20000100800 */
[----:B-1----:R-:W-:-:S03]  /*10180*/  LEA.HI.X R2, R149, UR8, R39, 0x2, P2 ;  /* 0x0000000895027c11 */ /* 0x002fc600090f1427 */
[----:B------:R-:W-:Y:S01]  /*10190*/  STL [R1+0x1fc], R37 ;  /* 0x0001fc2501007387 */ /* 0x000fe20000100800 */
[----:B--2---:R-:W-:-:S03]  /*101a0*/  LEA.HI.X R0, R150, UR8, R40, 0x2, P3 ;  /* 0x0000000896007c11 */ /* 0x004fc600098f1428 */
[----:B------:R-:W-:Y:S04]  /*101b0*/  STL [R1+0x204], R2 ;  /* 0x0002040201007387 */ /* 0x000fe80000100800 */
[----:B------:R1:W-:Y:S04]  /*101c0*/  STL [R1+0x20c], R0 ;  /* 0x00020c0001007387 */ /* 0x0003e80000100800 */
[----:B------:R-:W2:Y:S04]  /*101d0*/  LDL.LU R155, [R1+0x2a4] ;  /* 0x0002a400019b7983 */ /* 0x000ea80000300800 */
[----:B------:R-:W4:Y:S01]  /*101e0*/  LDL.LU R148, [R1+0x2a8] ;  /* 0x0002a80001947983 */ /* 0x000f220000300800 */
[----:B-1----:R-:W-:-:S05]  /*101f0*/  LEA R0, P0, R151, UR7, 0x2 ;  /* 0x0000000797007c11 */ /* 0x002fca000f8010ff */
[----:B------:R3:W-:Y:S04]  /*10200*/  STL [R1+0x1d0], R0 ;  /* 0x0001d00001007387 */ /* 0x0007e80000100800 */
[----:B------:R-:W4:Y:S04]  /*10210*/  LDL.LU R149, [R1+0x2ac] ;  /* 0x0002ac0001957983 */ /* 0x000f280000300800 */
[----:B------:R-:W4:Y:S01]  /*10220*/  LDL.LU R150, [R1+0x2b0] ;  /* 0x0002b00001967983 */ /* 0x000f220000300800 */
[----:B---3--:R-:W-:Y:S02]  /*10230*/  LEA R0, P1, R129, UR7, 0x2 ;  /* 0x0000000781007c11 */ /* 0x008fe4000f8210ff */
[----:B------:R-:W-:-:S02]  /*10240*/  SHF.R.S32.HI R37, RZ, 0x1f, R151 ;  /* 0x0000001fff257819 */ /* 0x000fc40000011497 */
[----:B------:R-:W-:Y:S01]  /*10250*/  LEA R42, P2, R130, UR7, 0x2 ;  /* 0x00000007822a7c11 */ /* 0x000fe2000f8410ff */
[----:B------:R1:W-:Y:S01]  /*10260*/  STL [R1+0x1e0], R0 ;  /* 0x0001e00001007387 */ /* 0x0003e20000100800 */
[----:B------:R-:W-:Y:S02]  /*10270*/  LEA R2, P3, R131, UR7, 0x2 ;  /* 0x0000000783027c11 */ /* 0x000fe4000f8610ff */
[----:B------:R-:W-:Y:S02]  /*10280*/  SHF.R.S32.HI R38, RZ, 0x1f, R129 ;  /* 0x0000001fff267819 */ /* 0x000fe40000011481 */
[----:B------:R-:W-:Y:S01]  /*10290*/  SHF.R.S32.HI R39, RZ, 0x1f, R130 ;  /* 0x0000001fff277819 */ /* 0x000fe20000011482 */
[----:B------:R-:W-:Y:S01]  /*102a0*/  STL [R1+0x1e8], R42 ;  /* 0x0001e82a01007387 */ /* 0x000fe20000100800 */
[----:B------:R-:W-:Y:S02]  /*102b0*/  SHF.R.S32.HI R40, RZ, 0x1f, R131 ;  /* 0x0000001fff287819 */ /* 0x000fe40000011483 */
[----:B-1----:R-:W-:Y:S01]  /*102c0*/  LEA.HI.X R0, R151, UR8, R37, 0x2, P0 ;  /* 0x0000000897007c11 */ /* 0x002fe200080f1425 */
[----:B------:R1:W-:Y:S01]  /*102d0*/  STL [R1+0x1f8], R2 ;  /* 0x0001f80201007387 */ /* 0x0003e20000100800 */
[----:B------:R-:W-:-:S03]  /*102e0*/  LEA.HI.X R37, R129, UR8, R38, 0x2, P1 ;  /* 0x0000000881257c11 */ /* 0x000fc600088f1426 */
[----:B------:R3:W-:Y:S01]  /*102f0*/  STL [R1+0x214], R0 ;  /* 0x0002140001007387 */ /* 0x0007e20000100800 */
[----:B-1----:R-:W-:-:S03]  /*10300*/  LEA.HI.X R2, R130, UR8, R39, 0x2, P2 ;  /* 0x0000000882027c11 */ /* 0x002fc600090f1427 */
[----:B------:R-:W-:Y:S01]  /*10310*/  STL [R1+0x21c], R37 ;  /* 0x00021c2501007387 */ /* 0x000fe20000100800 */
[----:B---3--:R-:W-:-:S03]  /*10320*/  LEA.HI.X R0, R131, UR8, R40, 0x2, P3 ;  /* 0x0000000883007c11 */ /* 0x008fc600098f1428 */
[----:B------:R-:W-:Y:S04]  /*10330*/  STL [R1+0x224], R2 ;  /* 0x0002240201007387 */ /* 0x000fe80000100800 */
[----:B------:R1:W-:Y:S04]  /*10340*/  STL [R1+0x22c], R0 ;  /* 0x00022c0001007387 */ /* 0x0003e80000100800 */
[----:B------:R-:W3:Y:S04]  /*10350*/  LDL.LU R151, [R1+0x2b4] ;  /* 0x0002b40001977983 */ /* 0x000ee80000300800 */
[----:B------:R-:W3:Y:S01]  /*10360*/  LDL.LU R129, [R1+0x2b8] ;  /* 0x0002b80001817983 */ /* 0x000ee20000300800 */
[----:B-1----:R-:W-:-:S05]  /*10370*/  LEA R0, P0, R152, UR7, 0x2 ;  /* 0x0000000798007c11 */ /* 0x002fca000f8010ff */
[----:B------:R1:W-:Y:S01]  /*10380*/  STL [R1+0x1f0], R0 ;  /* 0x0001f00001007387 */ /* 0x0003e20000100800 */
[----:B------:R-:W-:-:S03]  /*10390*/  SHF.R.S32.HI R37, RZ, 0x1f, R152 ;  /* 0x0000001fff257819 */ /* 0x000fc60000011498 */
[----:B------:R-:W3:Y:S01]  /*103a0*/  LDL.LU R130, [R1+0x2bc] ;  /* 0x0002bc0001827983 */ /* 0x000ee20000300800 */
[----:B------:R-:W-:-:S03]  /*103b0*/  SHF.R.S32.HI R38, RZ, 0x1f, R153 ;  /* 0x0000001fff267819 */ /* 0x000fc60000011499 */
[----:B------:R-:W3:Y:S01]  /*103c0*/  LDL.LU R131, [R1+0x2c0] ;  /* 0x0002c00001837983 */ /* 0x000ee20000300800 */
[----:B-1----:R-:W-:Y:S02]  /*103d0*/  LEA R0, P1, R153, UR7, 0x2 ;  /* 0x0000000799007c11 */ /* 0x002fe4000f8210ff */
[----:B------:R-:W-:Y:S02]  /*103e0*/  LEA R42, P2, R154, UR7, 0x2 ;  /* 0x000000079a2a7c11 */ /* 0x000fe4000f8410ff */
[----:B------:R-:W-:Y:S01]  /*103f0*/  LEA R2, P3, R199, UR7, 0x2 ;  /* 0x00000007c7027c11 */ /* 0x000fe2000f8610ff */
[----:B------:R1:W-:Y:S04]  /*10400*/  STL [R1+0x200], R0 ;  /* 0x0002000001007387 */ /* 0x0003e80000100800 */
[----:B------:R-:W-:Y:S01]  /*10410*/  STL [R1+0x208], R42 ;  /* 0x0002082a01007387 */ /* 0x000fe20000100800 */
[----:B-1----:R-:W-:-:S02]  /*10420*/  LEA.HI.X R0, R152, UR8, R37, 0x2, P0 ;  /* 0x0000000898007c11 */ /* 0x002fc400080f1425 */
[----:B------:R-:W-:Y:S01]  /*10430*/  LEA.HI.X R37, R153, UR8, R38, 0x2, P1 ;  /* 0x0000000899257c11 */ /* 0x000fe200088f1426 */
[----:B------:R1:W-:Y:S01]  /*10440*/  STL [R1+0x218], R2 ;  /* 0x0002180201007387 */ /* 0x0003e20000100800 */
[----:B------:R-:W-:-:S03]  /*10450*/  SHF.R.S32.HI R39, RZ, 0x1f, R154 ;  /* 0x0000001fff277819 */ /* 0x000fc6000001149a */
[----:B------:R1:W-:Y:S04]  /*10460*/  STL [R1+0x234], R0 ;  /* 0x0002340001007387 */ /* 0x0003e80000100800 */
[----:B------:R-:W-:Y:S04]  /*10470*/  STL [R1+0x23c], R37 ;  /* 0x00023c2501007387 */ /* 0x000fe80000100800 */
[----:B------:R-:W3:Y:S01]  /*10480*/  LDL.LU R152, [R1+0x2c4] ;  /* 0x0002c40001987983 */ /* 0x000ee20000300800 */
[----:B------:R-:W-:Y:S02]  /*10490*/  SHF.R.S32.HI R40, RZ, 0x1f, R199 ;  /* 0x0000001fff287819 */ /* 0x000fe400000114c7 */
[----:B-1----:R-:W-:-:S02]  /*104a0*/  LEA.HI.X R2, R154, UR8, R39, 0x2, P2 ;  /* 0x000000089a027c11 */ /* 0x002fc400090f1427 */
        /* <DEDUP_REMOVED lines=13> */
[----:B-1----:R-:W-:Y:S02]  /*10580*/  LEA R2, P3, R150, UR7, 0x2 ;  /* 0x0000000796027c11 */ /* 0x002fe4000f8610ff */
[----:B--2---:R-:W-:Y:S02]  /*10590*/  LEA.HI.X R0, R155, UR8, R37, 0x2, P0 ;  /* 0x000000089b007c11 */ /* 0x004fe400080f1425 */
[----:B------:R-:W-:Y:S01]  /*105a0*/  LEA.HI.X R37, R148, UR8, R38, 0x2, P1 ;  /* 0x0000000894257c11 */ /* 0x000fe200088f1426 */
[----:B------:R-:W-:Y:S04]  /*105b0*/  STL [R1+0x228], R42 ;  /* 0x0002282a01007387 */ /* 0x000fe80000100800 */
[----:B------:R1:W-:Y:S04]  /*105c0*/  STL [R1+0x238], R2 ;  /* 0x0002380201007387 */ /* 0x0003e80000100800 */
[----:B------:R2:W-:Y:S04]  /*105d0*/  STL [R1+0x254], R0 ;  /* 0x0002540001007387 */ /* 0x0005e80000100800 */
[----:B------:R-:W-:Y:S04]  /*105e0*/  STL [R1+0x25c], R37 ;  /* 0x00025c2501007387 */ /* 0x000fe80000100800 */
[----:B------:R-:W4:Y:S01]  /*105f0*/  LDL.LU R155, [R1+0x2d4] ;  /* 0x0002d400019b7983 */ /* 0x000f220000300800 */
[----:B------:R-:W-:-:S02]  /*10600*/  SHF.R.S32.HI R39, RZ, 0x1f, R149 ;  /* 0x0000001fff277819 */ /* 0x000fc40000011495 */
[----:B------:R-:W-:Y:S02]  /*10610*/  SHF.R.S32.HI R40, RZ, 0x1f, R150 ;  /* 0x0000001fff287819 */ /* 0x000fe40000011496 */
[----:B-1----:R-:W-:Y:S02]  /*10620*/  LEA.HI.X R2, R149, UR8, R39, 0x2, P2 ;  /* 0x0000000895027c11 */ /* 0x002fe400090f1427 */
[----:B--2---:R-:W-:-:S03]  /*10630*/  LEA.HI.X R0, R150, UR8, R40, 0x2, P3 ;  /* 0x0000000896007c11 */ /* 0x004fc600098f1428 */
[----:B------:R3:W-:Y:S04]  /*10640*/  STL [R1+0x264], R2 ;  /* 0x0002640201007387 */ /* 0x0007e80000100800 */
[----:B------:R-:W2:Y:S04]  /*10650*/  LDL.LU R148, [R1+0x2d8] ;  /* 0x0002d80001947983 */ /* 0x000ea80000300800 */
[----:B------:R1:W-:Y:S01]  /*10660*/  STL [R1+0x26c], R0 ;  /* 0x00026c0001007387 */ /* 0x0003e20000100800 */
[----:B---3--:R-:W-:-:S03]  /*10670*/  LEA R2, P0, R151, UR7, 0x2 ;  /* 0x0000000797027c11 */ /* 0x008fc6000f8010ff */
[----:B------:R-:W3:Y:S01]  /*10680*/  LDL.LU R149, [R1+0x2dc] ;  /* 0x0002dc0001957983 */ /* 0x000ee20000300800 */
[----:B------:R-:W-:-:S03]  /*10690*/  SHF.R.S32.HI R37, RZ, 0x1f, R151 ;  /* 0x0000001fff257819 */ /* 0x000fc60000011497 */
[----:B------:R-:W3:Y:S01]  /*106a0*/  LDL.LU R150, [R1+0x2e0] ;  /* 0x0002e00001967983 */ /* 0x000ee20000300800 */
[----:B-1----:R-:W-:-:S03]  /*106b0*/  LEA R0, P1, R129, UR7, 0x2 ;  /* 0x0000000781007c11 */ /* 0x002fc6000f8210ff */
[----:B------:R1:W-:Y:S01]  /*106c0*/  STL [R1+0x230], R2 ;  /* 0x0002300201007387 */ /* 0x0003e20000100800 */
[----:B------:R-:W-:-:S03]  /*106d0*/  SHF.R.S32.HI R38, RZ, 0x1f, R129 ;  /* 0x0000001fff267819 */ /* 0x000fc60000011481 */
[----:B------:R1:W-:Y:S01]  /*106e0*/  STL [R1+0x240], R0 ;  /* 0x0002400001007387 */ /* 0x0003e20000100800 */
[----:B------:R-:W-:Y:S02]  /*106f0*/  LEA R42, P2, R130, UR7, 0x2 ;  /* 0x00000007822a7c11 */ /* 0x000fe4000f8410ff */
[----:B------:R-:W-:Y:S02]  /*10700*/  SHF.R.S32.HI R39, RZ, 0x1f, R130 ;  /* 0x0000001fff277819 */ /* 0x000fe40000011482 */
[----:B-1----:R-:W-:Y:S01]  /*10710*/  LEA R2, P3, R131, UR7, 0x2 ;  /* 0x0000000783027c11 */ /* 0x002fe2000f8610ff */
[----:B------:R-:W-:Y:S01]  /*10720*/  STL [R1+0x248], R42 ;  /* 0x0002482a01007387 */ /* 0x000fe20000100800 */
[----:B------:R-:W-:Y:S02]  /*10730*/  SHF.R.S32.HI R40, RZ, 0x1f, R131 ;  /* 0x0000001fff287819 */ /* 0x000fe40000011483 */
[----:B------:R-:W-:Y:S01]  /*10740*/  LEA.HI.X R0, R151, UR8, R37, 0x2, P0 ;  /* 0x0000000897007c11 */ /* 0x000fe200080f1425 */
[----:B------:R1:W-:Y:S01]  /*10750*/  STL [R1+0x258], R2 ;  /* 0x0002580201007387 */ /* 0x0003e20000100800 */
[----:B------:R-:W-:-:S03]  /*10760*/  LEA.HI.X R37, R129, UR8, R38, 0x2, P1 ;  /* 0x0000000881257c11 */ /* 0x000fc600088f1426 */
[----:B------:R1:W-:Y:S02]  /*10770*/  STL [R1+0x274], R0 ;  /* 0x0002740001007387 */ /* 0x0003e40000100800 */
[----:B-1----:R-:W-:Y:S02]  /*10780*/  LEA.HI.X R2, R130, UR8, R39, 0x2, P2 ;  /* 0x0000000882027c11 */ /* 0x002fe400090f1427 */
[----:B------:R-:W-:Y:S01]  /*10790*/  STL [R1+0x27c], R37 ;  /* 0x00027c2501007387 */ /* 0x000fe20000100800 */
[----:B------:R-:W-:-:S03]  /*107a0*/  LEA.HI.X R0, R131, UR8, R40, 0x2, P3 ;  /* 0x0000000883007c11 */ /* 0x000fc600098f1428 */
[----:B------:R-:W-:Y:S04]  /*107b0*/  STL [R1+0x284], R2 ;  /* 0x0002840201007387 */ /* 0x000fe80000100800 */
[----:B------:R1:W-:Y:S04]  /*107c0*/  STL [R1+0x28c], R0 ;  /* 0x00028c0001007387 */ /* 0x0003e80000100800 */
[----:B------:R-:W3:Y:S04]  /*107d0*/  LDL.LU R151, [R1+0x2e4] ;  /* 0x0002e40001977983 */ /* 0x000ee80000300800 */
[----:B------:R-:W3:Y:S01]  /*107e0*/  LDL.LU R129, [R1+0x2e8] ;  /* 0x0002e80001817983 */ /* 0x000ee20000300800 */
[----:B-1----:R-:W-:-:S05]  /*107f0*/  LEA R0, P0, R152, UR7, 0x2 ;  /* 0x0000000798007c11 */ /* 0x002fca000f8010ff */
[----:B------:R1:W-:Y:S04]  /*10800*/  STL [R1+0x250], R0 ;  /* 0x0002500001007387 */ /* 0x0003e80000100800 */
[----:B------:R-:W3:Y:S04]  /*10810*/  LDL.LU R130, [R1+0x2ec] ;  /* 0x0002ec0001827983 */ /* 0x000ee80000300800 */
[----:B------:R-:W3:Y:S01]  /*10820*/  LDL.LU R131, [R1+0x2f0] ;  /* 0x0002f00001837983 */ /* 0x000ee20000300800 */
[----:B-1----:R-:W-:Y:S02]  /*10830*/  LEA R0, P1, R153, UR7, 0x2 ;  /* 0x0000000799007c11 */ /* 0x002fe4000f8210ff */
        /* <DEDUP_REMOVED lines=19> */
[----:B----4-:R-:W-:-:S05]  /*10970*/  LEA R0, P0, R155, UR7, 0x2 ;  /* 0x000000079b007c11 */ /* 0x010fca000f8010ff */
[----:B------:R2:W-:Y:S04]  /*10980*/  STL [R1+0x270], R0 ;  /* 0x0002700001007387 */ /* 0x0005e80000100800 */
[----:B------:R-:W4:Y:S04]  /*10990*/  LDL.LU R152, [R1+0x2fc] ;  /* 0x0002fc0001987983 */ /* 0x000f280000300800 */
[----:B------:R-:W4:Y:S01]  /*109a0*/  LDL.LU R153, [R1+0x300] ;  /* 0x0003000001997983 */ /* 0x000f220000300800 */
[----:B--2---:R-:W-:Y:S02]  /*109b0*/  LEA R0, P1, R148, UR7, 0x2 ;  /* 0x0000000794007c11 */ /* 0x004fe4000f8210ff */
[----:B------:R-:W-:-:S02]  /*109c0*/  SHF.R.S32.HI R37, RZ, 0x1f, R155 ;  /* 0x0000001fff257819 */ /* 0x000fc4000001149b */
[----:B------:R-:W-:Y:S02]  /*109d0*/  SHF.R.S32.HI R38, RZ, 0x1f, R148 ;  /* 0x0000001fff267819 */ /* 0x000fe40000011494 */
[----:B---3--:R-:W-:Y:S01]  /*109e0*/  LEA R42, P2, R149, UR7, 0x2 ;  /* 0x00000007952a7c11 */ /* 0x008fe2000f8410ff */
[----:B------:R1:W-:Y:S01]  /*109f0*/  STL [R1+0x280], R0 ;  /* 0x0002800001007387 */ /* 0x0003e20000100800 */
[----:B------:R-:W-:Y:S02]  /*10a00*/  SHF.R.S32.HI R39, RZ, 0x1f, R149 ;  /* 0x0000001fff277819 */ /* 0x000fe40000011495 */
[----:B------:R-:W-:Y:S01]  /*10a10*/  LEA R2, P3, R150, UR7, 0x2 ;  /* 0x0000000796027c11 */ /* 0x000fe2000f8610ff */
[----:B------:R-:W-:Y:S01]  /*10a20*/  STL [R1+0x288], R42 ;  /* 0x0002882a01007387 */ /* 0x000fe20000100800 */
[----:B------:R-:W-:-:S03]  /*10a30*/  SHF.R.S32.HI R40, RZ, 0x1f, R150 ;  /* 0x0000001fff287819 */ /* 0x000fc60000011496 */
[----:B------:R2:W-:Y:S01]  /*10a40*/  STL [R1+0x298], R2 ;  /* 0x0002980201007387 */ /* 0x0005e20000100800 */
[----:B-1----:R-:W-:Y:S02]  /*10a50*/  LEA.HI.X R0, R155, UR8, R37, 0x2, P0 ;  /* 0x000000089b007c11 */ /* 0x002fe400080f1425 */
[----:B------:R-:W-:-:S03]  /*10a60*/  LEA.HI.X R37, R148, UR8, R38, 0x2, P1 ;  /* 0x0000000894257c11 */ /* 0x000fc600088f1426 */
[----:B------:R1:W-:Y:S01]  /*10a70*/  STL [R1+0x2b4], R0 ;  /* 0x0002b40001007387 */ /* 0x0003e20000100800 */
[----:B--2---:R-:W-:-:S03]  /*10a80*/  LEA.HI.X R2, R149, UR8, R39, 0x2, P2 ;  /* 0x0000000895027c11 */ /* 0x004fc600090f1427 */
[----:B------:R-:W-:Y:S04]  /*10a90*/  STL [R1+0x2bc], R37 ;  /* 0x0002bc2501007387 */ /* 0x000fe80000100800 */
[----:B------:R-:W2:Y:S01]  /*10aa0*/  LDL.LU R154, [R1+0x304] ;  /* 0x00030400019a7983 */ /* 0x000ea20000300800 */
[----:B-1----:R-:W-:-:S03]  /*10ab0*/  LEA.HI.X R0, R150, UR8, R40, 0x2, P3 ;  /* 0x0000000896007c11 */ /* 0x002fc600098f1428 */
[----:B------:R-:W-:Y:S04]  /*10ac0*/  STL [R1+0x2c4], R2 ;  /* 0x0002c40201007387 */ /* 0x000fe80000100800 */
[----:B------:R-:W2:Y:S04]  /*10ad0*/  LDL.LU R155, [R1+0x308] ;  /* 0x00030800019b7983 */ /* 0x000ea80000300800 */
[----:B------:R1:W-:Y:S04]  /*10ae0*/  STL [R1+0x2cc], R0 ;  /* 0x0002cc0001007387 */ /* 0x0003e80000100800 */
[----:B------:R-:W2:Y:S04]  /*10af0*/  LDL.LU R148, [R1+0x30c] ;  /* 0x00030c0001947983 */ /* 0x000ea80000300800 */
[----:B------:R-:W2:Y:S01]  /*10b00*/  LDL.LU R149, [R1+0x310] ;  /* 0x0003100001957983 */ /* 0x000ea20000300800 */
[----:B-1----:R-:W-:-:S02]  /*10b10*/  LEA R0, P0, R151, UR7, 0x2 ;  /* 0x0000000797007c11 */ /* 0x002fc4000f8010ff */
[----:B------:R-:W-:Y:S02]  /*10b20*/  SHF.R.S32.HI R37, RZ, 0x1f, R151 ;  /* 0x0000001fff257819 */ /* 0x000fe40000011497 */
[----:B------:R-:W-:Y:S01]  /*10b30*/  LEA R42, P1, R129, UR7, 0x2 ;  /* 0x00000007812a7c11 */ /* 0x000fe2000f8210ff */
[----:B------:R1:W-:Y:S01]  /*10b40*/  STL [R1+0x290], R0 ;  /* 0x0002900001007387 */ /* 0x0003e20000100800 */
[----:B------:R-:W-:Y:S02]  /*10b50*/  SHF.R.S32.HI R38, RZ, 0x1f, R129 ;  /* 0x0000001fff267819 */ /* 0x000fe40000011481 */
[----:B------:R-:W-:Y:S01]  /*10b60*/  LEA.HI.X R37, R151, UR8, R37, 0x2, P0 ;  /* 0x0000000897257c11 */ /* 0x000fe200080f1425 */
[----:B------:R-:W-:Y:S01]  /*10b70*/  STL [R1+0x2a0], R42 ;  /* 0x0002a02a01007387 */ /* 0x000fe20000100800 */
[----:B------:R-:W-:Y:S02]  /*10b80*/  LEA R2, P2, R130, UR7, 0x2 ;  /* 0x0000000782027c11 */ /* 0x000fe4000f8410ff */
[----:B-1----:R-:W-:-:S03]  /*10b90*/  LEA R0, P3, R131, UR7, 0x2 ;  /* 0x0000000783007c11 */ /* 0x002fc6000f8610ff */
[----:B------:R1:W-:Y:S01]  /*10ba0*/  STL [R1+0x2a8], R2 ;  /* 0x0002a80201007387 */ /* 0x0003e20000100800 */
[----:B------:R-:W-:-:S03]  /*10bb0*/  SHF.R.S32.HI R39, RZ, 0x1f, R130 ;  /* 0x0000001fff277819 */ /* 0x000fc60000011482 */
[----:B------:R1:W-:Y:S02]  /*10bc0*/  STL [R1+0x2b8], R0 ;  /* 0x0002b80001007387 */ /* 0x0003e40000100800 */
[----:B-1----:R-:W-:Y:S02]  /*10bd0*/  LEA.HI.X R2, R129, UR8, R38, 0x2, P1 ;  /* 0x0000000881027c11 */ /* 0x002fe400088f1426 */
[----:B------:R-:W-:Y:S01]  /*10be0*/  STL [R1+0x2d4], R37 ;  /* 0x0002d42501007387 */ /* 0x000fe20000100800 */
[----:B------:R-:W-:-:S03]  /*10bf0*/  LEA.HI.X R0, R130, UR8, R39, 0x2, P2 ;  /* 0x0000000882007c11 */ /* 0x000fc600090f1427 */
[----:B------:R-:W2:Y:S04]  /*10c00*/  LDL.LU R150, [R1+0x314] ;  /* 0x0003140001967983 */ /* 0x000ea80000300800 */
[----:B------:R-:W-:Y:S04]  /*10c10*/  STL [R1+0x2dc], R2 ;  /* 0x0002dc0201007387 */ /* 0x000fe80000100800 */
[----:B------:R-:W2:Y:S01]  /*10c20*/  LDL.LU R151, [R1+0x318] ;  /* 0x0003180001977983 */ /* 0x000ea20000300800 */
[----:B------:R-:W-:-:S03]  /*10c30*/  SHF.R.S32.HI R40, RZ, 0x1f, R131 ;  /* 0x0000001fff287819 */ /* 0x000fc60000011483 */
[----:B------:R1:W-:Y:S04]  /*10c40*/  STL [R1+0x2e4], R0 ;  /* 0x0002e40001007387 */ /* 0x0003e80000100800 */
[----:B------:R-:W2:Y:S04]  /*10c50*/  LDL.LU R129, [R1+0x31c] ;  /* 0x00031c0001817983 */ /* 0x000ea80000300800 */
[----:B------:R-:W2:Y:S01]  /*10c60*/  LDL.LU R130, [R1+0x320] ;  /* 0x0003200001827983 */ /* 0x000ea20000300800 */
[----:B-1----:R-:W-:Y:S02]  /*10c70*/  LEA.HI.X R0, R131, UR8, R40, 0x2, P3 ;  /* 0x0000000883007c11 */ /* 0x002fe400098f1428 */
[----:B------:R-:W-:-:S02]  /*10c80*/  LEA R2, P0, R199, UR7, 0x2 ;  /* 0x00000007c7027c11 */ /* 0x000fc4000f8010ff */
[----:B------:R-:W-:Y:S01]  /*10c90*/  LEA R42, P1, R99, UR7, 0x2 ;  /* 0x00000007632a7c11 */ /* 0x000fe2000f8210ff */
[----:B------:R4:W-:Y:S01]  /*10ca0*/  STL [R1+0x2ec], R0 ;  /* 0x0002ec0001007387 */ /* 0x0009e20000100800 */
[----:B------:R-:W-:-:S03]  /*10cb0*/  SHF.R.S32.HI R37, RZ, 0x1f, R199 ;  /* 0x0000001fff257819 */ /* 0x000fc600000114c7 */
[----:B------:R1:W-:Y:S04]  /*10cc0*/  STL [R1+0x2b0], R2 ;  /* 0x0002b00201007387 */ /* 0x0003e80000100800 */
[----:B------:R-:W-:Y:S04]  /*10cd0*/  STL [R1+0x2c0], R42 ;  /* 0x0002c02a01007387 */ /* 0x000fe80000100800 */
[----:B------:R-:W2:Y:S01]  /*10ce0*/  LDL.LU R131, [R1+0x324] ;  /* 0x0003240001837983 */ /* 0x000ea20000300800 */
[----:B----4-:R-:W-:Y:S02]  /*10cf0*/  LEA R0, P2, R152, UR7, 0x2 ;  /* 0x0000000798007c11 */ /* 0x010fe4000f8410ff */
[----:B-1----:R-:W-:-:S03]  /*10d00*/  LEA R2, P3, R153, UR7, 0x2 ;  /* 0x0000000799027c11 */ /* 0x002fc6000f8610ff */
[----:B------:R1:W-:Y:S04]  /*10d10*/  STL [R1+0x2c8], R0 ;  /* 0x0002c80001007387 */ /* 0x0003e80000100800 */
[----:B------:R4:W-:Y:S01]  /*10d20*/  STL [R1+0x2d8], R2 ;  /* 0x0002d80201007387 */ /* 0x0009e20000100800 */
[----:B-1----:R-:W-:-:S03]  /*10d30*/  LEA.HI.X R0, R199, UR8, R37, 0x2, P0 ;  /* 0x00000008c7007c11 */ /* 0x002fc600080f1425 */
[----:B------:R-:W3:Y:S01]  /*10d40*/  LDL.LU R199, [R1+0x328] ;  /* 0x0003280001c77983 */ /* 0x000ee20000300800 */
[----:B------:R-:W-:Y:S02]  /*10d50*/  SHF.R.S32.HI R38, RZ, 0x1f, R99 ;  /* 0x0000001fff267819 */ /* 0x000fe40000011463 */
[----:B------:R-:W-:Y:S02]  /*10d60*/  SHF.R.S32.HI R39, RZ, 0x1f, R152 ;  /* 0x0000001fff277819 */ /* 0x000fe40000011498 */
[----:B------:R-:W-:Y:S01]  /*10d70*/  SHF.R.S32.HI R40, RZ, 0x1f, R153 ;  /* 0x0000001fff287819 */ /* 0x000fe20000011499 */
[----:B------:R1:W-:Y:S01]  /*10d80*/  STL [R1+0x2f4], R0 ;  /* 0x0002f40001007387 */ /* 0x0003e20000100800 */
[----:B------:R-:W-:Y:S02]  /*10d90*/  LEA.HI.X R37, R99, UR8, R38, 0x2, P1 ;  /* 0x0000000863257c11 */ /* 0x000fe400088f1426 */
[----:B----4-:R-:W-:-:S03]  /*10da0*/  LEA.HI.X R2, R152, UR8, R39, 0x2, P2 ;  /* 0x0000000898027c11 */ /* 0x010fc600090f1427 */
[----:B------:R2:W-:Y:S01]  /*10db0*/  STL [R1+0x334], R37 ;  /* 0x0003342501007387 */ /* 0x0005e20000100800 */
[----:B-1----:R-:W-:-:S03]  /*10dc0*/  LEA.HI.X R0, R153, UR8, R40, 0x2, P3 ;  /* 0x0000000899007c11 */ /* 0x002fc600098f1428 */
[----:B------:R1:W-:Y:S04]  /*10dd0*/  STL [R1+0x3a4], R2 ;  /* 0x0003a40201007387 */ /* 0x0003e80000100800 */
[----:B------:R4:W-:Y:S01]  /*10de0*/  STL [R1+0x3a8], R0 ;  /* 0x0003a80001007387 */ /* 0x0009e20000100800 */
[----:B--2---:R-:W-:Y:S02]  /*10df0*/  SHF.R.S32.HI R37, RZ, 0x1f, R154 ;  /* 0x0000001fff257819 */ /* 0x004fe4000001149a */
[----:B-1----:R-:W-:Y:S02]  /*10e00*/  LEA R2, P0, R154, UR7, 0x2 ;  /* 0x000000079a027c11 */ /* 0x002fe4000f8010ff */
[----:B----4-:R-:W-:-:S03]  /*10e10*/  LEA R0, P1, R155, UR7, 0x2 ;  /* 0x000000079b007c11 */ /* 0x010fc6000f8210ff */
[----:B------:R1:W-:Y:S01]  /*10e20*/  STL [R1+0x2d0], R2 ;  /* 0x0002d00201007387 */ /* 0x0003e20000100800 */
[----:B------:R-:W-:Y:S02]  /*10e30*/  SHF.R.S32.HI R38, RZ, 0x1f, R155 ;  /* 0x0000001fff267819 */ /* 0x000fe4000001149b */
[----:B------:R-:W-:Y:S01]  /*10e40*/  LEA R42, P2, R148, UR7, 0x2 ;  /* 0x00000007942a7c11 */ /* 0x000fe2000f8410ff */
[----:B------:R2:W-:Y:S01]  /*10e50*/  STL [R1+0x2e0], R0 ;  /* 0x0002e00001007387 */ /* 0x0005e20000100800 */
[----:B------:R-:W-:Y:S02]  /*10e60*/  SHF.R.S32.HI R39, RZ, 0x1f, R148 ;  /* 0x0000001fff277819 */ /* 0x000fe40000011494 */
[----:B-1----:R-:W-:Y:S01]  /*10e70*/  LEA R2, P3, R149, UR7, 0x2 ;  /* 0x0000000795027c11 */ /* 0x002fe2000f8610ff */
[----:B------:R-:W-:Y:S01]  /*10e80*/  STL [R1+0x2e8], R42 ;  /* 0x0002e82a01007387 */ /* 0x000fe20000100800 */
[----:B------:R-:W-:Y:S02]  /*10e90*/  SHF.R.S32.HI R40, RZ, 0x1f, R149 ;  /* 0x0000001fff287819 */ /* 0x000fe40000011495 */
[----:B--2---:R-:W-:Y:S01]  /*10ea0*/  LEA.HI.X R0, R154, UR8, R37, 0x2, P0 ;  /* 0x000000089a007c11 */ /* 0x004fe200080f1425 */
[----:B------:R1:W-:Y:S01]  /*10eb0*/  STL [R1+0x2f8], R2 ;  /* 0x0002f80201007387 */ /* 0x0003e20000100800 */
[----:B------:R-:W-:-:S03]  /*10ec0*/  LEA.HI.X R37, R155, UR8, R38, 0x2, P1 ;  /* 0x000000089b257c11 */ /* 0x000fc600088f1426 */
[----:B------:R2:W-:Y:S01]  /*10ed0*/  STL [R1+0x3ac], R0 ;  /* 0x0003ac0001007387 */ /* 0x0005e20000100800 */
[----:B-1----:R-:W-:-:S03]  /*10ee0*/  LEA.HI.X R2, R148, UR8, R39, 0x2, P2 ;  /* 0x0000000894027c11 */ /* 0x002fc600090f1427 */
[----:B------:R-:W-:Y:S01]  /*10ef0*/  STL [R1+0x3b0], R37 ;  /* 0x0003b02501007387 */ /* 0x000fe20000100800 */
[----:B--2---:R-:W-:-:S03]  /*10f00*/  LEA.HI.X R0, R149, UR8, R40, 0x2, P3 ;  /* 0x0000000895007c11 */ /* 0x004fc600098f1428 */
[----:B------:R-:W-:Y:S04]  /*10f10*/  STL [R1+0x3b4], R2 ;  /* 0x0003b40201007387 */ /* 0x000fe80000100800 */
[----:B------:R1:W-:Y:S02]  /*10f20*/  STL [R1+0x3b8], R0 ;  /* 0x0003b80001007387 */ /* 0x0003e40000100800 */
[----:B-1----:R-:W-:Y:S02]  /*10f30*/  LEA R0, P0, R150, UR7, 0x2 ;  /* 0x0000000796007c11 */ /* 0x002fe4000f8010ff */
[----:B------:R-:W-:Y:S02]  /*10f40*/  SHF.R.S32.HI R37, RZ, 0x1f, R150 ;  /* 0x0000001fff257819 */ /* 0x000fe40000011496 */
[----:B------:R-:W-:Y:S01]  /*10f50*/  LEA R2, P1, R151, UR7, 0x2 ;  /* 0x0000000797027c11 */ /* 0x000fe2000f8210ff */
[----:B------:R1:W-:Y:S04]  /*10f60*/  STL [R1+0x2f0], R0 ;  /* 0x0002f00001007387 */ /* 0x0003e80000100800 */
[----:B------:R2:W-:Y:S01]  /*10f70*/  STL [R1+0x300], R2 ;  /* 0x0003000201007387 */ /* 0x0005e20000100800 */
[----:B------:R-:W-:-:S02]  /*10f80*/  LEA R42, P2, R129, UR7, 0x2 ;  /* 0x00000007812a7c11 */ /* 0x000fc4000f8410ff */
[----:B-1----:R-:W-:Y:S02]  /*10f90*/  LEA R0, P3, R130, UR7, 0x2 ;  /* 0x0000000782007c11 */ /* 0x002fe4000f8610ff */
[----:B--2---:R-:W-:Y:S01]  /*10fa0*/  LEA.HI.X R2, R150, UR8, R37, 0x2, P0 ;  /* 0x0000000896027c11 */ /* 0x004fe200080f1425 */
[----:B------:R-:W-:Y:S01]  /*10fb0*/  STL [R1+0x308], R42 ;  /* 0x0003082a01007387 */ /* 0x000fe20000100800 */
[----:B------:R-:W-:-:S03]  /*10fc0*/  SHF.R.S32.HI R40, RZ, 0x1f, R130 ;  /* 0x0000001fff287819 */ /* 0x000fc60000011482 */
[----:B------:R-:W-:Y:S01]  /*10fd0*/  STL [R1+0x32c], R0 ;  /* 0x00032c0001007387 */ /* 0x000fe20000100800 */
[----:B------:R-:W-:-:S03]  /*10fe0*/  SHF.R.S32.HI R38, RZ, 0x1f, R151 ;  /* 0x0000001fff267819 */ /* 0x000fc60000011497 */
[----:B------:R1:W-:Y:S01]  /*10ff0*/  STL [R1+0x3bc], R2 ;  /* 0x0003bc0201007387 */ /* 0x0003e20000100800 */
[----:B------:R-:W-:Y:S02]  /*11000*/  SHF.R.S32.HI R39, RZ, 0x1f, R129 ;  /* 0x0000001fff277819 */ /* 0x000fe40000011481 */
[----:B------:R-:W-:Y:S02]  /*11010*/  LEA.HI.X R197, R151, UR8, R38, 0x2, P1 ;  /* 0x0000000897c57c11 */ /* 0x000fe400088f1426 */
[----:B-1----:R-:W-:Y:S02]  /*11020*/  LEA.HI.X R2, R130, UR8, R40, 0x2, P3 ;  /* 0x0000000882027c11 */ /* 0x002fe400098f1428 */
[----:B------:R-:W-:Y:S02]  /*11030*/  LEA.HI.X R0, R129, UR8, R39, 0x2, P2 ;  /* 0x0000000881007c11 */ /* 0x000fe400090f1427 */
[----:B------:R-:W-:Y:S01]  /*11040*/  SHF.R.S32.HI R38, RZ, 0x1f, R131 ;  /* 0x0000001fff267819 */ /* 0x000fe20000011483 */
[----:B------:R1:W-:Y:S01]  /*11050*/  STL [R1+0x698], R2 ;  /* 0x0006980201007387 */ /* 0x0003e20000100800 */
[----:B------:R-:W-:-:S03]  /*11060*/  IADD3 R206, P3, R206, c[0x0][0x168], RZ ;  /* 0x00005a00cece7a10 */ /* 0x000fc60007f7e0ff */
[----:B------:R2:W-:Y:S01]  /*11070*/  STL [R1+0x340], R0 ;  /* 0x0003400001007387 */ /* 0x0005e20000100800 */
[----:B-1----:R-:W-:-:S04]  /*11080*/  LEA R2, P0, R131, UR7, 0x2 ;  /* 0x0000000783027c11 */ /* 0x002fc8000f8010ff */
[----:B------:R-:W-:Y:S02]  /*11090*/  LEA.HI.X R200, R131, UR8, R38, 0x2, P0 ;  /* 0x0000000883c87c11 */ /* 0x000fe400080f1426 */
[----:B------:R-:W-:Y:S02]  /*110a0*/  IADD3 R208, P0, R208, c[0x0][0x168], RZ ;  /* 0x00005a00d0d07a10 */ /* 0x000fe40007f1e0ff */
[----:B------:R-:W-:Y:S02]  /*110b0*/  IADD3.X R205, R205, c[0x0][0x16c], RZ, P3, !PT ;  /* 0x00005b00cdcd7a10 */ /* 0x000fe40001ffe4ff */
[----:B------:R-:W-:Y:S02]  /*110c0*/  IADD3 R218, P3, R218, c[0x0][0x168], RZ ;  /* 0x00005a00dada7a10 */ /* 0x000fe40007f7e0ff */
[----:B------:R-:W-:Y:S02]  /*110d0*/  IADD3 R210, P2, R210, c[0x0][0x168], RZ ;  /* 0x00005a00d2d27a10 */ /* 0x000fe40007f5e0ff */
[----:B------:R-:W-:-:S02]  /*110e0*/  IADD3.X R207, R207, c[0x0][0x16c], RZ, P0, !PT ;  /* 0x00005b00cfcf7a10 */ /* 0x000fc400007fe4ff */
[----:B------:R-:W-:Y:S02]  /*110f0*/  IADD3 R202, P4, R202, c[0x0][0x168], RZ ;  /* 0x00005a00caca7a10 */ /* 0x000fe40007f9e0ff */
[----:B------:R-:W-:Y:S02]  /*11100*/  IADD3 R220, P0, R220, c[0x0][0x168], RZ ;  /* 0x00005a00dcdc7a10 */ /* 0x000fe40007f1e0ff */
[----:B------:R-:W-:Y:S02]  /*11110*/  IADD3 R204, P5, R204, c[0x0][0x168], RZ ;  /* 0x00005a00cccc7a10 */ /* 0x000fe40007fbe0ff */
[----:B------:R-:W-:Y:S02]  /*11120*/  IADD3.X R217, R217, c[0x0][0x16c], RZ, P3, !PT ;  /* 0x00005b00d9d97a10 */ /* 0x000fe40001ffe4ff */
[----:B------:R-:W-:Y:S02]  /*11130*/  IADD3.X R209, R209, c[0x0][0x16c], RZ, P2, !PT ;  /* 0x00005b00d1d17a10 */ /* 0x000fe400017fe4ff */
[----:B------:R-:W-:-:S02]  /*11140*/  IADD3 R230, P3, R230, c[0x0][0x168], RZ ;  /* 0x00005a00e6e67a10 */ /* 0x000fc40007f7e0ff */
[----:B------:R-:W-:Y:S02]  /*11150*/  IADD3.X R201, R201, c[0x0][0x16c], RZ, P4, !PT ;  /* 0x00005b00c9c97a10 */ /* 0x000fe400027fe4ff */
[----:B------:R-:W-:Y:S02]  /*11160*/  IADD3 R222, P2, R222, c[0x0][0x168], RZ ;  /* 0x00005a00dede7a10 */ /* 0x000fe40007f5e0ff */
[----:B------:R-:W-:Y:S02]  /*11170*/  IADD3.X R219, R219, c[0x0][0x16c], RZ, P0, !PT ;  /* 0x00005b00dbdb7a10 */ /* 0x000fe400007fe4ff */
[----:B------:R-:W-:Y:S02]  /*11180*/  IADD3 R214, P4, R214, c[0x0][0x168], RZ ;  /* 0x00005a00d6d67a10 */ /* 0x000fe40007f9e0ff */
[----:B------:R-:W-:Y:S02]  /*11190*/  IADD3 R232, P0, R232, c[0x0][0x168], RZ ;  /* 0x00005a00e8e87a10 */ /* 0x000fe40007f1e0ff */
[----:B------:R-:W-:-:S02]  /*111a0*/  IADD3.X R203, R203, c[0x0][0x16c], RZ, P5, !PT ;  /* 0x00005b00cbcb7a10 */ /* 0x000fc40002ffe4ff */
[----:B------:R-:W-:Y:S02]  /*111b0*/  IADD3 R216, P5, R216, c[0x0][0x168], RZ ;  /* 0x00005a00d8d87a10 */ /* 0x000fe40007fbe0ff */
[----:B------:R-:W-:Y:S02]  /*111c0*/  IADD3.X R229, R229, c[0x0][0x16c], RZ, P3, !PT ;  /* 0x00005b00e5e57a10 */ /* 0x000fe40001ffe4ff */
[----:B------:R-:W-:Y:S02]  /*111d0*/  IADD3.X R221, R221, c[0x0][0x16c], RZ, P2, !PT ;  /* 0x00005b00dddd7a10 */ /* 0x000fe400017fe4ff */
[----:B------:R-:W-:Y:S02]  /*111e0*/  IADD3 R242, P3, R242, c[0x0][0x168], RZ ;  /* 0x00005a00f2f27a10 */ /* 0x000fe40007f7e0ff */
[----:B------:R-:W-:Y:S02]  /*111f0*/  IADD3.X R213, R213, c[0x0][0x16c], RZ, P4, !PT ;  /* 0x00005b00d5d57a10 */ /* 0x000fe400027fe4ff */
[----:B------:R-:W-:-:S02]  /*11200*/  IADD3 R234, P2, R234, c[0x0][0x168], RZ ;  /* 0x00005a00eaea7a10 */ /* 0x000fc40007f5e0ff */
[----:B------:R-:W-:Y:S02]  /*11210*/  IADD3.X R231, R231, c[0x0][0x16c], RZ, P0, !PT ;  /* 0x00005b00e7e77a10 */ /* 0x000fe400007fe4ff */
[----:B------:R-:W-:Y:S02]  /*11220*/  IADD3 R226, P4, R226, c[0x0][0x168], RZ ;  /* 0x00005a00e2e27a10 */ /* 0x000fe40007f9e0ff */
[----:B------:R-:W-:Y:S02]  /*11230*/  IADD3 R244, P0, R244, c[0x0][0x168], RZ ;  /* 0x00005a00f4f47a10 */ /* 0x000fe40007f1e0ff */
[----:B------:R-:W-:Y:S02]  /*11240*/  IADD3.X R215, R215, c[0x0][0x16c], RZ, P5, !PT ;  /* 0x00005b00d7d77a10 */ /* 0x000fe40002ffe4ff */
[----:B------:R-:W-:Y:S02]  /*11250*/  IADD3 R228, P5, R228, c[0x0][0x168], RZ ;  /* 0x00005a00e4e47a10 */ /* 0x000fe40007fbe0ff */
[----:B------:R-:W-:-:S02]  /*11260*/  IADD3.X R241, R241, c[0x0][0x16c], RZ, P3, !PT ;  /* 0x00005b00f1f17a10 */ /* 0x000fc40001ffe4ff */
[----:B------:R-:W-:Y:S02]  /*11270*/  IADD3.X R233, R233, c[0x0][0x16c], RZ, P2, !PT ;  /* 0x00005b00e9e97a10 */ /* 0x000fe400017fe4ff */
[----:B------:R-:W-:Y:S02]  /*11280*/  IADD3 R4, P3, R4, c[0x0][0x168], RZ ;  /* 0x00005a0004047a10 */ /* 0x000fe40007f7e0ff */
[----:B------:R-:W-:Y:S02]  /*11290*/  SHF.R.S32.HI R3, RZ, 0x6, R3 ;  /* 0x00000006ff037819 */ /* 0x000fe40000011403 */
[----:B------:R-:W-:Y:S02]  /*112a0*/  IADD3.X R225, R225, c[0x0][0x16c], RZ, P4, !PT ;  /* 0x00005b00e1e17a10 */ /* 0x000fe400027fe4ff */
[----:B------:R-:W-:Y:S02]  /*112b0*/  IADD3 R246, P2, R246, c[0x0][0x168], RZ ;  /* 0x00005a00f6f67a10 */ /* 0x000fe40007f5e0ff */
[----:B------:R-:W-:-:S02]  /*112c0*/  IADD3.X R243, R243, c[0x0][0x16c], RZ, P0, !PT ;  /* 0x00005b00f3f37a10 */ /* 0x000fc400007fe4ff */
[----:B------:R-:W-:Y:S02]  /*112d0*/  IADD3 R238, P4, R238, c[0x0][0x168], RZ ;  /* 0x00005a00eeee7a10 */ /* 0x000fe40007f9e0ff */
[----:B------:R-:W-:Y:S02]  /*112e0*/  IADD3 R3, P0, R5, c[0x0][0x168], RZ ;  /* 0x00005a0005037a10 */ /* 0x000fe40007f1e0ff */
[----:B------:R-:W-:Y:S02]  /*112f0*/  IADD3.X R227, R227, c[0x0][0x16c], RZ, P5, !PT ;  /* 0x00005b00e3e37a10 */ /* 0x000fe40002ffe4ff */
[----:B------:R-:W-:Y:S02]  /*11300*/  IADD3 R240, P5, R240, c[0x0][0x168], RZ ;  /* 0x00005a00f0f07a10 */ /* 0x000fe40007fbe0ff */
[----:B------:R-:W-:Y:S02]  /*11310*/  IADD3.X R245, R245, c[0x0][0x16c], RZ, P2, !PT ;  /* 0x00005b00f5f57a10 */ /* 0x000fe400017fe4ff */
[----:B------:R-:W-:-:S02]  /*11320*/  IADD3.X R237, R237, c[0x0][0x16c], RZ, P4, !PT ;  /* 0x00005b00eded7a10 */ /* 0x000fc400027fe4ff */
[----:B------:R-:W-:Y:S02]  /*11330*/  IADD3 R250, P4, R250, c[0x0][0x168], RZ ;  /* 0x00005a00fafa7a10 */ /* 0x000fe40007f9e0ff */
[----:B------:R-:W-:Y:S02]  /*11340*/  IADD3.X R239, R239, c[0x0][0x16c], RZ, P5, !PT ;  /* 0x00005b00efef7a10 */ /* 0x000fe40002ffe4ff */
[----:B------:R-:W-:Y:S02]  /*11350*/  IADD3 R252, P5, R252, c[0x0][0x168], RZ ;  /* 0x00005a00fcfc7a10 */ /* 0x000fe40007fbe0ff */
[----:B------:R-:W-:Y:S02]  /*11360*/  IADD3.X R249, R249, c[0x0][0x16c], RZ, P4, !PT ;  /* 0x00005b00f9f97a10 */ /* 0x000fe400027fe4ff */
[----:B------:R-:W-:Y:S02]  /*11370*/  IADD3.X R251, R251, c[0x0][0x16c], RZ, P5, !PT ;  /* 0x00005b00fbfb7a10 */ /* 0x000fe40002ffe4ff */
[----:B------:R-:W-:-:S02]  /*11380*/  IADD3.X R5, R12, c[0x0][0x16c], RZ, P3, !PT ;  /* 0x00005b000c057a10 */ /* 0x000fc40001ffe4ff */
[----:B---3--:R-:W-:Y:S02]  /*11390*/  SHF.R.S32.HI R37, RZ, 0x1f, R199 ;  /* 0x0000001fff257819 */ /* 0x008fe400000114c7 */
[----:B--2---:R-:W-:-:S04]  /*113a0*/  LEA R0, P1, R199, UR7, 0x2 ;  /* 0x00000007c7007c11 */ /* 0x004fc8000f8210ff */
[----:B------:R-:W-:Y:S02]  /*113b0*/  LEA.HI.X R198, R199, UR8, R37, 0x2, P1 ;  /* 0x00000008c7c67c11 */ /* 0x000fe400088f1425 */
[----:B------:R-:W-:Y:S01]  /*113c0*/  IADD3 R212, P1, R212, c[0x0][0x168], RZ ;  /* 0x00005a00d4d47a10 */ /* 0x000fe20007f3e0ff */
[----:B------:R1:W-:Y:S03]  /*113d0*/  STL [R1+0x318], R0 ;  /* 0x0003180001007387 */ /* 0x0003e60000100800 */
[----:B------:R-:W-:Y:S02]  /*113e0*/  IADD3.X R211, R211, c[0x0][0x16c], RZ, P1, !PT ;  /* 0x00005b00d3d37a10 */ /* 0x000fe40000ffe4ff */
[----:B------:R-:W-:Y:S01]  /*113f0*/  IADD3 R224, P1, R224, c[0x0][0x168], RZ ;  /* 0x00005a00e0e07a10 */ /* 0x000fe20007f3e0ff */
[----:B-1----:R-:W-:-:S03]  /*11400*/  IMAD.SHL.U32 R0, R128, 0x40, RZ ;  /* 0x0000004080007824 */ /* 0x002fc600078e00ff */
[----:B------:R-:W-:Y:S02]  /*11410*/  IADD3.X R223, R223, c[0x0][0x16c], RZ, P1, !PT ;  /* 0x00005b00dfdf7a10 */ /* 0x000fe40000ffe4ff */
[----:B------:R-:W-:Y:S02]  /*11420*/  IADD3 R236, P1, R236, c[0x0][0x168], RZ ;  /* 0x00005a00ecec7a10 */ /* 0x000fe40007f3e0ff */
[----:B------:R-:W-:Y:S02]  /*11430*/  LOP3.LUT R0, R0, 0x1800, RZ, 0xc0, !PT ;  /* 0x0000180000007812 */ /* 0x000fe400078ec0ff */
[----:B------:R-:W-:Y:S02]  /*11440*/  IADD3.X R235, R235, c[0x0][0x16c], RZ, P1, !PT ;  /* 0x00005b00ebeb7a10 */ /* 0x000fe40000ffe4ff */
[----:B------:R-:W-:Y:S01]  /*11450*/  IADD3 R248, P1, R248, c[0x0][0x168], RZ ;  /* 0x00005a00f8f87a10 */ /* 0x000fe20007f3e0ff */
[----:B------:R-:W-:Y:S04]  /*11460*/  STL [R1+0x3c8], R0 ;  /* 0x0003c80001007387 */ /* 0x000fe80000100800 */
[----:B------:R1:W-:Y:S01]  /*11470*/  STL [R1+0x4], R4 ;  /* 0x0000040401007387 */ /* 0x0003e20000100800 */
[----:B------:R-:W-:-:S03]  /*11480*/  IADD3.X R247, R247, c[0x0][0x16c], RZ, P1, !PT ;  /* 0x00005b00f7f77a10 */ /* 0x000fc60000ffe4ff */
[----:B------:R2:W-:Y:S01]  /*11490*/  STL [R1+0xc], R3 ;  /* 0x00000c0301007387 */ /* 0x0005e20000100800 */
[----:B-1----:R-:W-:Y:S02]  /*114a0*/  IADD3 R4, P2, R6, c[0x0][0x168], RZ ;  /* 0x00005a0006047a10 */ /* 0x002fe40007f5e0ff */
[----:B--2---:R-:W-:-:S03]  /*114b0*/  IADD3 R3, P1, R8, c[0x0][0x168], RZ ;  /* 0x00005a0008037a10 */ /* 0x004fc60007f3e0ff */
[----:B------:R1:W-:Y:S04]  /*114c0*/  STL [R1+0x14], R4 ;  /* 0x0000140401007387 */ /* 0x0003e80000100800 */
[----:B------:R2:W-:Y:S01]  /*114d0*/  STL [R1+0x1c], R3 ;  /* 0x00001c0301007387 */ /* 0x0005e20000100800 */
[----:B-1----:R-:W-:Y:S02]  /*114e0*/  IADD3 R4, P4, R7, c[0x0][0x168], RZ ;  /* 0x00005a0007047a10 */ /* 0x002fe40007f9e0ff */
[----:B--2---:R-:W-:-:S03]  /*114f0*/  IADD3 R3, P5, R9, c[0x0][0x168], RZ ;  /* 0x00005a0009037a10 */ /* 0x004fc60007fbe0ff */
[----:B------:R1:W-:Y:S04]  /*11500*/  STL [R1+0x24], R4 ;  /* 0x0000240401007387 */ /* 0x0003e80000100800 */
[----:B------:R2:W-:Y:S04]  /*11510*/  STL [R1+0x2c], R3 ;  /* 0x00002c0301007387 */ /* 0x0005e80000100800 */
[----:B------:R3:W-:Y:S01]  /*11520*/  STL [R1], R5 ;  /* 0x0000000501007387 */ /* 0x0007e20000100800 */
[----:B-1----:R-:W-:Y:S02]  /*11530*/  IADD3 R4, P3, R10, c[0x0][0x168], RZ ;  /* 0x00005a000a047a10 */ /* 0x002fe40007f7e0ff */
[----:B--2---:R-:W-:-:S03]  /*11540*/  IADD3.X R3, R15, c[0x0][0x16c], RZ, P0, !PT ;  /* 0x00005b000f037a10 */ /* 0x004fc600007fe4ff */
[----:B------:R1:W-:Y:S01]  /*11550*/  STL [R1+0x34], R4 ;  /* 0x0000340401007387 */ /* 0x0003e20000100800 */
[----:B---3--:R-:W-:-:S03]  /*11560*/  IADD3 R5, P0, R13, c[0x0][0x168], RZ ;  /* 0x00005a000d057a10 */ /* 0x008fc60007f1e0ff */
[----:B------:R2:W-:Y:S04]  /*11570*/  STL [R1+0x8], R3 ;  /* 0x0000080301007387 */ /* 0x0005e80000100800 */
[----:B------:R3:W-:Y:S01]  /*11580*/  STL [R1+0x3c], R5 ;  /* 0x00003c0501007387 */ /* 0x0007e20000100800 */
[----:B-1----:R-:W-:Y:S02]  /*11590*/  IADD3.X R4, R16, c[0x0][0x16c], RZ, P2, !PT ;  /* 0x00005b0010047a10 */ /* 0x002fe400017fe4ff */
[----:B--2---:R-:W-:-:S03]  /*115a0*/  IADD3 R3, P2, R11, c[0x0][0x168], RZ ;  /* 0x00005a000b037a10 */ /* 0x004fc60007f5e0ff */
[----:B------:R1:W-:Y:S01]  /*115b0*/  STL [R1+0x10], R4 ;  /* 0x0000100401007387 */ /* 0x0003e20000100800 */
[----:B---3--:R-:W-:-:S03]  /*115c0*/  IADD3.X R5, R19, c[0x0][0x16c], RZ, P1, !PT ;  /* 0x00005b0013057a10 */ /* 0x008fc60000ffe4ff */
[----:B------:R2:W-:Y:S04]  /*115d0*/  STL [R1+0x44], R3 ;  /* 0x0000440301007387 */ /* 0x0005e80000100800 */
[----:B------:R3:W-:Y:S01]  /*115e0*/  STL [R1+0x18], R5 ;  /* 0x0000180501007387 */ /* 0x0007e20000100800 */
        /* <DEDUP_REMOVED lines=119> */
[----:B------:R-:W-:Y:S01]  /*11d60*/  STL [R1+0x108], R5 ;  /* 0x0001080501007387 */ /* 0x000fe20000100800 */
[----:B-1----:R-:W-:-:S03]  /*11d70*/  IADD3 R4, P1, R161, c[0x0][0x168], RZ ;  /* 0x00005a00a1047a10 */ /* 0x002fc60007f3e0ff */
[----:B------:R-:W3:Y:S01]  /*11d80*/  LDL.LU R15, [R1+0x168] ;  /* 0x00016800010f7983 */ /* 0x000ee20000300800 */
[----:B--2---:R-:W-:-:S03]  /*11d90*/  IADD3.X R3, R176, c[0x0][0x16c], RZ, P4, !PT ;  /* 0x00005b00b0037a10 */ /* 0x004fc600027fe4ff */
[----:B------:R-:W-:Y:S04]  /*11da0*/  STL [R1+0x13c], R4 ;  /* 0x00013c0401007387 */ /* 0x000fe80000100800 */
[----:B------:R-:W2:Y:S04]  /*11db0*/  LDL.LU R10, [R1+0x170] ;  /* 0x00017000010a7983 */ /* 0x000ea80000300800 */
[----:B------:R1:W-:Y:S04]  /*11dc0*/  STL [R1+0x110], R3 ;  /* 0x0001100301007387 */ /* 0x0003e80000100800 */
[----:B------:R-:W4:Y:S04]  /*11dd0*/  LDL.LU R12, [R1+0x178] ;  /* 0x00017800010c7983 */ /* 0x000f280000300800 */
[----:B------:R-:W4:Y:S01]  /*11de0*/  LDL.LU R9, [R1+0x190] ;  /* 0x0001900001097983 */ /* 0x000f220000300800 */
[----:B-1----:R-:W-:-:S03]  /*11df0*/  IADD3 R3, P4, R146, c[0x0][0x168], RZ ;  /* 0x00005a0092037a10 */ /* 0x002fc60007f9e0ff */
[----:B------:R-:W4:Y:S04]  /*11e00*/  LDL.LU R5, [R1+0x180] ;  /* 0x0001800001057983 */ /* 0x000f280000300800 */
[----:B------:R1:W-:Y:S04]  /*11e10*/  STL [R1+0x144], R3 ;  /* 0x0001440301007387 */ /* 0x0003e80000100800 */
[----:B------:R-:W4:Y:S04]  /*11e20*/  LDL.LU R7, [R1+0x1a0] ;  /* 0x0001a00001077983 */ /* 0x000f280000300800 */
[----:B------:R-:W4:Y:S01]  /*11e30*/  LDL.LU R8, [R1+0x188] ;  /* 0x0001880001087983 */ /* 0x000f220000300800 */
[----:B-1----:R-:W-:-:S05]  /*11e40*/  IADD3.X R3, R179, c[0x0][0x16c], RZ, P5, !PT ;  /* 0x00005b00b3037a10 */ /* 0x002fca0002ffe4ff */
[----:B------:R1:W-:Y:S04]  /*11e50*/  STL [R1+0x118], R3 ;  /* 0x0001180301007387 */ /* 0x0003e80000100800 */
[----:B------:R-:W4:Y:S04]  /*11e60*/  LDL.LU R6, [R1+0x1b8] ;  /* 0x0001b80001067983 */ /* 0x000f280000300800 */
[----:B------:R-:W4:Y:S01]  /*11e70*/  LDL.LU R4, [R1+0x1a8] ;  /* 0x0001a80001047983 */ /* 0x000f220000300800 */
[----:B------:R-:W-:Y:S02]  /*11e80*/  IADD3 R13, P5, R162, c[0x0][0x168], RZ ;  /* 0x00005a00a20d7a10 */ /* 0x000fe40007fbe0ff */
[----:B------:R-:W-:Y:S01]  /*11e90*/  IADD3.X R11, R180, c[0x0][0x16c], RZ, P3, !PT ;  /* 0x00005b00b40b7a10 */ /* 0x000fe20001ffe4ff */
[----:B-1----:R-:W4:Y:S01]  /*11ea0*/  LDL.LU R3, [R1+0x1c0] ;  /* 0x0001c00001037983 */ /* 0x002f220000300800 */
[----:B------:R-:W-:-:S03]  /*11eb0*/  IADD3.X R14, R183, c[0x0][0x16c], RZ, P0, !PT ;  /* 0x00005b00b70e7a10 */ /* 0x000fc600007fe4ff */
[----:B------:R1:W-:Y:S04]  /*11ec0*/  STL [R1+0x14c], R13 ;  /* 0x00014c0d01007387 */ /* 0x0003e80000100800 */
[----:B------:R1:W-:Y:S02]  /*11ed0*/  STL [R1+0x120], R11 ;  /* 0x0001200b01007387 */ /* 0x0003e40000100800 */
[----:B-1----:R-:W-:Y:S02]  /*11ee0*/  IADD3 R13, P3, R177, c[0x0][0x168], RZ ;  /* 0x00005a00b10d7a10 */ /* 0x002fe40007f7e0ff */
[----:B------:R-:W-:-:S03]  /*11ef0*/  IADD3 R11, P0, R181, c[0x0][0x168], RZ ;  /* 0x00005a00b50b7a10 */ /* 0x000fc60007f1e0ff */
[----:B------:R1:W-:Y:S04]  /*11f00*/  STL [R1+0x154], R13 ;  /* 0x0001540d01007387 */ /* 0x0003e80000100800 */
[----:B------:R1:W-:Y:S04]  /*11f10*/  STL [R1+0x128], R14 ;  /* 0x0001280e01007387 */ /* 0x0003e80000100800 */
[----:B------:R1:W-:Y:S02]  /*11f20*/  STL [R1+0x15c], R11 ;  /* 0x00015c0b01007387 */ /* 0x0003e40000100800 */
[----:B-1----:R-:W-:-:S02]  /*11f30*/  IADD3.X R13, R184, c[0x0][0x16c], RZ, P2, !PT ;  /* 0x00005b00b80d7a10 */ /* 0x002fc400017fe4ff */
[----:B------:R-:W-:-:S03]  /*11f40*/  IADD3 R14, P2, R178, c[0x0][0x168], RZ ;  /* 0x00005a00b20e7a10 */ /* 0x000fc60007f5e0ff */
[----:B------:R1:W-:Y:S01]  /*11f50*/  STL [R1+0x130], R13 ;  /* 0x0001300d01007387 */ /* 0x0003e20000100800 */
[----:B------:R-:W-:-:S03]  /*11f60*/  IADD3.X R11, R187, c[0x0][0x16c], RZ, P1, !PT ;  /* 0x00005b00bb0b7a10 */ /* 0x000fc60000ffe4ff */
[----:B------:R1:W-:Y:S04]  /*11f70*/  STL [R1+0x164], R14 ;  /* 0x0001640e01007387 */ /* 0x0003e80000100800 */
[----:B------:R1:W-:Y:S02]  /*11f80*/  STL [R1+0x138], R11 ;  /* 0x0001380b01007387 */ /* 0x0003e40000100800 */
[----:B-1----:R-:W-:Y:S02]  /*11f90*/  IADD3 R13, P1, R182, c[0x0][0x168], RZ ;  /* 0x00005a00b60d7a10 */ /* 0x002fe40007f3e0ff */
[----:B------:R-:W-:-:S03]  /*11fa0*/  IADD3.X R14, R188, c[0x0][0x16c], RZ, P4, !PT ;  /* 0x00005b00bc0e7a10 */ /* 0x000fc600027fe4ff */
[----:B------:R1:W-:Y:S01]  /*11fb0*/  STL [R1+0x16c], R13 ;  /* 0x00016c0d01007387 */ /* 0x0003e20000100800 */
[----:B------:R-:W-:-:S03]  /*11fc0*/  IADD3 R11, P4, R185, c[0x0][0x168], RZ ;  /* 0x00005a00b90b7a10 */ /* 0x000fc60007f9e0ff */
[----:B------:R1:W-:Y:S04]  /*11fd0*/  STL [R1+0x140], R14 ;  /* 0x0001400e01007387 */ /* 0x0003e80000100800 */
[----:B------:R1:W-:Y:S02]  /*11fe0*/  STL [R1+0x174], R11 ;  /* 0x0001740b01007387 */ /* 0x0003e40000100800 */
[----:B-1----:R-:W-:Y:S02]  /*11ff0*/  IADD3.X R13, R191, c[0x0][0x16c], RZ, P5, !PT ;  /* 0x00005b00bf0d7a10 */ /* 0x002fe40002ffe4ff */
        /* <DEDUP_REMOVED lines=10> */
[----:B------:R3:W-:Y:S01]  /*120a0*/  STL [R1+0x18c], R11 ;  /* 0x00018c0b01007387 */ /* 0x0007e20000100800 */
[----:B-1----:R-:W-:Y:S02]  /*120b0*/  IADD3.X R13, R196, c[0x0][0x16c], RZ, P2, !PT ;  /* 0x00005b00c40d7a10 */ /* 0x002fe400017fe4ff */
[----:B------:R-:W-:-:S03]  /*120c0*/  IADD3 R14, P2, R193, c[0x0][0x168], RZ ;  /* 0x00005a00c10e7a10 */ /* 0x000fc60007f5e0ff */
[----:B------:R2:W-:Y:S04]  /*120d0*/  STL [R1+0x160], R13 ;  /* 0x0001600d01007387 */ /* 0x0005e80000100800 */
[----:B------:R-:W-:Y:S01]  /*120e0*/  STL [R1+0x194], R14 ;  /* 0x0001940e01007387 */ /* 0x000fe20000100800 */
[----:B---3--:R-:W-:-:S05]  /*120f0*/  IADD3.X R11, R15, c[0x0][0x16c], RZ, P1, !PT ;  /* 0x00005b000f0b7a10 */ /* 0x008fca0000ffe4ff */
[----:B------:R1:W-:Y:S01]  /*12100*/  STL [R1+0x168], R11 ;  /* 0x0001680b01007387 */ /* 0x0003e20000100800 */
[----:B--2---:R-:W-:Y:S02]  /*12110*/  IADD3 R13, P1, R10, c[0x0][0x168], RZ ;  /* 0x00005a000a0d7a10 */ /* 0x004fe40007f3e0ff */
[----:B----4-:R-:W-:Y:S02]  /*12120*/  IADD3.X R10, R12, c[0x0][0x16c], RZ, P4, !PT ;  /* 0x00005b000c0a7a10 */ /* 0x010fe400027fe4ff */
[----:B-1----:R-:W-:Y:S01]  /*12130*/  IADD3 R11, P4, R194, c[0x0][0x168], RZ ;  /* 0x00005a00c20b7a10 */ /* 0x002fe20007f9e0ff */
[----:B------:R-:W-:Y:S01]  /*12140*/  STL [R1+0x19c], R13 ;  /* 0x00019c0d01007387 */ /* 0x000fe20000100800 */
[----:B------:R-:W-:-:S03]  /*12150*/  IADD3.X R9, R9, c[0x0][0x16c], RZ, P5, !PT ;  /* 0x00005b0009097a10 */ /* 0x000fc60002ffe4ff */
[----:B------:R1:W-:Y:S04]  /*12160*/  STL [R1+0x170], R10 ;  /* 0x0001700a01007387 */ /* 0x0003e80000100800 */
[----:B------:R-:W-:Y:S01]  /*12170*/  STL [R1+0x1a4], R11 ;  /* 0x0001a40b01007387 */ /* 0x000fe20000100800 */
[----:B-1----:R-:W-:-:S03]  /*12180*/  IADD3 R10, P5, R5, c[0x0][0x168], RZ ;  /* 0x00005a00050a7a10 */ /* 0x002fc60007fbe0ff */
[----:B------:R-:W2:Y:S04]  /*12190*/  LDL.LU R5, [R1+0x198] ;  /* 0x0001980001057983 */ /* 0x000ea80000300800 */
[----:B------:R1:W-:Y:S04]  /*121a0*/  STL [R1+0x178], R9 ;  /* 0x0001780901007387 */ /* 0x0003e80000100800 */
[----:B------:R3:W-:Y:S01]  /*121b0*/  STL [R1+0x1ac], R10 ;  /* 0x0001ac0a01007387 */ /* 0x0007e20000100800 */
[----:B-1----:R-:W-:Y:S02]  /*121c0*/  IADD3.X R9, R7, c[0x0][0x16c], RZ, P3, !PT ;  /* 0x00005b0007097a10 */ /* 0x002fe40001ffe4ff */
[----:B------:R-:W-:-:S02]  /*121d0*/  IADD3 R8, P3, R8, c[0x0][0x168], RZ ;  /* 0x00005a0008087a10 */ /* 0x000fc40007f7e0ff */
[----:B------:R-:W-:Y:S01]  /*121e0*/  IADD3.X R7, R6, c[0x0][0x16c], RZ, P0, !PT ;  /* 0x00005b0006077a10 */ /* 0x000fe200007fe4ff */
[----:B------:R1:W-:Y:S01]  /*121f0*/  STL [R1+0x180], R9 ;  /* 0x0001800901007387 */ /* 0x0003e20000100800 */
[----:B------:R-:W-:-:S03]  /*12200*/  IADD3 R6, P0, R4, c[0x0][0x168], RZ ;  /* 0x00005a0004067a10 */ /* 0x000fc60007f1e0ff */
[----:B------:R-:W-:Y:S04]  /*12210*/  STL [R1+0x1b4], R8 ;  /* 0x0001b40801007387 */ /* 0x000fe80000100800 */
[----:B------:R-:W4:Y:S01]  /*12220*/  LDL.LU R4, [R1+0x1cc] ;  /* 0x0001cc0001047983 */ /* 0x000f220000300800 */
[----:B------:R-:W-:-:S03]  /*12230*/  IADD3.X R3, R3, c[0x0][0x16c], RZ, P2, !PT ;  /* 0x00005b0003037a10 */ /* 0x000fc600017fe4ff */
[----:B------:R-:W-:Y:S04]  /*12240*/  STL [R1+0x188], R7 ;  /* 0x0001880701007387 */ /* 0x000fe80000100800 */
[----:B------:R-:W-:Y:S04]  /*12250*/  STL [R1+0x1bc], R6 ;  /* 0x0001bc0601007387 */ /* 0x000fe80000100800 */
[----:B------:R-:W4:Y:S04]  /*12260*/  LDL.LU R26, [R1+0x1b0] ;  /* 0x0001b000011a7983 */ /* 0x000f280000300800 */
[----:B------:R-:W4:Y:S04]  /*12270*/  LDL.LU R32, [R1+0x1d4] ;  /* 0x0001d40001207983 */ /* 0x000f280000300800 */
[----:B------:R1:W-:Y:S04]  /*12280*/  STL [R1+0x190], R3 ;  /* 0x0001900301007387 */ /* 0x0003e80000100800 */
        /* <DEDUP_REMOVED lines=18> */
[----:B---3--:R-:W3:Y:S04]  /*123b0*/  LDL.LU R10, [R1+0x218] ;  /* 0x00021800010a7983 */ /* 0x008ee80000300800 */
[----:B------:R-:W3:Y:S04]  /*123c0*/  LDL.LU R12, [R1+0x224] ;  /* 0x00022400010c7983 */ /* 0x000ee80000300800 */
[----:B-1----:R-:W3:Y:S04]  /*123d0*/  LDL.LU R9, [R1+0x210] ;  /* 0x0002100001097983 */ /* 0x002ee80000300800 */
[----:B------:R-:W3:Y:S04]  /*123e0*/  LDL.LU R3, [R1+0x22c] ;  /* 0x00022c0001037983 */ /* 0x000ee80000300800 */
[----:B------:R-:W3:Y:S04]  /*123f0*/  LDL.LU R7, [R1+0x220] ;  /* 0x0002200001077983 */ /* 0x000ee80000300800 */
[----:B------:R-:W3:Y:S01]  /*12400*/  LDL.LU R8, [R1+0x234] ;  /* 0x0002340001087983 */ /* 0x000ee20000300800 */
[----:B--2---:R-:W-:-:S05]  /*12410*/  IADD3 R5, P2, R5, c[0x0][0x168], RZ ;  /* 0x00005a0005057a10 */ /* 0x004fca0007f5e0ff */
[----:B------:R1:W-:Y:S04]  /*12420*/  STL [R1+0x1c4], R5 ;  /* 0x0001c40501007387 */ /* 0x0003e80000100800 */
[----:B------:R-:W2:Y:S04]  /*12430*/  LDL.LU R6, [R1+0x228] ;  /* 0x0002280001067983 */ /* 0x000ea80000300800 */
[----:B-1----:R-:W2:Y:S01]  /*12440*/  LDL.LU R5, [R1+0x23c] ;  /* 0x00023c0001057983 */ /* 0x002ea20000300800 */
[----:B----4-:R-:W-:-:S03]  /*12450*/  IADD3.X R30, R4, c[0x0][0x16c], RZ, P1, !PT ;  /* 0x00005b00041e7a10 */ /* 0x010fc60000ffe4ff */
[----:B------:R-:W4:Y:S04]  /*12460*/  LDL.LU R4, [R1+0x238] ;  /* 0x0002380001047983 */ /* 0x000f280000300800 */
[----:B------:R1:W-:Y:S01]  /*12470*/  STL [R1+0x198], R30 ;  /* 0x0001981e01007387 */ /* 0x0003e20000100800 */
[----:B------:R-:W-:Y:S02]  /*12480*/  IADD3 R26, P1, R26, c[0x0][0x168], RZ ;  /* 0x00005a001a1a7a10 */ /* 0x000fe40007f3e0ff */
[----:B------:R-:W-:-:S03]  /*12490*/  IADD3.X R32, R32, c[0x0][0x16c], RZ, P4, !PT ;  /* 0x00005b0020207a10 */ /* 0x000fc600027fe4ff */
[----:B------:R1:W-:Y:S02]  /*124a0*/  STL [R1+0x1cc], R26 ;  /* 0x0001cc1a01007387 */ /* 0x0003e40000100800 */
[----:B-1----:R-:W-:Y:S02]  /*124b0*/  IADD3 R30, P4, R29, c[0x0][0x168], RZ ;  /* 0x00005a001d1e7a10 */ /* 0x002fe40007f9e0ff */
[----:B------:R-:W-:Y:S01]  /*124c0*/  STL [R1+0x1a0], R32 ;  /* 0x0001a02001007387 */ /* 0x000fe20000100800 */
[----:B------:R-:W-:-:S03]  /*124d0*/  IADD3.X R26, R31, c[0x0][0x16c], RZ, P5, !PT ;  /* 0x00005b001f1a7a10 */ /* 0x000fc60002ffe4ff */
[----:B------:R-:W-:Y:S01]  /*124e0*/  STL [R1+0x1d4], R30 ;  /* 0x0001d41e01007387 */ /* 0x000fe20000100800 */
[----:B------:R-:W-:-:S03]  /*124f0*/  IADD3 R29, P5, R25, c[0x0][0x168], RZ ;  /* 0x00005a00191d7a10 */ /* 0x000fc60007fbe0ff */
[----:B------:R1:W-:Y:S01]  /*12500*/  STL [R1+0x1a8], R26 ;  /* 0x0001a81a01007387 */ /* 0x0003e20000100800 */
[----:B------:R-:W-:-:S03]  /*12510*/  IADD3.X R25, R28, c[0x0][0x16c], RZ, P3, !PT ;  /* 0x00005b001c197a10 */ /* 0x000fc60001ffe4ff */
[----:B------:R-:W-:Y:S04]  /*12520*/  STL [R1+0x1dc], R29 ;  /* 0x0001dc1d01007387 */ /* 0x000fe80000100800 */
[----:B------:R1:W-:Y:S02]  /*12530*/  STL [R1+0x1b0], R25 ;  /* 0x0001b01901007387 */ /* 0x0003e40000100800 */
[----:B-1----:R-:W-:Y:S02]  /*12540*/  IADD3 R26, P3, R22, c[0x0][0x168], RZ ;  /* 0x00005a00161a7a10 */ /* 0x002fe40007f7e0ff */
[----:B------:R-:W-:-:S03]  /*12550*/  IADD3.X R22, R27, c[0x0][0x16c], RZ, P0, !PT ;  /* 0x00005b001b167a10 */ /* 0x000fc600007fe4ff */
[----:B------:R-:W-:Y:S01]  /*12560*/  STL [R1+0x1e4], R26 ;  /* 0x0001e41a01007387 */ /* 0x000fe20000100800 */
[----:B------:R-:W-:Y:S02]  /*12570*/  IADD3 R25, P0, R18, c[0x0][0x168], RZ ;  /* 0x00005a0012197a10 */ /* 0x000fe40007f1e0ff */
[----:B------:R-:W-:Y:S01]  /*12580*/  IADD3.X R18, R24, c[0x0][0x16c], RZ, P2, !PT ;  /* 0x00005b0018127a10 */ /* 0x000fe200017fe4ff */
[----:B------:R1:W-:Y:S04]  /*12590*/  STL [R1+0x1b8], R22 ;  /* 0x0001b81601007387 */ /* 0x0003e80000100800 */
[----:B------:R-:W-:Y:S04]  /*125a0*/  STL [R1+0x1ec], R25 ;  /* 0x0001ec1901007387 */ /* 0x000fe80000100800 */
[----:B------:R1:W-:Y:S02]  /*125b0*/  STL [R1+0x1c0], R18 ;  /* 0x0001c01201007387 */ /* 0x0003e40000100800 */
[----:B-1----:R-:W-:-:S02]  /*125c0*/  IADD3 R22, P2, R21, c[0x0][0x168], RZ ;  /* 0x00005a0015167a10 */ /* 0x002fc40007f5e0ff */
[----:B------:R-:W-:-:S03]  /*125d0*/  IADD3.X R21, R23, c[0x0][0x16c], RZ, P1, !PT ;  /* 0x00005b0017157a10 */ /* 0x000fc60000ffe4ff */
[----:B------:R-:W-:Y:S01]  /*125e0*/  STL [R1+0x1f4], R22 ;  /* 0x0001f41601007387 */ /* 0x000fe20000100800 */
[----:B------:R-:W-:Y:S02]  /*125f0*/  IADD3 R18, P1, R17, c[0x0][0x168], RZ ;  /* 0x00005a0011127a10 */ /* 0x000fe40007f3e0ff */
[----:B------:R-:W-:Y:S02]  /*12600*/  IADD3.X R17, R20, c[0x0][0x16c], RZ, P4, !PT ;  /* 0x00005b0014117a10 */ /* 0x000fe400027fe4ff */
[----:B------:R-:W-:Y:S01]  /*12610*/  IADD3 R14, P4, R14, c[0x0][0x168], RZ ;  /* 0x00005a000e0e7a10 */ /* 0x000fe20007f9e0ff */
[----:B------:R-:W-:Y:S04]  /*12620*/  STL [R1+0x1c8], R21 ;  /* 0x0001c81501007387 */ /* 0x000fe80000100800 */
[----:B------:R1:W-:Y:S04]  /*12630*/  STL [R1+0x1fc], R18 ;  /* 0x0001fc1201007387 */ /* 0x0003e80000100800 */
[----:B------:R1:W-:Y:S04]  /*12640*/  STL [R1+0x1d0], R17 ;  /* 0x0001d01101007387 */ /* 0x0003e80000100800 */
[----:B------:R1:W-:Y:S02]  /*12650*/  STL [R1+0x204], R14 ;  /* 0x0002040e01007387 */ /* 0x0003e40000100800 */
[----:B-1----:R-:W-:-:S02]  /*12660*/  IADD3.X R18, R19, c[0x0][0x16c], RZ, P5, !PT ;  /* 0x00005b0013127a10 */ /* 0x002fc40002ffe4ff */
[----:B------:R-:W-:-:S03]  /*12670*/  IADD3 R17, P5, R11, c[0x0][0x168], RZ ;  /* 0x00005a000b117a10 */ /* 0x000fc60007fbe0ff */
[----:B------:R-:W-:Y:S01]  /*12680*/  STL [R1+0x1d8], R18 ;  /* 0x0001d81201007387 */ /* 0x000fe20000100800 */
[----:B------:R-:W-:Y:S02]  /*12690*/  IADD3.X R14, R16, c[0x0][0x16c], RZ, P3, !PT ;  /* 0x00005b00100e7a10 */ /* 0x000fe40001ffe4ff */
[----:B------:R-:W-:Y:S01]  /*126a0*/  IADD3 R11, P3, R13, c[0x0][0x168], RZ ;  /* 0x00005a000d0b7a10 */ /* 0x000fe20007f7e0ff */
[----:B------:R-:W-:Y:S01]  /*126b0*/  STL [R1+0x20c], R17 ;  /* 0x00020c1101007387 */ /* 0x000fe20000100800 */
[----:B------:R-:W-:Y:S02]  /*126c0*/  IADD3.X R13, R15, c[0x0][0x16c], RZ, P0, !PT ;  /* 0x00005b000f0d7a10 */ /* 0x000fe400007fe4ff */
[----:B---3--:R-:W-:Y:S01]  /*126d0*/  IADD3 R10, P0, R10, c[0x0][0x168], RZ ;  /* 0x00005a000a0a7a10 */ /* 0x008fe20007f1e0ff */
[----:B------:R-:W-:Y:S04]  /*126e0*/  STL [R1+0x1e0], R14 ;  /* 0x0001e00e01007387 */ /* 0x000fe80000100800 */
[----:B------:R1:W-:Y:S04]  /*126f0*/  STL [R1+0x214], R11 ;  /* 0x0002140b01007387 */ /* 0x0003e80000100800 */
[----:B------:R-:W-:Y:S01]  /*12700*/  STL [R1+0x1e8], R13 ;  /* 0x0001e80d01007387 */ /* 0x000fe20000100800 */
[----:B-1----:R-:W-:-:S02]  /*12710*/  IADD3.X R11, R12, c[0x0][0x16c], RZ, P2, !PT ;  /* 0x00005b000c0b7a10 */ /* 0x002fc400017fe4ff */
[----:B------:R-:W-:Y:S01]  /*12720*/  IADD3 R9, P2, R9, c[0x0][0x168], RZ ;  /* 0x00005a0009097a10 */ /* 0x000fe20007f5e0ff */
[----:B------:R1:W-:Y:S04]  /*12730*/  STL [R1+0x21c], R10 ;  /* 0x00021c0a01007387 */ /* 0x0003e80000100800 */
[----:B------:R-:W-:Y:S01]  /*12740*/  STL [R1+0x1f0], R11 ;  /* 0x0001f00b01007387 */ /* 0x000fe20000100800 */
[----:B------:R-:W-:Y:S02]  /*12750*/  IADD3.X R8, R8, c[0x0][0x16c], RZ, P4, !PT ;  /* 0x00005b0008087a10 */ /* 0x000fe400027fe4ff */
[----:B-1----:R-:W-:Y:S02]  /*12760*/  IADD3.X R10, R3, c[0x0][0x16c], RZ, P1, !PT ;  /* 0x00005b00030a7a10 */ /* 0x002fe40000ffe4ff */
[----:B------:R-:W3:Y:S04]  /*12770*/  LDL.LU R3, [R1+0x244] ;  /* 0x0002440001037983 */ /* 0x000ee80000300800 */
[----:B------:R1:W-:Y:S04]  /*12780*/  STL [R1+0x224], R9 ;  /* 0x0002240901007387 */ /* 0x0003e80000100800 */
[----:B------:R2:W-:Y:S01]  /*12790*/  STL [R1+0x1f8], R10 ;  /* 0x0001f80a01007387 */ /* 0x0005e20000100800 */
[----:B-1----:R-:W-:-:S05]  /*127a0*/  IADD3 R9, P1, R7, c[0x0][0x168], RZ ;  /* 0x00005a0007097a10 */ /* 0x002fca0007f3e0ff */
[----:B------:R1:W-:Y:S04]  /*127b0*/  STL [R1+0x22c], R9 ;  /* 0x00022c0901007387 */ /* 0x0003e80000100800 */
[----:B------:R-:W-:Y:S01]  /*127c0*/  STL [R1+0x200], R8 ;  /* 0x0002000801007387 */ /* 0x000fe20000100800 */
[----:B--2---:R-:W-:Y:S02]  /*127d0*/  IADD3 R7, P4, R6, c[0x0][0x168], RZ ;  /* 0x00005a0006077a10 */ /* 0x004fe40007f9e0ff */
[----:B------:R-:W-:Y:S02]  /*127e0*/  IADD3.X R6, R5, c[0x0][0x16c], RZ, P5, !PT ;  /* 0x00005b0005067a10 */ /* 0x000fe40002ffe4ff */
[----:B------:R-:W2:Y:S04]  /*127f0*/  LDL.LU R5, [R1+0x230] ;  /* 0x0002300001057983 */ /* 0x000ea80000300800 */
[----:B------:R-:W-:Y:S04]  /*12800*/  STL [R1+0x234], R7 ;  /* 0x0002340701007387 */ /* 0x000fe80000100800 */
[----:B------:R-:W-:Y:S01]  /*12810*/  STL [R1+0x208], R6 ;  /* 0x0002080601007387 */ /* 0x000fe20000100800 */
[----:B----4-:R-:W-:-:S03]  /*12820*/  IADD3 R4, P5, R4, c[0x0][0x168], RZ ;  /* 0x00005a0004047a10 */ /* 0x010fc60007fbe0ff */
        /* <DEDUP_REMOVED lines=23> */
[----:B-1----:R-:W4:Y:S04]  /*129a0*/  LDL.LU R9, [R1+0x2a4] ;  /* 0x0002a40001097983 */ /* 0x002f280000300800 */
[----:B------:R-:W4:Y:S04]  /*129b0*/  LDL.LU R4, [R1+0x290] ;  /* 0x0002900001047983 */ /* 0x000f280000300800 */
[----:B------:R-:W4:Y:S04]  /*129c0*/  LDL.LU R7, [R1+0x2ac] ;  /* 0x0002ac0001077983 */ /* 0x000f280000300800 */
[----:B------:R-:W4:Y:S01]  /*129d0*/  LDL.LU R8, [R1+0x2a0] ;  /* 0x0002a00001087983 */ /* 0x000f220000300800 */
[----:B---3--:R-:W-:-:S05]  /*129e0*/  IADD3.X R3, R3, c[0x0][0x16c], RZ, P3, !PT ;  /* 0x00005b0003037a10 */ /* 0x008fca0001ffe4ff */
[----:B------:R1:W-:Y:S04]  /*129f0*/  STL [R1+0x210], R3 ;  /* 0x0002100301007387 */ /* 0x0003e80000100800 */
[----:B------:R-:W3:Y:S04]  /*12a00*/  LDL.LU R6, [R1+0x2b4] ;  /* 0x0002b40001067983 */ /* 0x000ee80000300800 */
[----:B-1----:R-:W3:Y:S01]  /*12a10*/  LDL.LU R3, [R1+0x2a8] ;  /* 0x0002a80001037983 */ /* 0x002ee20000300800 */
[----:B--2---:R-:W-:-:S03]  /*12a20*/  IADD3 R30, P3, R5, c[0x0][0x168], RZ ;  /* 0x00005a00051e7a10 */ /* 0x004fc60007f7e0ff */
[----:B------:R-:W2:Y:S04]  /*12a30*/  LDL.LU R5, [R1+0x2bc] ;  /* 0x0002bc0001057983 */ /* 0x000ea80000300800 */
[----:B------:R1:W-:Y:S01]  /*12a40*/  STL [R1+0x244], R30 ;  /* 0x0002441e01007387 */ /* 0x0003e20000100800 */
[----:B----4-:R-:W-:Y:S02]  /*12a50*/  IADD3.X R26, R26, c[0x0][0x16c], RZ, P0, !PT ;  /* 0x00005b001a1a7a10 */ /* 0x010fe400007fe4ff */
[----:B------:R-:W-:-:S03]  /*12a60*/  IADD3 R32, P0, R32, c[0x0][0x168], RZ ;  /* 0x00005a0020207a10 */ /* 0x000fc60007f1e0ff */
[----:B------:R4:W-:Y:S01]  /*12a70*/  STL [R1+0x218], R26 ;  /* 0x0002181a01007387 */ /* 0x0009e20000100800 */
[----:B-1----:R-:W-:-:S03]  /*12a80*/  IADD3.X R30, R29, c[0x0][0x16c], RZ, P2, !PT ;  /* 0x00005b001d1e7a10 */ /* 0x002fc600017fe4ff */
[----:B------:R-:W-:Y:S01]  /*12a90*/  STL [R1+0x24c], R32 ;  /* 0x00024c2001007387 */ /* 0x000fe20000100800 */
[----:B----4-:R-:W-:-:S03]  /*12aa0*/  IADD3 R26, P2, R31, c[0x0][0x168], RZ ;  /* 0x00005a001f1a7a10 */ /* 0x010fc60007f5e0ff */
[----:B------:R-:W-:Y:S01]  /*12ab0*/  STL [R1+0x220], R30 ;  /* 0x0002201e01007387 */ /* 0x000fe20000100800 */
[----:B------:R-:W-:-:S03]  /*12ac0*/  IADD3.X R29, R25, c[0x0][0x16c], RZ, P1, !PT ;  /* 0x00005b00191d7a10 */ /* 0x000fc60000ffe4ff */
[----:B------:R1:W-:Y:S01]  /*12ad0*/  STL [R1+0x254], R26 ;  /* 0x0002541a01007387 */ /* 0x0003e20000100800 */
[----:B------:R-:W-:-:S03]  /*12ae0*/  IADD3 R25, P1, R28, c[0x0][0x168], RZ ;  /* 0x00005a001c197a10 */ /* 0x000fc60007f3e0ff */
[----:B------:R-:W-:Y:S04]  /*12af0*/  STL [R1+0x228], R29 ;  /* 0x0002281d01007387 */ /* 0x000fe80000100800 */
[----:B------:R4:W-:Y:S01]  /*12b00*/  STL [R1+0x25c], R25 ;  /* 0x00025c1901007387 */ /* 0x0009e20000100800 */
[----:B-1----:R-:W-:Y:S02]  /*12b10*/  IADD3.X R26, R22, c[0x0][0x16c], RZ, P4, !PT ;  /* 0x00005b00161a7a10 */ /* 0x002fe400027fe4ff */
[----:B------:R-:W-:-:S03]  /*12b20*/  IADD3 R22, P4, R27, c[0x0][0x168], RZ ;  /* 0x00005a001b167a10 */ /* 0x000fc60007f9e0ff */
[----:B------:R-:W-:Y:S01]  /*12b30*/  STL [R1+0x230], R26 ;  /* 0x0002301a01007387 */ /* 0x000fe20000100800 */
[----:B----4-:R-:W-:Y:S02]  /*12b40*/  IADD3.X R25, R18, c[0x0][0x16c], RZ, P5, !PT ;  /* 0x00005b0012197a10 */ /* 0x010fe40002ffe4ff */
[----:B------:R-:W-:Y:S01]  /*12b50*/  IADD3 R18, P5, R24, c[0x0][0x168], RZ ;  /* 0x00005a0018127a10 */ /* 0x000fe20007fbe0ff */
[----:B------:R1:W-:Y:S04]  /*12b60*/  STL [R1+0x264], R22 ;  /* 0x0002641601007387 */ /* 0x0003e80000100800 */
[----:B------:R-:W-:Y:S04]  /*12b70*/  STL [R1+0x238], R25 ;  /* 0x0002381901007387 */ /* 0x000fe80000100800 */
[----:B------:R4:W-:Y:S01]  /*12b80*/  STL [R1+0x26c], R18 ;  /* 0x00026c1201007387 */ /* 0x0009e20000100800 */
[----:B-1----:R-:W-:-:S02]  /*12b90*/  IADD3.X R22, R21, c[0x0][0x16c], RZ, P3, !PT ;  /* 0x00005b0015167a10 */ /* 0x002fc40001ffe4ff */
[----:B------:R-:W-:-:S03]  /*12ba0*/  IADD3 R21, P3, R23, c[0x0][0x168], RZ ;  /* 0x00005a0017157a10 */ /* 0x000fc60007f7e0ff */
[----:B------:R-:W-:Y:S01]  /*12bb0*/  STL [R1+0x240], R22 ;  /* 0x0002401601007387 */ /* 0x000fe20000100800 */
[----:B----4-:R-:W-:Y:S02]  /*12bc0*/  IADD3.X R18, R17, c[0x0][0x16c], RZ, P0, !PT ;  /* 0x00005b0011127a10 */ /* 0x010fe400007fe4ff */
[----:B------:R-:W-:Y:S02]  /*12bd0*/  IADD3 R17, P0, R20, c[0x0][0x168], RZ ;  /* 0x00005a0014117a10 */ /* 0x000fe40007f1e0ff */
[----:B------:R-:W-:Y:S01]  /*12be0*/  IADD3.X R14, R14, c[0x0][0x16c], RZ, P2, !PT ;  /* 0x00005b000e0e7a10 */ /* 0x000fe200017fe4ff */
[----:B------:R-:W-:Y:S04]  /*12bf0*/  STL [R1+0x274], R21 ;  /* 0x0002741501007387 */ /* 0x000fe80000100800 */
[----:B------:R1:W-:Y:S04]  /*12c00*/  STL [R1+0x248], R18 ;  /* 0x0002481201007387 */ /* 0x0003e80000100800 */
[----:B------:R4:W-:Y:S04]  /*12c10*/  STL [R1+0x27c], R17 ;  /* 0x00027c1101007387 */ /* 0x0009e80000100800 */
[----:B------:R4:W-:Y:S01]  /*12c20*/  STL [R1+0x250], R14 ;  /* 0x0002500e01007387 */ /* 0x0009e20000100800 */
[----:B-1----:R-:W-:-:S02]  /*12c30*/  IADD3 R18, P2, R19, c[0x0][0x168], RZ ;  /* 0x00005a0013127a10 */ /* 0x002fc40007f5e0ff */
[----:B----4-:R-:W-:Y:S02]  /*12c40*/  IADD3.X R17, R11, c[0x0][0x16c], RZ, P1, !PT ;  /* 0x00005b000b117a10 */ /* 0x010fe40000ffe4ff */
[----:B------:R-:W-:Y:S02]  /*12c50*/  IADD3.X R11, R13, c[0x0][0x16c], RZ, P4, !PT ;  /* 0x00005b000d0b7a10 */ /* 0x000fe400027fe4ff */
[----:B------:R-:W-:Y:S01]  /*12c60*/  IADD3 R14, P1, R16, c[0x0][0x168], RZ ;  /* 0x00005a00100e7a10 */ /* 0x000fe20007f3e0ff */
[----:B------:R-:W-:Y:S01]  /*12c70*/  STL [R1+0x284], R18 ;  /* 0x0002841201007387 */ /* 0x000fe20000100800 */
[----:B------:R-:W-:-:S03]  /*12c80*/  IADD3 R13, P4, R15, c[0x0][0x168], RZ ;  /* 0x00005a000f0d7a10 */ /* 0x000fc60007f9e0ff */
[----:B------:R-:W-:Y:S01]  /*12c90*/  STL [R1+0x258], R17 ;  /* 0x0002581101007387 */ /* 0x000fe20000100800 */
[----:B------:R-:W-:-:S03]  /*12ca0*/  IADD3.X R10, R10, c[0x0][0x16c], RZ, P5, !PT ;  /* 0x00005b000a0a7a10 */ /* 0x000fc60002ffe4ff */
[----:B------:R-:W-:Y:S04]  /*12cb0*/  STL [R1+0x28c], R14 ;  /* 0x00028c0e01007387 */ /* 0x000fe80000100800 */
[----:B------:R1:W-:Y:S01]  /*12cc0*/  STL [R1+0x260], R11 ;  /* 0x0002600b01007387 */ /* 0x0003e20000100800 */
[----:B------:R-:W-:-:S03]  /*12cd0*/  IADD3.X R9, R9, c[0x0][0x16c], RZ, P3, !PT ;  /* 0x00005b0009097a10 */ /* 0x000fc60001ffe4ff */
[----:B------:R-:W-:Y:S01]  /*12ce0*/  STL [R1+0x294], R13 ;  /* 0x0002940d01007387 */ /* 0x000fe20000100800 */
[----:B-1----:R-:W-:-:S03]  /*12cf0*/  IADD3 R11, P5, R12, c[0x0][0x168], RZ ;  /* 0x00005a000c0b7a10 */ /* 0x002fc60007fbe0ff */
[----:B------:R1:W-:Y:S04]  /*12d00*/  STL [R1+0x268], R10 ;  /* 0x0002680a01007387 */ /* 0x0003e80000100800 */
[----:B------:R-:W-:Y:S01]  /*12d10*/  STL [R1+0x29c], R11 ;  /* 0x00029c0b01007387 */ /* 0x000fe20000100800 */
[----:B-1----:R-:W-:-:S03]  /*12d20*/  IADD3 R10, P3, R4, c[0x0][0x168], RZ ;  /* 0x00005a00040a7a10 */ /* 0x002fc60007f7e0ff */
[----:B------:R-:W4:Y:S04]  /*12d30*/  LDL.LU R4, [R1+0x2b8] ;  /* 0x0002b80001047983 */ /* 0x000f280000300800 */
[----:B------:R1:W-:Y:S04]  /*12d40*/  STL [R1+0x270], R9 ;  /* 0x0002700901007387 */ /* 0x0003e80000100800 */
[----:B------:R2:W-:Y:S01]  /*12d50*/  STL [R1+0x2a4], R10 ;  /* 0x0002a40a01007387 */ /* 0x0005e20000100800 */
[----:B-1----:R-:W-:Y:S02]  /*12d60*/  IADD3.X R9, R7, c[0x0][0x16c], RZ, P0, !PT ;  /* 0x00005b0007097a10 */ /* 0x002fe400007fe4ff */
[----:B------:R-:W-:-:S02]  /*12d70*/  IADD3 R8, P0, R8, c[0x0][0x168], RZ ;  /* 0x00005a0008087a10 */ /* 0x000fc40007f1e0ff */
[----:B---3--:R-:W-:Y:S01]  /*12d80*/  IADD3.X R7, R6, c[0x0][0x16c], RZ, P2, !PT ;  /* 0x00005b0006077a10 */ /* 0x008fe200017fe4ff */
[----:B------:R1:W-:Y:S04]  /*12d90*/  STL [R1+0x278], R9 ;  /* 0x0002780901007387 */ /* 0x0003e80000100800 */
[----:B------:R-:W-:Y:S01]  /*12da0*/  STL [R1+0x2ac], R8 ;  /* 0x0002ac0801007387 */ /* 0x000fe20000100800 */
[----:B------:R-:W-:-:S03]  /*12db0*/  IADD3 R6, P2, R3, c[0x0][0x168], RZ ;  /* 0x00005a0003067a10 */ /* 0x000fc60007f5e0ff */
[----:B------:R-:W2:Y:S04]  /*12dc0*/  LDL.LU R3, [R1+0x2c4] ;  /* 0x0002c40001037983 */ /* 0x000ea80000300800 */
[----:B------:R1:W-:Y:S04]  /*12dd0*/  STL [R1+0x280], R7 ;  /* 0x0002800701007387 */ /* 0x0003e80000100800 */
[----:B------:R1:W-:Y:S04]  /*12de0*/  STL [R1+0x2b4], R6 ;  /* 0x0002b40601007387 */ /* 0x0003e80000100800 */
[----:B------:R-:W2:Y:S04]  /*12df0*/  LDL.LU R26, [R1+0x2b0] ;  /* 0x0002b000011a7983 */ /* 0x000ea80000300800 */
[----:B------:R-:W2:Y:S02]  /*12e00*/  LDL.LU R32, [R1+0x2cc] ;  /* 0x0002cc0001207983 */ /* 0x000ea40000300800 */
[----:B--2---:R-:W-:-:S05]  /*12e10*/  IADD3.X R5, R5, c[0x0][0x16c], RZ, P1, !PT ;  /* 0x00005b0005057a10 */ /* 0x004fca0000ffe4ff */
[----:B------:R2:W-:Y:S04]  /*12e20*/  STL [R1+0x288], R5 ;  /* 0x0002880501007387 */ /* 0x0005e80000100800 */
[----:B------:R-:W3:Y:S04]  /*12e30*/  LDL.LU R29, [R1+0x2c0] ;  /* 0x0002c000011d7983 */ /* 0x000ee80000300800 */
        /* <DEDUP_REMOVED lines=12> */
[----:B------:R-:W3:Y:S04]  /*12f00*/  LDL R19, [R1+0x3a4] ;  /* 0x0003a40001137983 */ /* 0x000ee80000100800 */
[----:B------:R-:W3:Y:S04]  /*12f10*/  LDL.LU R11, [R1+0x2f0] ;  /* 0x0002f000010b7983 */ /* 0x000ee80000300800 */
[----:B------:R-:W3:Y:S04]  /*12f20*/  LDL R16, [R1+0x3a8] ;  /* 0x0003a80001107983 */ /* 0x000ee80000100800 */
[----:B------:R-:W3:Y:S04]  /*12f30*/  LDL.LU R13, [R1+0x300] ;  /* 0x00030000010d7983 */ /* 0x000ee80000300800 */
[----:B------:R-:W3:Y:S04]  /*12f40*/  LDL R15, [R1+0x3ac] ;  /* 0x0003ac00010f7983 */ /* 0x000ee80000100800 */
[----:B------:R-:W3:Y:S04]  /*12f50*/  LDL.LU R10, [R1+0x308] ;  /* 0x00030800010a7983 */ /* 0x000ee80000300800 */
[----:B------:R-:W3:Y:S04]  /*12f60*/  LDL R12, [R1+0x3b0] ;  /* 0x0003b000010c7983 */ /* 0x000ee80000100800 */
[----:B-1----:R-:W3:Y:S04]  /*12f70*/  LDL.LU R9, [R1+0x32c] ;  /* 0x00032c0001097983 */ /* 0x002ee80000300800 */
[----:B------:R-:W3:Y:S04]  /*12f80*/  LDL.LU R7, [R1+0x3b4] ;  /* 0x0003b40001077983 */ /* 0x000ee80000300800 */
[----:B------:R-:W3:Y:S04]  /*12f90*/  LDL.LU R8, [R1+0x3b8] ;  /* 0x0003b80001087983 */ /* 0x000ee80000300800 */
[----:B------:R-:W3:Y:S01]  /*12fa0*/  LDL.LU R6, [R1+0x318] ;  /* 0x0003180001067983 */ /* 0x000ee20000300800 */
[----:B----4-:R-:W-:-:S05]  /*12fb0*/  IADD3 R4, P1, R4, c[0x0][0x168], RZ ;  /* 0x00005a0004047a10 */ /* 0x010fca0007f3e0ff */
[----:B------:R1:W-:Y:S04]  /*12fc0*/  STL [R1+0x2bc], R4 ;  /* 0x0002bc0401007387 */ /* 0x0003e80000100800 */
[----:B--2---:R-:W2:Y:S04]  /*12fd0*/  LDL.LU R5, [R1+0x3bc] ;  /* 0x0003bc0001057983 */ /* 0x004ea80000300800 */
[----:B-1----:R-:W4:Y:S01]  /*12fe0*/  LDL.LU R4, [R1+0x3c4] ;  /* 0x0003c40001047983 */ /* 0x002f220000300800 */
[----:B------:R-:W-:-:S03]  /*12ff0*/  IADD3.X R30, R3, c[0x0][0x16c], RZ, P4, !PT ;  /* 0x00005b00031e7a10 */ /* 0x000fc600027fe4ff */
[----:B------:R-:W4:Y:S04]  /*13000*/  LDL.LU R3, [R1+0x340] ;  /* 0x0003400001037983 */ /* 0x000f280000300800 */
[----:B------:R1:W-:Y:S01]  /*13010*/  STL [R1+0x290], R30 ;  /* 0x0002901e01007387 */ /* 0x0003e20000100800 */
[----:B------:R-:W-:Y:S02]  /*13020*/  IADD3 R33, P4, R26, c[0x0][0x168], RZ ;  /* 0x00005a001a217a10 */ /* 0x000fe40007f9e0ff */
[----:B-1----:R-:W-:-:S03]  /*13030*/  IADD3.X R30, R32, c[0x0][0x16c], RZ, P5, !PT ;  /* 0x00005b00201e7a10 */ /* 0x002fc60002ffe4ff */
[----:B------:R-:W-:Y:S04]  /*13040*/  STL [R1+0x2c4], R33 ;  /* 0x0002c42101007387 */ /* 0x000fe80000100800 */
[----:B------:R-:W-:Y:S01]  /*13050*/  STL [R1+0x298], R30 ;  /* 0x0002981e01007387 */ /* 0x000fe20000100800 */
[----:B---3--:R-:W-:Y:S02]  /*13060*/  IADD3 R26, P5, R29, c[0x0][0x168], RZ ;  /* 0x00005a001d1a7a10 */ /* 0x008fe40007fbe0ff */
        /* <DEDUP_REMOVED lines=8> */
[----:B---3--:R-:W-:Y:S02]  /*130f0*/  IADD3.X R25, R27, c[0x0][0x16c], RZ, P2, !PT ;  /* 0x00005b001b197a10 */ /* 0x008fe400017fe4ff */
[----:B------:R-:W-:Y:S01]  /*13100*/  IADD3 R18, P2, R18, c[0x0][0x168], RZ ;  /* 0x00005a0012127a10 */ /* 0x000fe20007f5e0ff */
[----:B------:R1:W-:Y:S04]  /*13110*/  STL [R1+0x2dc], R22 ;  /* 0x0002dc1601007387 */ /* 0x0003e80000100800 */
[----:B------:R-:W-:Y:S04]  /*13120*/  STL [R1+0x2b0], R25 ;  /* 0x0002b01901007387 */ /* 0x000fe80000100800 */
[----:B------:R3:W-:Y:S01]  /*13130*/  STL [R1+0x2e4], R18 ;  /* 0x0002e41201007387 */ /* 0x0007e20000100800 */
[----:B-1----:R-:W-:-:S02]  /*13140*/  IADD3.X R22, R24, c[0x0][0x16c], RZ, P1, !PT ;  /* 0x00005b0018167a10 */ /* 0x002fc40000ffe4ff */
[----:B------:R-:W-:-:S03]  /*13150*/  IADD3 R21, P1, R21, c[0x0][0x168], RZ ;  /* 0x00005a0015157a10 */ /* 0x000fc60007f3e0ff */
[----:B------:R-:W-:Y:S01]  /*13160*/  STL [R1+0x2b8], R22 ;  /* 0x0002b81601007387 */ /* 0x000fe20000100800 */
[----:B---3--:R-:W-:Y:S02]  /*13170*/  IADD3.X R18, R23, c[0x0][0x16c], RZ, P4, !PT ;  /* 0x00005b0017127a10 */ /* 0x008fe400027fe4ff */
[----:B------:R-:W-:Y:S01]  /*13180*/  IADD3 R17, P4, R17, c[0x0][0x168], RZ ;  /* 0x00005a0011117a10 */ /* 0x000fe20007f9e0ff */
[----:B------:R-:W-:Y:S01]  /*13190*/  STL [R1+0x2ec], R21 ;  /* 0x0002ec1501007387 */ /* 0x000fe20000100800 */
[----:B------:R-:W-:-:S03]  /*131a0*/  IADD3.X R20, R20, c[0x0][0x16c], RZ, P5, !PT ;  /* 0x00005b0014147a10 */ /* 0x000fc60002ffe4ff */
[----:B------:R1:W-:Y:S04]  /*131b0*/  STL [R1+0x2c0], R18 ;  /* 0x0002c01201007387 */ /* 0x0003e80000100800 */
[----:B------:R3:W-:Y:S01]  /*131c0*/  STL [R1+0x2f4], R17 ;  /* 0x0002f41101007387 */ /* 0x0007e20000100800 */
[----:B-1----:R-:W-:-:S03]  /*131d0*/  IADD3 R18, P5, R14, c[0x0][0x168], RZ ;  /* 0x00005a000e127a10 */ /* 0x002fc60007fbe0ff */
[----:B------:R-:W-:Y:S01]  /*131e0*/  STL [R1+0x2c8], R20 ;  /* 0x0002c81401007387 */ /* 0x000fe20000100800 */
[----:B------:R-:W-:Y:S02]  /*131f0*/  IADD3.X R16, R16, c[0x0][0x16c], RZ, P0, !PT ;  /* 0x00005b0010107a10 */ /* 0x000fe400007fe4ff */
[----:B---3--:R-:W-:Y:S02]  /*13200*/  IADD3.X R17, R19, c[0x0][0x16c], RZ, P3, !PT ;  /* 0x00005b0013117a10 */ /* 0x008fe40001ffe4ff */
[----:B------:R-:W-:Y:S01]  /*13210*/  IADD3 R14, P3, R11, c[0x0][0x168], RZ ;  /* 0x00005a000b0e7a10 */ /* 0x000fe20007f7e0ff */
[----:B------:R-:W-:Y:S01]  /*13220*/  STL [R1+0x2fc], R18 ;  /* 0x0002fc1201007387 */ /* 0x000fe20000100800 */
[----:B------:R-:W-:-:S03]  /*13230*/  IADD3 R11, P0, R13, c[0x0][0x168], RZ ;  /* 0x00005a000d0b7a10 */ /* 0x000fc60007f1e0ff */
[----:B------:R-:W-:Y:S04]  /*13240*/  STL [R1+0x2d0], R17 ;  /* 0x0002d01101007387 */ /* 0x000fe80000100800 */
[----:B------:R1:W-:Y:S04]  /*13250*/  STL [R1+0x304], R14 ;  /* 0x0003040e01007387 */ /* 0x0003e80000100800 */
[----:B------:R-:W-:Y:S04]  /*13260*/  STL [R1+0x2d8], R16 ;  /* 0x0002d81001007387 */ /* 0x000fe80000100800 */
[----:B------:R3:W-:Y:S01]  /*13270*/  STL [R1+0x30c], R11 ;  /* 0x00030c0b01007387 */ /* 0x0007e20000100800 */
[----:B-1----:R-:W-:-:S02]  /*13280*/  IADD3.X R14, R15, c[0x0][0x16c], RZ, P2, !PT ;  /* 0x00005b000f0e7a10 */ /* 0x002fc400017fe4ff */
[----:B------:R-:W-:Y:S02]  /*13290*/  IADD3 R13, P2, R10, c[0x0][0x168], RZ ;  /* 0x00005a000a0d7a10 */ /* 0x000fe40007f5e0ff */
[----:B------:R-:W-:Y:S01]  /*132a0*/  IADD3.X R7, R7, c[0x0][0x16c], RZ, P4, !PT ;  /* 0x00005b0007077a10 */ /* 0x000fe200027fe4ff */
[----:B------:R-:W-:Y:S01]  /*132b0*/  STL [R1+0x2e0], R14 ;  /* 0x0002e00e01007387 */ /* 0x000fe20000100800 */
[----:B---3--:R-:W-:Y:S02]  /*132c0*/  IADD3.X R11, R12, c[0x0][0x16c], RZ, P1, !PT ;  /* 0x00005b000c0b7a10 */ /* 0x008fe40000ffe4ff */
[----:B------:R-:W-:Y:S01]  /*132d0*/  IADD3 R10, P1, R9, c[0x0][0x168], RZ ;  /* 0x00005a00090a7a10 */ /* 0x000fe20007f3e0ff */
[----:B------:R-:W-:Y:S01]  /*132e0*/  STL [R1+0x314], R13 ;  /* 0x0003140d01007387 */ /* 0x000fe20000100800 */
[----:B------:R-:W-:-:S03]  /*132f0*/  IADD3 R9, P4, R2, c[0x0][0x168], RZ ;  /* 0x00005a0002097a10 */ /* 0x000fc60007f9e0ff */
[----:B------:R-:W-:Y:S01]  /*13300*/  STL [R1+0x2e8], R11 ;  /* 0x0002e80b01007387 */ /* 0x000fe20000100800 */
[----:B------:R-:W-:-:S03]  /*13310*/  IADD3.X R8, R8, c[0x0][0x16c], RZ, P5, !PT ;  /* 0x00005b0008087a10 */ /* 0x000fc60002ffe4ff */
[----:B------:R-:W-:Y:S04]  /*13320*/  STL [R1+0x31c], R10 ;  /* 0x00031c0a01007387 */ /* 0x000fe80000100800 */
[----:B------:R-:W3:Y:S04]  /*13330*/  LDL.LU R2, [R1+0x698] ;  /* 0x0006980001027983 */ /* 0x000ee80000300800 */
[----:B------:R1:W-:Y:S04]  /*13340*/  STL [R1+0x2f0], R7 ;  /* 0x0002f00701007387 */ /* 0x0003e80000100800 */
[----:B------:R-:W-:Y:S01]  /*13350*/  STL [R1+0x324], R9 ;  /* 0x0003240901007387 */ /* 0x000fe20000100800 */
[----:B-1----:R-:W-:-:S03]  /*13360*/  IADD3 R7, P5, R6, c[0x0][0x168], RZ ;  /* 0x00005a0006077a10 */ /* 0x002fc60007fbe0ff */
[----:B------:R-:W-:Y:S04]  /*13370*/  STL [R1+0x2f8], R8 ;  /* 0x0002f80801007387 */ /* 0x000fe80000100800 */
[----:B------:R-:W-:Y:S01]  /*13380*/  STL [R1+0x32c], R7 ;  /* 0x00032c0701007387 */ /* 0x000fe20000100800 */
[----:B--2---:R-:W-:Y:S02]  /*13390*/  IADD3.X R6, R5, c[0x0][0x16c], RZ, P3, !PT ;  /* 0x00005b0005067a10 */ /* 0x004fe40001ffe4ff */
[----:B------:R-:W-:-:S03]  /*133a0*/  IADD3.X R5, R197, c[0x0][0x16c], RZ, P0, !PT ;  /* 0x00005b00c5057a10 */ /* 0x000fc600007fe4ff */
[----:B------:R-:W-:Y:S04]  /*133b0*/  STL [R1+0x300], R6 ;  /* 0x0003000601007387 */ /* 0x000fe80000100800 */
[----:B------:R-:W2:Y:S01]  /*133c0*/  LDL.LU R197, [R1+0x694] ;  /* 0x0006940001c57983 */ /* 0x000ea20000300800 */
[----:B----4-:R-:W-:-:S05]  /*133d0*/  IADD3 R4, P3, R4, c[0x0][0x160], RZ ;  /* 0x0000580004047a10 */ /* 0x010fca0007f7e0ff */
[----:B------:R1:W-:Y:S04]  /*133e0*/  STL [R1+0x334], R4 ;  /* 0x0003340401007387 */ /* 0x0003e80000100800 */
[----:B------:R-:W-:Y:S01]  /*133f0*/  STL [R1+0x308], R5 ;  /* 0x0003080501007387 */ /* 0x000fe20000100800 */
[----:B-1----:R-:W-:Y:S01]  /*13400*/  IADD3.X R4, R3, c[0x0][0x16c], RZ, P2, !PT ;  /* 0x00005b0003047a10 */ /* 0x002fe200017fe4ff */
[----:B------:R-:W-:Y:S02]  /*13410*/  IMAD R199, R41, 0x100, R36 ;  /* 0x0000010029c77824 */ /* 0x000fe400078e0224 */
[----:B------:R-:W1:Y:S02]  /*13420*/  S2R R129, SR_TID.X ;  /* 0x0000000000817919 */ /* 0x000e640000002100 */
[----:B-1----:R-:W-:-:S02]  /*13430*/  SHF.R.U32.HI R151, RZ, 0x6, R129 ;  /* 0x00000006ff977819 */ /* 0x002fc40000011681 */
[----:B---3--:R-:W-:Y:S02]  /*13440*/  IADD3.X R3, R2, c[0x0][0x16c], RZ, P1, !PT ;  /* 0x00005b0002037a10 */ /* 0x008fe40000ffe4ff */
[----:B------:R1:W5:Y:S04]  /*13450*/  LDL.LU R2, [R1+0x690] ;  /* 0x0006900001027983 */ /* 0x0003680000300800 */
[----:B------:R3:W-:Y:S02]  /*13460*/  STL [R1+0x310], R4 ;  /* 0x0003100401007387 */ /* 0x0007e40000100800 */
[----:B---3--:R-:W-:Y:S02]  /*13470*/  IADD3.X R4, R200, c[0x0][0x16c], RZ, P4, !PT ;  /* 0x00005b00c8047a10 */ /* 0x008fe400027fe4ff */
[----:B------:R1:W5:Y:S04]  /*13480*/  LDL.LU R200, [R1+0x68c] ;  /* 0x00068c0001c87983 */ /* 0x0003680000300800 */
[----:B------:R3:W-:Y:S02]  /*13490*/  STL [R1+0x318], R3 ;  /* 0x0003180301007387 */ /* 0x0007e40000100800 */
[----:B---3--:R-:W-:-:S02]  /*134a0*/  IADD3.X R3, R198, c[0x0][0x16c], RZ, P5, !PT ;  /* 0x00005b00c6037a10 */ /* 0x008fc40002ffe4ff */
[----:B------:R1:W5:Y:S04]  /*134b0*/  LDL.LU R198, [R1+0x688] ;  /* 0x0006880001c67983 */ /* 0x0003680000300800 */
[----:B------:R2:W-:Y:S02]  /*134c0*/  STL [R1+0x320], R4 ;  /* 0x0003200401007387 */ /* 0x0005e40000100800 */
[----:B--2---:R-:W-:Y:S02]  /*134d0*/  IADD3.X R4, R197, c[0x0][0x164], RZ, P3, !PT ;  /* 0x00005900c5047a10 */ /* 0x004fe40001ffe4ff */
[----:B------:R1:W5:Y:S04]  /*134e0*/  LDL.LU R197, [R1+0x684] ;  /* 0x0006840001c57983 */ /* 0x0003680000300800 */
[----:B------:R2:W-:Y:S02]  /*134f0*/  STL [R1+0x328], R3 ;  /* 0x0003280301007387 */ /* 0x0005e40000100800 */
[----:B--2---:R-:W-:-:S02]  /*13500*/  IMAD.IADD R3, R199, 0x1, R0 ;  /* 0x00000001c7037824 */ /* 0x004fc400078e0200 */
[----:B------:R1:W5:Y:S04]  /*13510*/  LDL.LU R0, [R1+0x680] ;  /* 0x0006800001007983 */ /* 0x0003680000300800 */
[----:B------:R-:W-:Y:S04]  /*13520*/  STL [R1+0x330], R4 ;  /* 0x0003300401007387 */ /* 0x000fe80000100800 */
[----:B------:R-:W2:Y:S01]  /*13530*/  LDL R5, [R1+0x338] ;  /* 0x0003380001057983 */ /* 0x000ea20000100800 */
[----:B------:R-:W-:Y:S02]  /*13540*/  SGXT.U32 R151, R151, 0x1 ;  /* 0x000000019797781a */ /* 0x000fe40000000000 */
[----:B------:R-:W-:-:S02]  /*13550*/  SHF.R.U32.HI R131, RZ, 0x6, R129 ;  /* 0x00000006ff837819 */ /* 0x000fc40000011681 */
[----:B------:R-:W-:Y:S02]  /*13560*/  LOP3.LUT R151, R151, 0x3e, RZ, 0xfc, !PT ;  /* 0x0000003e97977812 */ /* 0x000fe400078efcff */
[--C-:B------:R-:W-:Y:S02]  /*13570*/  SHF.R.U32.HI R130, RZ, 0x6, R129.reuse ;  /* 0x00000006ff827819 */ /* 0x100fe40000011681 */
[----:B------:R-:W-:Y:S01]  /*13580*/  SGXT.U32 R131, R131, 0x1 ;  /* 0x000000018383781a */ /* 0x000fe20000000000 */
[----:B------:R-:W-:Y:S01]  /*13590*/  IMAD R38, R151, c[0x0][0x188], RZ ;  /* 0x0000620097267a24 */ /* 0x000fe200078e02ff */
[----:B------:R-:W-:Y:S02]  /*135a0*/  SGXT.U32 R130, R130, 0x1 ;  /* 0x000000018282781a */ /* 0x000fe40000000000 */
[----:B------:R-:W-:Y:S02]  /*135b0*/  SHF.R.U32.HI R151, RZ, 0x6, R129 ;  /* 0x00000006ff977819 */ /* 0x000fe40000011681 */
[----:B------:R-:W-:-:S02]  /*135c0*/  LOP3.LUT R130, R130, 0x3c, RZ, 0xfc, !PT ;  /* 0x0000003c82827812 */ /* 0x000fc400078efcff */
[----:B------:R-:W-:Y:S02]  /*135d0*/  LOP3.LUT R131, R131, 0x3a, RZ, 0xfc, !PT ;  /* 0x0000003a83837812 */ /* 0x000fe400078efcff */
[----:B------:R-:W-:Y:S01]  /*135e0*/  SGXT.U32 R151, R151, 0x1 ;  /* 0x000000019797781a */ /* 0x000fe20000000000 */
[----:B------:R-:W-:Y:S01]  /*135f0*/  IMAD R37, R130, c[0x0][0x188], RZ ;  /* 0x0000620082257a24 */ /* 0x000fe200078e02ff */
[--C-:B------:R-:W-:Y:S01]  /*13600*/  SHF.R.U32.HI R130, RZ, 0x6, R129.reuse ;  /* 0x00000006ff827819 */ /* 0x100fe20000011681 */
[----:B------:R-:W-:Y:S01]  /*13610*/  IMAD R36, R131, c[0x0][0x188], RZ ;  /* 0x0000620083247a24 */ /* 0x000fe200078e02ff */
[----:B------:R-:W-:Y:S02]  /*13620*/  LOP3.LUT R151, R151, 0x38, RZ, 0xfc, !PT ;  /* 0x0000003897977812 */ /* 0x000fe400078efcff */
[----:B------:R-:W-:Y:S02]  /*13630*/  SHF.R.U32.HI R131, RZ, 0x6, R129 ;  /* 0x00000006ff837819 */ /* 0x000fe40000011681 */
[----:B------:R-:W-:Y:S01]  /*13640*/  SGXT.U32 R130, R130, 0x1 ;  /* 0x000000018282781a */ /* 0x000fe20000000000 */
[----:B------:R-:W-:Y:S01]  /*13650*/  IMAD R38, R151, c[0x0][0x188], RZ ;  /* 0x0000620097267a24 */ /* 0x000fe200078e02ff */
[----:B------:R-:W-:-:S02]  /*13660*/  SGXT.U32 R131, R131, 0x1 ;  /* 0x000000018383781a */ /* 0x000fc40000000000 */
[--C-:B------:R-:W-:Y:S02]  /*13670*/  SHF.R.U32.HI R151, RZ, 0x6, R129.reuse ;  /* 0x00000006ff977819 */ /* 0x100fe40000011681 */
[----:B------:R-:W-:Y:S02]  /*13680*/  LOP3.LUT R130, R130, 0x36, RZ, 0xfc, !PT ;  /* 0x0000003682827812 */ /* 0x000fe400078efcff */
[----:B------:R-:W-:Y:S02]  /*13690*/  LOP3.LUT R131, R131, 0x34, RZ, 0xfc, !PT ;  /* 0x0000003483837812 */ /* 0x000fe400078efcff */
[----:B------:R-:W-:Y:S01]  /*136a0*/  SGXT.U32 R151, R151, 0x1 ;  /* 0x000000019797781a */ /* 0x000fe20000000000 */
[----:B------:R-:W-:Y:S01]  /*136b0*/  IMAD R37, R130, c[0x0][0x188], RZ ;  /* 0x0000620082257a24 */ /* 0x000fe200078e02ff */
[----:B------:R-:W-:Y:S01]  /*136c0*/  SHF.R.U32.HI R130, RZ, 0x6, R129 ;  /* 0x00000006ff827819 */ /* 0x000fe20000011681 */
[----:B------:R-:W-:Y:S01]  /*136d0*/  IMAD R36, R131, c[0x0][0x188], RZ ;  /* 0x0000620083247a24 */ /* 0x000fe200078e02ff */
[----:B------:R-:W-:-:S02]  /*136e0*/  LOP3.LUT R151, R151, 0x32, RZ, 0xfc, !PT ;  /* 0x0000003297977812 */ /* 0x000fc400078efcff */
[----:B------:R-:W-:Y:S02]  /*136f0*/  SHF.R.U32.HI R131, RZ, 0x6, R129 ;  /* 0x00000006ff837819 */ /* 0x000fe40000011681 */
[----:B------:R-:W-:Y:S01]  /*13700*/  SGXT.U32 R130, R130, 0x1 ;  /* 0x000000018282781a */ /* 0x000fe20000000000 */
[----:B------:R-:W-:Y:S01]  /*13710*/  IMAD R38, R151, c[0x0][0x188], RZ ;  /* 0x0000620097267a24 */ /* 0x000fe200078e02ff */
[----:B------:R-:W-:Y:S01]  /*13720*/  SGXT.U32 R131, R131, 0x1 ;  /* 0x000000018383781a */ /* 0x000fe20000000000 */
[----:B------:R-:W3:Y:S01]  /*13730*/  S2R R151, SR_TID.X ;  /* 0x0000000000977919 */ /* 0x000ee20000002100 */
[----:B------:R-:W-:Y:S02]  /*13740*/  LOP3.LUT R130, R130, 0x30, RZ, 0xfc, !PT ;  /* 0x0000003082827812 */ /* 0x000fe400078efcff */
[----:B------:R-:W-:-:S03]  /*13750*/  LOP3.LUT R131, R131, 0x2e, RZ, 0xfc, !PT ;  /* 0x0000002e83837812 */ /* 0x000fc600078efcff */
[----:B------:R-:W-:Y:S01]  /*13760*/  IMAD R37, R130, c[0x0][0x188], RZ ;  /* 0x0000620082257a24 */ /* 0x000fe200078e02ff */
[--C-:B------:R-:W-:Y:S01]  /*13770*/  SHF.R.U32.HI R130, RZ, 0x6, R129.reuse ;  /* 0x00000006ff827819 */ /* 0x100fe20000011681 */
[----:B------:R-:W-:Y:S01]  /*13780*/  IMAD R36, R131, c[0x0][0x188], RZ ;  /* 0x0000620083247a24 */ /* 0x000fe200078e02ff */
[--C-:B------:R-:W-:Y:S02]  /*13790*/  SHF.R.U32.HI R131, RZ, 0x6, R129.reuse ;  /* 0x00000006ff837819 */ /* 0x100fe40000011681 */
[----:B------:R-:W-:Y:S02]  /*137a0*/  SHF.R.U32.HI R129, RZ, 0x6, R129 ;  /* 0x00000006ff817819 */ /* 0x000fe40000011681 */
[----:B------:R-:W-:Y:S02]  /*137b0*/  SGXT.U32 R131, R131, 0x1 ;  /* 0x000000018383781a */ /* 0x000fe40000000000 */
[----:B------:R-:W-:Y:S02]  /*137c0*/  SGXT.U32 R130, R130, 0x1 ;  /* 0x000000018282781a */ /* 0x000fe40000000000 */
[----:B------:R-:W-:-:S02]  /*137d0*/  SGXT.U32 R129, R129, 0x1 ;  /* 0x000000018181781a */ /* 0x000fc40000000000 */
[----:B------:R-:W-:Y:S02]  /*137e0*/  LOP3.LUT R130, R130, 0x2a, RZ, 0xfc, !PT ;  /* 0x0000002a82827812 */ /* 0x000fe400078efcff */
[----:B------:R-:W-:Y:S02]  /*137f0*/  LOP3.LUT R129, R129, 0x2c, RZ, 0xfc, !PT ;  /* 0x0000002c81817812 */ /* 0x000fe400078efcff */
[----:B------:R-:W-:Y:S01]  /*13800*/  LOP3.LUT R131, R131, 0x28, RZ, 0xfc, !PT ;  /* 0x0000002883837812 */ /* 0x000fe200078efcff */
[----:B------:R-:W-:Y:S01]  /*13810*/  IMAD R37, R130, c[0x0][0x188], RZ ;  /* 0x0000620082257a24 */ /* 0x000fe200078e02ff */
[--C-:B---3--:R-:W-:Y:S01]  /*13820*/  SHF.R.U32.HI R130, RZ, 0x6, R151.reuse ;  /* 0x00000006ff827819 */ /* 0x108fe20000011697 */
[----:B------:R-:W-:Y:S01]  /*13830*/  IMAD R38, R129, c[0x0][0x188], RZ ;  /* 0x0000620081267a24 */ /* 0x000fe200078e02ff */
[--C-:B------:R-:W-:Y:S01]  /*13840*/  SHF.R.U32.HI R129, RZ, 0x6, R151.reuse ;  /* 0x00000006ff817819 */ /* 0x100fe20000011697 */
[----:B------:R-:W-:Y:S01]  /*13850*/  IMAD R36, R131, c[0x0][0x188], RZ ;  /* 0x0000620083247a24 */ /* 0x000fe200078e02ff */
[----:B------:R-:W-:-:S02]  /*13860*/  SHF.R.U32.HI R131, RZ, 0x6, R151 ;  /* 0x00000006ff837819 */ /* 0x000fc40000011697 */
[----:B------:R-:W-:Y:S01]  /*13870*/  SHF.R.U32.HI R151, RZ, 0x6, R151 ;  /* 0x00000006ff977819 */ /* 0x000fe20000011697 */
[----:B------:R-:W3:Y:S01]  /*13880*/  S2R R199, SR_TID.X ;  /* 0x0000000000c77919 */ /* 0x000ee20000002100 */
[----:B------:R-:W-:Y:S02]  /*13890*/  SGXT.U32 R131, R131, 0x1 ;  /* 0x000000018383781a */ /* 0x000fe40000000000 */
[----:B------:R-:W-:Y:S01]  /*138a0*/  SGXT.U32 R151, R151, 0x1 ;  /* 0x000000019797781a */ /* 0x000fe20000000000 */
[----:B------:R4:W-:Y:S01]  /*138b0*/  STL [R1+0x340], R3 ;  /* 0x0003400301007387 */ /* 0x0009e20000100800 */
[----:B------:R-:W-:Y:S02]  /*138c0*/  SGXT.U32 R130, R130, 0x1 ;  /* 0x000000018282781a */ /* 0x000fe40000000000 */
[----:B------:R-:W-:Y:S02]  /*138d0*/  SGXT.U32 R129, R129, 0x1 ;  /* 0x000000018181781a */ /* 0x000fe40000000000 */
[----:B------:R-:W-:Y:S01]  /*138e0*/  LOP3.LUT R151, R151, 0x26, RZ, 0xfc, !PT ;  /* 0x0000002697977812 */ /* 0x000fe200078efcff */
[----:B------:R-:W-:Y:S01]  /*138f0*/  IMAD.MOV.U32 R6, RZ, RZ, 0x3f ;  /* 0x0000003fff067424 */ /* 0x000fe200078e00ff */
[----:B------:R-:W-:-:S02]  /*13900*/  LOP3.LUT R129, R129, 0x24, RZ, 0xfc, !PT ;  /* 0x0000002481817812 */ /* 0x000fc400078efcff */
[----:B----4-:R-:W-:Y:S02]  /*13910*/  LOP3.LUT R3, R3, 0x40, RZ, 0x3c, !PT ;  /* 0x0000004003037812 */ /* 0x010fe400078e3cff */
[----:B------:R-:W-:Y:S02]  /*13920*/  LOP3.LUT R130, R130, 0x22, RZ, 0xfc, !PT ;  /* 0x0000002282827812 */ /* 0x000fe400078efcff */
[----:B------:R-:W-:Y:S01]  /*13930*/  LOP3.LUT R131, R131, 0x20, RZ, 0xfc, !PT ;  /* 0x0000002083837812 */ /* 0x000fe200078efcff */
[----:B------:R1:W-:Y:S01]  /*13940*/  STL [R1+0x344], R3 ;  /* 0x0003440301007387 */ /* 0x0003e20000100800 */
[----:B------:R-:W-:Y:S01]  /*13950*/  IMAD R36, R151, c[0x0][0x188], RZ ;  /* 0x0000620097247a24 */ /* 0x000fe200078e02ff */
[----:B------:R-:W-:Y:S01]  /*13960*/  IADD3 R6, R6, c[0x0][0x180], RZ ;  /* 0x0000600006067a10 */ /* 0x000fe20007ffe0ff */
[----:B------:R-:W-:Y:S01]  /*13970*/  IMAD R38, R129, c[0x0][0x188], RZ ;  /* 0x0000620081267a24 */ /* 0x000fe200078e02ff */
[--C-:B------:R-:W-:Y:S01]  /*13980*/  SHF.R.U32.HI R129, RZ, 0x6, R128.reuse ;  /* 0x00000006ff817819 */ /* 0x100fe20000011680 */
[----:B------:R-:W-:Y:S01]  /*13990*/  IMAD R37, R130, c[0x0][0x188], RZ ;  /* 0x0000620082257a24 */ /* 0x000fe200078e02ff */
[--C-:B------:R-:W-:Y:S01]  /*139a0*/  SHF.R.U32.HI R130, RZ, 0x6, R128.reuse ;  /* 0x00000006ff827819 */ /* 0x100fe20000011680 */
[----:B------:R-:W-:Y:S01]  /*139b0*/  IMAD R36, R131, c[0x0][0x188], RZ ;  /* 0x0000620083247a24 */ /* 0x000fe200078e02ff */
[----:B------:R-:W-:-:S02]  /*139c0*/  SHF.R.U32.HI R131, RZ, 0x6, R128 ;  /* 0x00000006ff837819 */ /* 0x000fc40000011680 */
[----:B------:R-:W-:Y:S02]  /*139d0*/  SHF.R.U32.HI R128, RZ, 0x6, R128 ;  /* 0x00000006ff807819 */ /* 0x000fe40000011680 */
[----:B------:R-:W-:Y:S02]  /*139e0*/  SHF.R.S32.HI R4, RZ, 0x1f, R6 ;  /* 0x0000001fff047819 */ /* 0x000fe40000011406 */
[----:B------:R-:W-:Y:S02]  /*139f0*/  SGXT.U32 R128, R128, 0x1 ;  /* 0x000000018080781a */ /* 0x000fe40000000000 */
[----:B------:R-:W-:Y:S02]  /*13a00*/  SGXT.U32 R131, R131, 0x1 ;  /* 0x000000018383781a */ /* 0x000fe40000000000 */
[----:B------:R-:W-:Y:S02]  /*13a10*/  SGXT.U32 R130, R130, 0x1 ;  /* 0x000000018282781a */ /* 0x000fe40000000000 */
[----:B------:R-:W-:-:S02]  /*13a20*/  SGXT.U32 R129, R129, 0x1 ;  /* 0x000000018181781a */ /* 0x000fc40000000000 */
[----:B------:R-:W-:Y:S02]  /*13a30*/  LEA.HI R4, R4, R6, RZ, 0x6 ;  /* 0x0000000604047211 */ /* 0x000fe400078f30ff */
[----:B------:R-:W-:Y:S02]  /*13a40*/  LOP3.LUT R128, R128, 0x1e, RZ, 0xfc, !PT ;  /* 0x0000001e80807812 */ /* 0x000fe400078efcff */
[----:B------:R-:W-:Y:S02]  /*13a50*/  LOP3.LUT R129, R129, 0x1c, RZ, 0xfc, !PT ;  /* 0x0000001c81817812 */ /* 0x000fe400078efcff */
[----:B------:R-:W-:Y:S02]  /*13a60*/  LOP3.LUT R130, R130, 0x1a, RZ, 0xfc, !PT ;  /* 0x0000001a82827812 */ /* 0x000fe400078efcff */
[----:B------:R-:W-:Y:S02]  /*13a70*/  LOP3.LUT R131, R131, 0x18, RZ, 0xfc, !PT ;  /* 0x0000001883837812 */ /* 0x000fe400078efcff */
[----:B---3--:R-:W-:-:S02]  /*13a80*/  SHF.R.U32.HI R199, RZ, 0x6, R199 ;  /* 0x00000006ffc77819 */ /* 0x008fc400000116c7 */
[----:B------:R-:W-:Y:S01]  /*13a90*/  SHF.R.S32.HI R4, RZ, 0x6, R4 ;  /* 0x00000006ff047819 */ /* 0x000fe20000011404 */
[----:B------:R-:W-:Y:S01]  /*13aa0*/  IMAD R36, R128, c[0x0][0x188], RZ ;  /* 0x0000620080247a24 */ /* 0x000fe200078e02ff */
[----:B------:R-:W-:Y:S01]  /*13ab0*/  CS2R R120, SRZ ;  /* 0x0000000000787805 */ /* 0x000fe2000001ff00 */
[----:B------:R-:W-:Y:S01]  /*13ac0*/  IMAD R38, R129, c[0x0][0x188], RZ ;  /* 0x0000620081267a24 */ /* 0x000fe200078e02ff */
[----:B------:R-:W-:Y:S01]  /*13ad0*/  CS2R R122, SRZ ;  /* 0x00000000007a7805 */ /* 0x000fe2000001ff00 */
[----:B------:R-:W-:Y:S01]  /*13ae0*/  IMAD R37, R130, c[0x0][0x188], RZ ;  /* 0x0000620082257a24 */ /* 0x000fe200078e02ff */
[----:B------:R-:W-:Y:S01]  /*13af0*/  CS2R R116, SRZ ;  /* 0x0000000000747805 */ /* 0x000fe2000001ff00 */
[----:B------:R-:W-:Y:S01]  /*13b00*/  IMAD R36, R131, c[0x0][0x188], RZ ;  /* 0x0000620083247a24 */ /* 0x000fe200078e02ff */
        /* <DEDUP_REMOVED lines=45> */
[----:B------:R-:W-:Y:S01]  /*13de0*/  SGXT.U32 R199, R199, 0x1 ;  /* 0x00000001c7c7781a */ /* 0x000fe20000000000 */
        /* <DEDUP_REMOVED lines=16> */
[----:B------:R-:W-:Y:S01]  /*13ef0*/  IADD3 R4, R4, -0x2, RZ ;  /* 0xfffffffe04047810 */ /* 0x000fe20007ffe0ff */
[----:B------:R-:W-:-:S02]  /*13f00*/  UIADD3 UR7, UR4, -0x80, URZ ;  /* 0xffffff8004077890 */ /* 0x000fc4000fffe03f */
[----:B------:R-:W-:Y:S02]  /*13f10*/  USHF.L.U32 UR11, UR6, 0x2, URZ ;  /* 0x00000002060b7899 */ /* 0x000fe4000800063f */
[----:B------:R-:W-:Y:S02]  /*13f20*/  USHF.L.U64.HI UR10, UR6, 0x2, UR10 ;  /* 0x00000002060a7899 */ /* 0x000fe4000801020a */
[----:B------:R-:W-:Y:S02]  /*13f30*/  UMOV UR4, URZ ;  /* 0x0000003f00047c82 */ /* 0x000fe40008000000 */
[----:B------:R-:W-:Y:S02]  /*13f40*/  UMOV UR8, 0x1 ;  /* 0x0000000100087882 */ /* 0x000fe40000000000 */
[----:B------:R-:W-:Y:S02]  /*13f50*/  USHF.L.U64.HI UR9, UR5, 0x2, UR9 ;  /* 0x0000000205097899 */ /* 0x000fe40008010209 */
[----:B------:R-:W-:Y:S01]  /*13f60*/  UMOV UR6, 0xffffffff ;  /* 0xffffffff00067882 */ /* 0x000fe20000000000 */
[----:B--2---:R-:W-:-:S02]  /*13f70*/  LOP3.LUT R7, R5, 0x20, RZ, 0x3c, !PT ;  /* 0x0000002005077812 */ /* 0x004fc400078e3cff */
[C---:B------:R-:W-:Y:S02]  /*13f80*/  LOP3.LUT R6, R5.reuse, 0x40, RZ, 0x3c, !PT ;  /* 0x0000004005067812 */ /* 0x040fe400078e3cff */
[----:B-1----:R-:W-:Y:S02]  /*13f90*/  LOP3.LUT R5, R5, 0x60, RZ, 0x3c, !PT ;  /* 0x0000006005057812 */ /* 0x002fe400078e3cff */
.L_x_2:
[----:B------:R-:W2:Y:S01]  /*13fa0*/  LDL R4, [R1+0x340] ;  /* 0x0003400001047983 */ /* 0x000ea20000100800 */
[----:B------:R-:W-:Y:S01]  /*13fb0*/  UIADD3 UR6, UR6, 0x1, URZ ;  /* 0x0000000106067890 */ /* 0x000fe2000fffe03f */
[----:B------:R-:W-:-:S04]  /*13fc0*/  DEPBAR.LE SB0, 0x2 ;  /* 0x000080800000791a */ /* 0x000fc80000000000 */
[----:B-----5:R1:W-:Y:S01]  /*13fd0*/  STL [R1+0x680], R198 ;  /* 0x000680c601007387 */ /* 0x0203e20000100800 */
[----:B------:R-:W-:-:S03]  /*13fe0*/  UISETP.GT.AND UP0, UPT, UR6, 0x1, UPT ;  /* 0x000000010600788c */ /* 0x000fc6000bf04270 */
[----:B------:R-:W3:Y:S01]  /*13ff0*/  LDL R180, [R1+0x344] ;  /* 0x0003440001b47983 */ /* 0x000ee20000100800 */
[----:B------:R-:W-:-:S03]  /*14000*/  USEL UR6, UR6, URZ, !UP0 ;  /* 0x0000003f06067287 */ /* 0x000fc6000c000000 */
[----:B------:R-:W4:Y:S03]  /*14010*/  S2R R7, SR_TID.X ;  /* 0x0000000000077919 */ /* 0x000f260000002100 */
[----:B------:R-:W-:Y:S01]  /*14020*/  IMAD.U32 R3, RZ, RZ, UR6 ;  /* 0x00000006ff037e24 */ /* 0x000fe2000f8e00ff */
[----:B-1----:R-:W3:Y:S01]  /*14030*/  LDL R198, [R1+0x374] ;  /* 0x0003740001c67983 */ /* 0x002ee20000100800 */
[----:B------:R-:W-:Y:S02]  /*14040*/  IMAD.U32 R192, RZ, RZ, UR6 ;  /* 0x00000006ffc07e24 */ /* 0x000fe4000f8e00ff */
[----:B------:R-:W-:Y:S02]  /*14050*/  IMAD.U32 R193, RZ, RZ, UR6 ;  /* 0x00000006ffc17e24 */ /* 0x000fe4000f8e00ff */
[----:B------:R-:W-:Y:S02]  /*14060*/  IMAD.U32 R194, RZ, RZ, UR6 ;  /* 0x00000006ffc27e24 */ /* 0x000fe4000f8e00ff */
[----:B------:R-:W-:Y:S01]  /*14070*/  IMAD.U32 R195, RZ, RZ, UR6 ;  /* 0x00000006ffc37e24 */ /* 0x000fe2000f8e00ff */
[----:B----4-:R-:W-:-:S02]  /*14080*/  LOP3.LUT R6, R7, 0x1c, RZ, 0xc0, !PT ;  /* 0x0000001c07067812 */ /* 0x010fc400078ec0ff */
[C---:B------:R-:W-:Y:S02]  /*14090*/  LOP3.LUT R5, R7.reuse, 0x3, RZ, 0xc0, !PT ;  /* 0x0000000307057812 */ /* 0x040fe400078ec0ff */
[C---:B------:R-:W-:Y:S02]  /*140a0*/  LOP3.LUT R9, R7.reuse, 0x1c, RZ, 0xc0, !PT ;  /* 0x0000001c07097812 */ /* 0x040fe400078ec0ff */
[----:B------:R-:W-:Y:S01]  /*140b0*/  LOP3.LUT R8, R7, 0x3, RZ, 0xc0, !PT ;  /* 0x0000000307087812 */ /* 0x000fe200078ec0ff */
[----:B------:R-:W-:-:S04]  /*140c0*/  IMAD R5, R5, 0x120, R6 ;  /* 0x0000012005057824 */ /* 0x000fc800078e0206 */
[----:B------:R-:W-:Y:S01]  /*140d0*/  IMAD R8, R8, 0x120, R9 ;  /* 0x0000012008087824 */ /* 0x000fe200078e0209 */
[----:B------:R-:W-:-:S03]  /*140e0*/  LOP3.LUT R5, R5, 0x20, RZ, 0x3c, !PT ;  /* 0x0000002005057812 */ /* 0x000fc600078e3cff */
[----:B------:R-:W-:Y:S01]  /*140f0*/  IMAD R3, R3, 0x4000, R8 ;  /* 0x0000400003037824 */ /* 0x000fe200078e0208 */
[----:B------:R-:W-:Y:S01]  /*14100*/  BAR.SYNC.DEFER_BLOCKING 0x0 ;  /* 0x0000000000007b1d */ /* 0x000fe20000010000 */
[----:B------:R-:W-:Y:S01]  /*14110*/  IMAD R192, R192, 0x4000, R5 ;  /* 0x00004000c0c07824 */ /* 0x000fe200078e0205 */
[C---:B------:R-:W-:Y:S02]  /*14120*/  LOP3.LUT R5, R7.reuse, 0x3, RZ, 0xc0, !PT ;  /* 0x0000000307057812 */ /* 0x040fe400078ec0ff */
[C---:B------:R-:W-:Y:S02]  /*14130*/  LOP3.LUT R8, R7.reuse, 0x1c, RZ, 0xc0, !PT ;  /* 0x0000001c07087812 */ /* 0x040fe400078ec0ff */
[----:B------:R-:W-:Y:S01]  /*14140*/  LOP3.LUT R7, R7, 0x3, RZ, 0xc0, !PT ;  /* 0x0000000307077812 */ /* 0x000fe200078ec0ff */
[----:B------:R-:W-:-:S04]  /*14150*/  IMAD R5, R5, 0x120, R6 ;  /* 0x0000012005057824 */ /* 0x000fc800078e0206 */
[----:B------:R-:W-:Y:S01]  /*14160*/  IMAD R7, R7, 0x120, R8 ;  /* 0x0000012007077824 */ /* 0x000fe200078e0208 */
[----:B------:R-:W-:-:S04]  /*14170*/  LOP3.LUT R5, R5, 0x60, RZ, 0x3c, !PT ;  /* 0x0000006005057812 */ /* 0x000fc800078e3cff */
[----:B------:R-:W-:Y:S01]  /*14180*/  LOP3.LUT R7, R7, 0x40, RZ, 0x3c, !PT ;  /* 0x0000004007077812 */ /* 0x000fe200078e3cff */
[----:B------:R-:W-:-:S04]  /*14190*/  IMAD R194, R194, 0x4000, R5 ;  /* 0x00004000c2c27824 */ /* 0x000fc800078e0205 */
[----:B------:R-:W-:Y:S01]  /*141a0*/  IMAD R193, R193, 0x4000, R7 ;  /* 0x00004000c1c17824 */ /* 0x000fe200078e0207 */
[----:B------:R-:W-:Y:S04]  /*141b0*/  LDS R25, [R194+0x20080] ;  /* 0x02008000c2197984 */ /* 0x000fe80000000800 */
        /* <DEDUP_REMOVED lines=14> */
[----:B------:R-:W-:Y:S01]  /*142a0*/  LDS R47, [R192+0x20400] ;  /* 0x02040000c02f7984 */ /* 0x000fe20000000800 */
[----:B------:R-:W-:-:S03]  /*142b0*/  IMAD.U32 R196, RZ, RZ, UR6 ;  /* 0x00000006ffc47e24 */ /* 0x000fc6000f8e00ff */
[----:B------:R-:W-:Y:S04]  /*142c0*/  LDS R184, [R193+0x21080] ;  /* 0x02108000c1b87984 */ /* 0x000fe80000000800 */
[----:B------:R-:W-:Y:S04]  /*142d0*/  LDS R186, [R193+0x21480] ;  /* 0x02148000c1ba7984 */ /* 0x000fe80000000800 */
[----:B------:R-:W-:Y:S04]  /*142e0*/  LDS R185, [R194+0x21080] ;  /* 0x02108000c2b97984 */ /* 0x000fe80000000800 */
[----:B------:R-:W-:Y:S04]  /*142f0*/  LDS R187, [R194+0x21480] ;  /* 0x02148000c2bb7984 */ /* 0x000fe80000000800 */
[----:B------:R-:W-:Y:S04]  /*14300*/  LDS R182, [R3+0x21480] ;  /* 0x0214800003b67984 */ /* 0x000fe80000000800 */
[----:B------:R-:W-:Y:S04]  /*14310*/  LDS R181, [R192+0x21080] ;  /* 0x02108000c0b57984 */ /* 0x000fe80000000800 */
[----:B------:R-:W-:Y:S01]  /*14320*/  LDS R183, [R192+0x21480] ;  /* 0x02148000c0b77984 */ /* 0x000fe20000000800 */
[----:B--2---:R-:W-:-:S05]  /*14330*/  IMAD R195, R195, 0x10000, R4 ;  /* 0x00010000c3c37824 */ /* 0x004fca00078e0204 */
[----:B------:R-:W1:Y:S04]  /*14340*/  LDSM.16.M88.4 R12, [R195] ;  /* 0x00000000c30c783b */ /* 0x000e680000000200 */
[----:B------:R-:W2:Y:S04]  /*14350*/  LDSM.16.M88.4 R8, [R195+0x2000] ;  /* 0x00200000c308783b */ /* 0x000ea80000000200 */
[----:B------:R-:W4:Y:S04]  /*14360*/  LDSM.16.M88.4 R4, [R195+0x8000] ;  /* 0x00800000c304783b */ /* 0x000f280000000200 */
[----:B------:R-:W3:Y:S04]  /*14370*/  LDSM.16.M88.4 R20, [R195+0x4000] ;  /* 0x00400000c314783b */ /* 0x000ee80000000200 */
[----:B------:R-:W3:Y:S04]  /*14380*/  LDSM.16.M88.4 R16, [R195+0x6000] ;  /* 0x00600000c310783b */ /* 0x000ee80000000200 */
[----:B------:R-:W3:Y:S01]  /*14390*/  LDSM.16.M88.4 R144, [R195+0xa000] ;  /* 0x00a00000c390783b */ /* 0x000ee20000000200 */
[----:B-1----:R-:W-:Y:S08]  /*143a0*/  HMMA.1688.F32.TF32 R56, R24, R12, R140 ;  /* 0x0000000c1838723c */ /* 0x002ff0000008108c */
[----:B--2---:R-:W-:Y:S08]  /*143b0*/  HMMA.1688.F32.TF32 R140, R28, R8, R52 ;  /* 0x000000081c8c723c */ /* 0x004ff00000081034 */
[C---:B----4-:R-:W-:Y:S01]  /*143c0*/  HMMA.1688.F32.TF32 R176, R24.reuse, R4, R100 ;  /* 0x0000000418b0723c */ /* 0x050fe20000081064 */
[----:B------:R-:W1:Y:S07]  /*143d0*/  LDSM.16.M88.4 R100, [R195+0xc000] ;  /* 0x00c00000c364783b */ /* 0x000e6e0000000200 */
[----:B------:R-:W-:Y:S01]  /*143e0*/  HMMA.1688.F32.TF32 R52, R24, R8, R160 ;  /* 0x000000081834723c */ /* 0x000fe200000810a0 */
[----:B------:R-:W2:Y:S07]  /*143f0*/  LDSM.16.M88.4 R160, [R195+0xe000] ;  /* 0x00e00000c3a0783b */ /* 0x000eae0000000200 */
[C---:B------:R-:W-:Y:S08]  /*14400*/  HMMA.1688.F32.TF32 R36, R32.reuse, R12, R36 ;  /* 0x0000000c2024723c */ /* 0x040ff00000081024 */
[C---:B------:R-:W-:Y:S08]  /*14410*/  HMMA.1688.F32.TF32 R48, R32.reuse, R8, R48 ;  /* 0x000000082030723c */ /* 0x040ff00000081030 */
[-C--:B---3--:R-:W-:Y:S08]  /*14420*/  HMMA.1688.F32.TF32 R60, R32, R20.reuse, R60 ;  /* 0x00000014203c723c */ /* 0x088ff0000008103c */
[----:B------:R-:W-:Y:S08]  /*14430*/  HMMA.1688.F32.TF32 R68, R24, R20, R68 ;  /* 0x000000141844723c */ /* 0x000ff00000081044 */
[-C--:B------:R-:W-:Y:S08]  /*14440*/  HMMA.1688.F32.TF32 R76, R32, R16.reuse, R76 ;  /* 0x00000010204c723c */ /* 0x080ff0000008104c */
[----:B------:R-:W-:Y:S08]  /*14450*/  HMMA.1688.F32.TF32 R84, R24, R16, R84 ;  /* 0x000000101854723c */ /* 0x000ff00000081054 */
[C---:B------:R-:W-:Y:S08]  /*14460*/  HMMA.1688.F32.TF32 R92, R32.reuse, R4, R92 ;  /* 0x00000004205c723c */ /* 0x040ff0000008105c */
[C---:B------:R-:W-:Y:S08]  /*14470*/  HMMA.1688.F32.TF32 R168, R32.reuse, R144, R168 ;  /* 0x0000009020a8723c */ /* 0x040ff000000810a8 */
[----:B-1----:R-:W-:Y:S08]  /*14480*/  HMMA.1688.F32.TF32 R164, R32, R100, R164 ;  /* 0x0000006420a4723c */ /* 0x002ff000000810a4 */
[C---:B------:R-:W-:Y:S08]  /*14490*/  HMMA.1688.F32.TF32 R136, R24.reuse, R144, R136 ;  /* 0x000000901888723c */ /* 0x040ff00000081088 */
[----:B------:R-:W-:Y:S08]  /*144a0*/  HMMA.1688.F32.TF32 R132, R24, R100, R132 ;  /* 0x000000641884723c */ /* 0x000ff00000081084 */
[C---:B------:R-:W-:Y:S08]  /*144b0*/  HMMA.1688.F32.TF32 R40, R28.reuse, R12, R40 ;  /* 0x0000000c1c28723c */ /* 0x040ff00000081028 */
[C---:B------:R-:W-:Y:S08]  /*144c0*/  HMMA.1688.F32.TF32 R64, R28.reuse, R20, R64 ;  /* 0x000000141c40723c */ /* 0x040ff00000081040 */
[C---:B------:R-:W-:Y:S08]  /*144d0*/  HMMA.1688.F32.TF32 R80, R28.reuse, R16, R80 ;  /* 0x000000101c50723c */ /* 0x040ff00000081050 */
[----:B------:R-:W-:Y:S08]  /*144e0*/  HMMA.1688.F32.TF32 R96, R28, R4, R96 ;  /* 0x000000041c60723c */ /* 0x000ff00000081060 */
[----:B--2---:R-:W-:Y:S01]  /*144f0*/  HMMA.1688.F32.TF32 R32, R32, R160, R156 ;  /* 0x000000a02020723c */ /* 0x004fe2000008109c */
[----:B------:R-:W-:Y:S04]  /*14500*/  LDS R156, [R3+0x20800] ;  /* 0x02080000039c7984 */ /* 0x000fe80000000800 */
[----:B------:R-:W-:Y:S03]  /*14510*/  LDS R158, [R3+0x20c00] ;  /* 0x020c0000039e7984 */ /* 0x000fe60000000800 */
[C---:B------:R-:W-:Y:S01]  /*14520*/  HMMA.1688.F32.TF32 R152, R28.reuse, R144, R152 ;  /* 0x000000901c98723c */ /* 0x040fe20000081098 */
[----:B------:R-:W-:Y:S04]  /*14530*/  LDS R157, [R192+0x20800] ;  /* 0x02080000c09d7984 */ /* 0x000fe80000000800 */
[----:B------:R-:W1:Y:S03]  /*14540*/  LDS R159, [R192+0x20c00] ;  /* 0x020c0000c09f7984 */ /* 0x000e660000000800 */
[----:B------:R-:W-:Y:S08]  /*14550*/  HMMA.1688.F32.TF32 R148, R28, R100, R148 ;  /* 0x000000641c94723c */ /* 0x000ff00000081094 */
[----:B------:R-:W-:Y:S01]  /*14560*/  HMMA.1688.F32.TF32 R24, R24, R160, R124 ;  /* 0x000000a01818723c */ /* 0x000fe2000008107c */
[----:B------:R-:W-:Y:S04]  /*14570*/  LDS R124, [R3+0x20880] ;  /* 0x02088000037c7984 */ /* 0x000fe80000000800 */
[----:B------:R-:W-:Y:S03]  /*14580*/  LDS R126, [R3+0x20c80] ;  /* 0x020c8000037e7984 */ /* 0x000fe60000000800 */
[C---:B------:R-:W-:Y:S01]  /*14590*/  HMMA.1688.F32.TF32 R120, R44.reuse, R12, R120 ;  /* 0x0000000c2c78723c */ /* 0x040fe20000081078 */
[----:B------:R-:W-:Y:S04]  /*145a0*/  LDS R125, [R192+0x20880] ;  /* 0x02088000c07d7984 */ /* 0x000fe80000000800 */
[----:B------:R-:W2:Y:S03]  /*145b0*/  LDS R127, [R192+0x20c80] ;  /* 0x020c8000c07f7984 */ /* 0x000ea60000000800 */
[C---:B------:R-:W-:Y:S08]  /*145c0*/  HMMA.1688.F32.TF32 R116, R44.reuse, R8, R116 ;  /* 0x000000082c74723c */ /* 0x040ff00000081074 */
[C---:B------:R-:W-:Y:S08]  /*145d0*/  HMMA.1688.F32.TF32 R112, R44.reuse, R20, R112 ;  /* 0x000000142c70723c */ /* 0x040ff00000081070 */
[C---:B------:R-:W-:Y:S08]  /*145e0*/  HMMA.1688.F32.TF32 R72, R44.reuse, R16, R72 ;  /* 0x000000102c48723c */ /* 0x040ff00000081048 */
[C---:B------:R-:W-:Y:S08]  /*145f0*/  HMMA.1688.F32.TF32 R88, R44.reuse, R4, R88 ;  /* 0x000000042c58723c */ /* 0x040ff00000081058 */
[C---:B------:R-:W-:Y:S08]  /*14600*/  HMMA.1688.F32.TF32 R104, R44.reuse, R144, R104 ;  /* 0x000000902c68723c */ /* 0x040ff00000081068 */
[C---:B------:R-:W-:Y:S08]  /*14610*/  HMMA.1688.F32.TF32 R108, R44.reuse, R100, R108 ;  /* 0x000000642c6c723c */ /* 0x040ff0000008106c */
[-C--:B------:R-:W-:Y:S01]  /*14620*/  HMMA.1688.F32.TF32 R172, R44, R160.reuse, R172 ;  /* 0x000000a02cac723c */ /* 0x080fe200000810ac */
[----:B------:R-:W-:Y:S04]  /*14630*/  LDS R44, [R193+0x20880] ;  /* 0x02088000c12c7984 */ /* 0x000fe80000000800 */
[----:B------:R-:W-:Y:S03]  /*14640*/  LDS R46, [R193+0x20c80] ;  /* 0x020c8000c12e7984 */ /* 0x000fe60000000800 */
[----:B------:R-:W-:Y:S01]  /*14650*/  HMMA.1688.F32.TF32 R28, R28, R160, R128 ;  /* 0x000000a01c1c723c */ /* 0x000fe20000081080 */
[----:B------:R-:W-:Y:S04]  /*14660*/  LDS R128, [R193+0x20800] ;  /* 0x02080000c1807984 */ /* 0x000fe80000000800 */
[----:B------:R-:W-:Y:S04]  /*14670*/  LDS R130, [R193+0x20c00] ;  /* 0x020c0000c1827984 */ /* 0x000fe80000000800 */
[----:B------:R-:W-:Y:S04]  /*14680*/  LDS R129, [R194+0x20800] ;  /* 0x02080000c2817984 */ /* 0x000fe80000000800 */
[----:B------:R-:W3:Y:S04]  /*14690*/  LDS R131, [R194+0x20c00] ;  /* 0x020c0000c2837984 */ /* 0x000ee80000000800 */
[----:B------:R-:W-:Y:S04]  /*146a0*/  LDS R45, [R194+0x20880] ;  /* 0x02088000c22d7984 */ /* 0x000fe80000000800 */
[----:B------:R-:W4:Y:S01]  /*146b0*/  LDS R47, [R194+0x20c80] ;  /* 0x020c8000c22f7984 */ /* 0x000f220000000800 */
[----:B------:R-:W-:Y:S01]  /*146c0*/  IMAD R196, R196, 0x10000, R180 ;  /* 0x00010000c4c47824 */ /* 0x000fe200078e02b4 */
[----:B-1----:R-:W-:Y:S02]  /*146d0*/  HMMA.1688.F32.TF32 R188, R156, R102, R108 ;  /* 0x000000669cbc723c */ /* 0x002fe4000008106c */
[----:B------:R-:W-:Y:S06]  /*146e0*/  LDS R180, [R3+0x21080] ;  /* 0x0210800003b47984 */ /* 0x000fec0000000800 */
[C---:B--2---:R-:W-:Y:S08]  /*146f0*/  HMMA.1688.F32.TF32 R40, R124.reuse, R14, R40 ;  /* 0x0000000e7c28723c */ /* 0x044ff00000081028 */
[C---:B------:R-:W-:Y:S08]  /*14700*/  HMMA.1688.F32.TF32 R140, R124.reuse, R10, R140 ;  /* 0x0000000a7c8c723c */ /* 0x040ff0000008108c */
[C---:B------:R-:W-:Y:S08]  /*14710*/  HMMA.1688.F32.TF32 R64, R124.reuse, R22, R64 ;  /* 0x000000167c40723c */ /* 0x040ff00000081040 */
[C---:B------:R-:W-:Y:S08]  /*14720*/  HMMA.1688.F32.TF32 R80, R124.reuse, R18, R80 ;  /* 0x000000127c50723c */ /* 0x040ff00000081050 */
[C---:B------:R-:W-:Y:S08]  /*14730*/  HMMA.1688.F32.TF32 R96, R124.reuse, R6, R96 ;  /* 0x000000067c60723c */ /* 0x040ff00000081060 */
[C---:B------:R-:W-:Y:S08]  /*14740*/  HMMA.1688.F32.TF32 R152, R124.reuse, R146, R152 ;  /* 0x000000927c98723c */ /* 0x040ff00000081098 */
[C---:B------:R-:W-:Y:S08]  /*14750*/  HMMA.1688.F32.TF32 R148, R124.reuse, R102, R148 ;  /* 0x000000667c94723c */ /* 0x040ff00000081094 */
[----:B------:R-:W-:Y:S08]  /*14760*/  HMMA.1688.F32.TF32 R28, R124, R162, R28 ;  /* 0x000000a27c1c723c */ /* 0x000ff0000008101c */
[C---:B------:R-:W-:Y:S08]  /*14770*/  HMMA.1688.F32.TF32 R120, R156.reuse, R14, R120 ;  /* 0x0000000e9c78723c */ /* 0x040ff00000081078 */
[----:B------:R-:W-:Y:S01]  /*14780*/  HMMA.1688.F32.TF32 R108, R156, R162, R172 ;  /* 0x000000a29c6c723c */ /* 0x000fe200000810ac */
[----:B------:R-:W-:Y:S04]  /*14790*/  LDS R172, [R193+0x21000] ;  /* 0x02100000c1ac7984 */ /* 0x000fe80000000800 */
[----:B------:R-:W-:Y:S03]  /*147a0*/  LDS R174, [R193+0x21400] ;  /* 0x02140000c1ae7984 */ /* 0x000fe60000000800 */
[-C--:B---3--:R-:W-:Y:S01]  /*147b0*/  HMMA.1688.F32.TF32 R36, R128, R14.reuse, R36 ;  /* 0x0000000e8024723c */ /* 0x088fe20000081024 */
[----:B------:R-:W-:Y:S04]  /*147c0*/  LDS R173, [R194+0x21000] ;  /* 0x02100000c2ad7984 */ /* 0x000fe80000000800 */
[----:B------:R-:W-:Y:S03]  /*147d0*/  LDS R175, [R194+0x21400] ;  /* 0x02140000c2af7984 */ /* 0x000fe60000000800 */
[----:B----4-:R-:W-:Y:S01]  /*147e0*/  HMMA.1688.F32.TF32 R124, R44, R14, R56 ;  /* 0x0000000e2c7c723c */ /* 0x010fe20000081038 */
[----:B------:R-:W1:Y:S07]  /*147f0*/  LDSM.16.M88.4 R12, [R196] ;  /* 0x00000000c40c783b */ /* 0x000e6e0000000200 */
[-C--:B------:R-:W-:Y:S08]  /*14800*/  HMMA.1688.F32.TF32 R116, R156, R10.reuse, R116 ;  /* 0x0000000a9c74723c */ /* 0x080ff00000081074 */
[-C--:B------:R-:W-:Y:S08]  /*14810*/  HMMA.1688.F32.TF32 R48, R128, R10.reuse, R48 ;  /* 0x0000000a8030723c */ /* 0x080ff00000081030 */
[----:B------:R-:W-:Y:S01]  /*14820*/  HMMA.1688.F32.TF32 R56, R44, R10, R52 ;  /* 0x0000000a2c38723c */ /* 0x000fe20000081034 */
[----:B------:R-:W2:Y:S07]  /*14830*/  LDSM.16.M88.4 R8, [R196+0x2000] ;  /* 0x00200000c408783b */ /* 0x000eae0000000200 */
[-C--:B------:R-:W-:Y:S08]  /*14840*/  HMMA.1688.F32.TF32 R104, R156, R146.reuse, R104 ;  /* 0x000000929c68723c */ /* 0x080ff00000081068 */
[C---:B------:R-:W-:Y:S08]  /*14850*/  HMMA.1688.F32.TF32 R168, R128.reuse, R146, R168 ;  /* 0x0000009280a8723c */ /* 0x040ff000000810a8 */
[----:B------:R-:W-:Y:S08]  /*14860*/  HMMA.1688.F32.TF32 R32, R128, R162, R32 ;  /* 0x000000a28020723c */ /* 0x000ff00000081020 */
[C---:B------:R-:W-:Y:S08]  /*14870*/  HMMA.1688.F32.TF32 R144, R44.reuse, R146, R136 ;  /* 0x000000922c90723c */ /* 0x040ff00000081088 */
[C---:B------:R-:W-:Y:S08]  /*14880*/  HMMA.1688.F32.TF32 R68, R44.reuse, R22, R68 ;  /* 0x000000162c44723c */ /* 0x040ff00000081044 */
[C---:B------:R-:W-:Y:S08]  /*14890*/  HMMA.1688.F32.TF32 R84, R44.reuse, R18, R84 ;  /* 0x000000122c54723c */ /* 0x040ff00000081054 */
[C---:B------:R-:W-:Y:S08]  /*148a0*/  HMMA.1688.F32.TF32 R176, R44.reuse, R6, R176 ;  /* 0x000000062cb0723c */ /* 0x040ff000000810b0 */
[C---:B------:R-:W-:Y:S08]  /*148b0*/  HMMA.1688.F32.TF32 R136, R44.reuse, R102, R132 ;  /* 0x000000662c88723c */ /* 0x040ff00000081084 */
[----:B------:R-:W-:Y:S01]  /*148c0*/  HMMA.1688.F32.TF32 R160, R44, R162, R24 ;  /* 0x000000a22ca0723c */ /* 0x000fe20000081018 */
[----:B------:R-:W-:Y:S07]  /*148d0*/  LDSM.16.M88.4 R24, [R196+0x6000] ;  /* 0x00600000c418783b */ /* 0x000fee0000000200 */
[C---:B------:R-:W-:Y:S08]  /*148e0*/  HMMA.1688.F32.TF32 R72, R156.reuse, R18, R72 ;  /* 0x000000129c48723c */ /* 0x040ff00000081048 */
[----:B------:R-:W-:Y:S08]  /*148f0*/  HMMA.1688.F32.TF32 R88, R156, R6, R88 ;  /* 0x000000069c58723c */ /* 0x000ff00000081058 */
[C---:B------:R-:W-:Y:S01]  /*14900*/  HMMA.1688.F32.TF32 R76, R128.reuse, R18, R76 ;  /* 0x00000012804c723c */ /* 0x040fe2000008104c */
[----:B------:R-:W3:Y:S07]  /*14910*/  LDSM.16.M88.4 R16, [R196+0xa000] ;  /* 0x00a00000c410783b */ /* 0x000eee0000000200 */
[----:B------:R-:W-:Y:S08]  /*14920*/  HMMA.1688.F32.TF32 R92, R128, R6, R92 ;  /* 0x00000006805c723c */ /* 0x000ff0000008105c */
[----:B-1----:R-:W-:Y:S08]  /*14930*/  HMMA.1688.F32.TF32 R44, R172, R12, R36 ;  /* 0x0000000cac2c723c */ /* 0x002ff00000081024 */
[-C--:B------:R-:W-:Y:S01]  /*14940*/  HMMA.1688.F32.TF32 R112, R156, R22.reuse, R112 ;  /* 0x000000169c70723c */ /* 0x080fe20000081070 */
[----:B------:R-:W-:Y:S04]  /*14950*/  LDS R156, [R3+0x21000] ;  /* 0x02100000039c7984 */ /* 0x000fe80000000800 */
[----:B------:R-:W-:Y:S03]  /*14960*/  LDS R158, [R3+0x21400] ;  /* 0x02140000039e7984 */ /* 0x000fe60000000800 */
[C---:B------:R-:W-:Y:S01]  /*14970*/  HMMA.1688.F32.TF32 R60, R128.reuse, R22, R60 ;  /* 0x00000016803c723c */ /* 0x040fe2000008103c */
[----:B------:R-:W-:Y:S04]  /*14980*/  LDS R157, [R192+0x21000] ;  /* 0x02100000c09d7984 */ /* 0x000fe80000000800 */
[----:B------:R-:W1:Y:S03]  /*14990*/  LDS R159, [R192+0x21400] ;  /* 0x02140000c09f7984 */ /* 0x000e660000000800 */
[----:B------:R-:W-:Y:S01]  /*149a0*/  HMMA.1688.F32.TF32 R164, R128, R102, R164 ;  /* 0x0000006680a4723c */ /* 0x000fe200000810a4 */
[----:B------:R-:W-:Y:S04]  /*149b0*/  LDSM.16.M88.4 R20, [R196+0x8000] ;  /* 0x00800000c414783b */ /* 0x000fe80000000200 */
[----:B------:R-:W-:Y:S03]  /*149c0*/  LDSM.16.M88.4 R128, [R196+0xc000] ;  /* 0x00c00000c480783b */ /* 0x000fe60000000200 */
[C---:B------:R-:W-:Y:S01]  /*149d0*/  HMMA.1688.F32.TF32 R4, R184.reuse, R12, R124 ;  /* 0x0000000cb804723c */ /* 0x040fe2000008107c */
[----:B------:R-:W-:Y:S07]  /*149e0*/  LDSM.16.M88.4 R124, [R196+0xe000] ;  /* 0x00e00000c47c783b */ /* 0x000fee0000000200 */
[C---:B--2---:R-:W-:Y:S01]  /*149f0*/  HMMA.1688.F32.TF32 R36, R184.reuse, R8, R56 ;  /* 0x00000008b824723c */ /* 0x044fe20000081038 */
[----:B------:R-:W2:Y:S07]  /*14a00*/  LDSM.16.M88.4 R56, [R196+0x4000] ;  /* 0x00400000c438783b */ /* 0x000eae0000000200 */
[----:B---3--:R-:W-:Y:S08]  /*14a10*/  HMMA.1688.F32.TF32 R132, R184, R16, R144 ;  /* 0x00000010b884723c */ /* 0x008ff00000081090 */
[----:B------:R-:W-:Y:S08]  /*14a20*/  HMMA.1688.F32.TF32 R52, R180, R8, R140 ;  /* 0x00000008b434723c */ /* 0x000ff0000008108c */
[C---:B-1----:R-:W-:Y:S08]  /*14a30*/  HMMA.1688.F32.TF32 R120, R156.reuse, R12, R120 ;  /* 0x0000000c9c78723c */ /* 0x042ff00000081078 */
[C---:B------:R-:W-:Y:S08]  /*14a40*/  HMMA.1688.F32.TF32 R116, R156.reuse, R8, R116 ;  /* 0x000000089c74723c */ /* 0x040ff00000081074 */
[C---:B------:R-:W-:Y:S08]  /*14a50*/  HMMA.1688.F32.TF32 R72, R156.reuse, R24, R72 ;  /* 0x000000189c48723c */ /* 0x040ff00000081048 */
[C---:B--2---:R-:W-:Y:S08]  /*14a60*/  HMMA.1688.F32.TF32 R112, R156.reuse, R56, R112 ;  /* 0x000000389c70723c */ /* 0x044ff00000081070 */
[C---:B------:R-:W-:Y:S08]  /*14a70*/  HMMA.1688.F32.TF32 R88, R156.reuse, R20, R88 ;  /* 0x000000149c58723c */ /* 0x040ff00000081058 */
[C---:B------:R-:W-:Y:S08]  /*14a80*/  HMMA.1688.F32.TF32 R104, R156.reuse, R16, R104 ;  /* 0x000000109c68723c */ /* 0x040ff00000081068 */
[C---:B------:R-:W-:Y:S08]  /*14a90*/  HMMA.1688.F32.TF32 R188, R156.reuse, R128, R188 ;  /* 0x000000809cbc723c */ /* 0x040ff000000810bc */
[----:B------:R-:W-:Y:S08]  /*14aa0*/  HMMA.1688.F32.TF32 R144, R156, R124, R108 ;  /* 0x0000007c9c90723c */ /* 0x000ff0000008106c */
[C---:B------:R-:W-:Y:S01]  /*14ab0*/  HMMA.1688.F32.TF32 R48, R172.reuse, R8, R48 ;  /* 0x00000008ac30723c */ /* 0x040fe20000081030 */
[----:B------:R-:W-:Y:S04]  /*14ac0*/  LDS R8, [R193+0x22080] ;  /* 0x02208000c1087984 */ /* 0x000fe80000000800 */
[----:B------:R-:W-:Y:S03]  /*14ad0*/  LDS R9, [R194+0x22080] ;  /* 0x02208000c2097984 */ /* 0x000fe60000000800 */
[C---:B------:R-:W-:Y:S08]  /*14ae0*/  HMMA.1688.F32.TF32 R60, R172.reuse, R56, R60 ;  /* 0x00000038ac3c723c */ /* 0x040ff0000008103c */
[C---:B------:R-:W-:Y:S08]  /*14af0*/  HMMA.1688.F32.TF32 R76, R172.reuse, R24, R76 ;  /* 0x00000018ac4c723c */ /* 0x040ff0000008104c */
[-C--:B------:R-:W-:Y:S08]  /*14b00*/  HMMA.1688.F32.TF32 R92, R172, R20.reuse, R92 ;  /* 0x00000014ac5c723c */ /* 0x080ff0000008105c */
[----:B------:R-:W-:Y:S01]  /*14b10*/  HMMA.1688.F32.TF32 R100, R184, R20, R176 ;  /* 0x00000014b864723c */ /* 0x000fe200000810b0 */
[----:B------:R-:W-:Y:S04]  /*14b20*/  LDS R176, [R193+0x21800] ;  /* 0x02180000c1b07984 */ /* 0x000fe80000000800 */
[----:B------:R-:W-:Y:S03]  /*14b30*/  LDS R178, [R193+0x21c00] ;  /* 0x021c0000c1b27984 */ /* 0x000fe60000000800 */
[C---:B------:R-:W-:Y:S01]  /*14b40*/  HMMA.1688.F32.TF32 R168, R172.reuse, R16, R168 ;  /* 0x00000010aca8723c */ /* 0x040fe200000810a8 */
[----:B------:R-:W-:Y:S04]  /*14b50*/  LDS R177, [R194+0x21800] ;  /* 0x02180000c2b17984 */ /* 0x000fe80000000800 */
[----:B------:R-:W-:Y:S03]  /*14b60*/  LDS R179, [R194+0x21c00] ;  /* 0x021c0000c2b37984 */ /* 0x000fe60000000800 */
[C---:B------:R-:W-:Y:S08]  /*14b70*/  HMMA.1688.F32.TF32 R164, R172.reuse, R128, R164 ;  /* 0x00000080aca4723c */ /* 0x040ff000000810a4 */
[-C--:B------:R-:W-:Y:S01]  /*14b80*/  HMMA.1688.F32.TF32 R156, R172, R124.reuse, R32 ;  /* 0x0000007cac9c723c */ /* 0x080fe20000081020 */
[----:B------:R-:W-:Y:S04]  /*14b90*/  LDS R172, [R3+0x21800] ;  /* 0x0218000003ac7984 */ /* 0x000fe80000000800 */
[----:B------:R-:W-:Y:S03]  /*14ba0*/  LDS R174, [R3+0x21c00] ;  /* 0x021c000003ae7984 */ /* 0x000fe60000000800 */
[C---:B------:R-:W-:Y:S01]  /*14bb0*/  HMMA.1688.F32.TF32 R140, R180.reuse, R124, R28 ;  /* 0x0000007cb48c723c */ /* 0x040fe2000008101c */
[----:B------:R-:W-:Y:S04]  /*14bc0*/  LDS R173, [R192+0x21800] ;  /* 0x02180000c0ad7984 */ /* 0x000fe80000000800 */
[----:B------:R-:W1:Y:S04]  /*14bd0*/  LDS R175, [R192+0x21c00] ;  /* 0x021c0000c0af7984 */ /* 0x000e680000000800 */
[----:B------:R-:W-:Y:S04]  /*14be0*/  LDS R32, [R3+0x21880] ;  /* 0x0218800003207984 */ /* 0x000fe80000000800 */
[----:B------:R-:W-:Y:S04]  /*14bf0*/  LDS R34, [R3+0x21c80] ;  /* 0x021c800003227984 */ /* 0x000fe80000000800 */
[----:B------:R-:W-:Y:S04]  /*14c00*/  LDS R33, [R192+0x21880] ;  /* 0x02188000c0217984 */ /* 0x000fe80000000800 */
[----:B------:R-:W2:Y:S04]  /*14c10*/  LDS R35, [R192+0x21c80] ;  /* 0x021c8000c0237984 */ /* 0x000ea80000000800 */
[----:B------:R-:W-:Y:S04]  /*14c20*/  LDS R28, [R193+0x21880] ;  /* 0x02188000c11c7984 */ /* 0x000fe80000000800 */
[----:B------:R-:W-:Y:S04]  /*14c30*/  LDS R30, [R193+0x21c80] ;  /* 0x021c8000c11e7984 */ /* 0x000fe80000000800 */
[----:B------:R-:W-:Y:S04]  /*14c40*/  LDS R29, [R194+0x21880] ;  /* 0x02188000c21d7984 */ /* 0x000fe80000000800 */
[----:B------:R-:W3:Y:S01]  /*14c50*/  LDS R31, [R194+0x21c80] ;  /* 0x021c8000c21f7984 */ /* 0x000ee20000000800 */
[C---:B------:R-:W-:Y:S08]  /*14c60*/  HMMA.1688.F32.TF32 R40, R180.reuse, R12, R40 ;  /* 0x0000000cb428723c */ /* 0x040ff00000081028 */
[C---:B------:R-:W-:Y:S08]  /*14c70*/  HMMA.1688.F32.TF32 R64, R180.reuse, R56, R64 ;  /* 0x00000038b440723c */ /* 0x040ff00000081040 */
[C---:B------:R-:W-:Y:S08]  /*14c80*/  HMMA.1688.F32.TF32 R80, R180.reuse, R24, R80 ;  /* 0x00000018b450723c */ /* 0x040ff00000081050 */
[C---:B------:R-:W-:Y:S08]  /*14c90*/  HMMA.1688.F32.TF32 R96, R180.reuse, R20, R96 ;  /* 0x00000014b460723c */ /* 0x040ff00000081060 */
[----:B------:R-:W-:Y:S08]  /*14ca0*/  HMMA.1688.F32.TF32 R152, R180, R16, R152 ;  /* 0x00000010b498723c */ /* 0x000ff00000081098 */
[C---:B------:R-:W-:Y:S08]  /*14cb0*/  HMMA.1688.F32.TF32 R68, R184.reuse, R56, R68 ;  /* 0x00000038b844723c */ /* 0x040ff00000081044 */
[----:B------:R-:W-:Y:S08]  /*14cc0*/  HMMA.1688.F32.TF32 R84, R184, R24, R84 ;  /* 0x00000018b854723c */ /* 0x000ff00000081054 */
[-C--:B------:R-:W-:Y:S08]  /*14cd0*/  HMMA.1688.F32.TF32 R148, R180, R128.reuse, R148 ;  /* 0x00000080b494723c */ /* 0x080ff00000081094 */
[C---:B------:R-:W-:Y:S08]  /*14ce0*/  HMMA.1688.F32.TF32 R136, R184.reuse, R128, R136 ;  /* 0x00000080b888723c */ /* 0x040ff00000081088 */
[----:B------:R-:W-:Y:S08]  /*14cf0*/  HMMA.1688.F32.TF32 R160, R184, R124, R160 ;  /* 0x0000007cb8a0723c */ /* 0x000ff000000810a0 */
[C---:B-1----:R-:W-:Y:S08]  /*14d00*/  HMMA.1688.F32.TF32 R120, R172.reuse, R14, R120 ;  /* 0x0000000eac78723c */ /* 0x042ff00000081078 */
[C---:B------:R-:W-:Y:S08]  /*14d10*/  HMMA.1688.F32.TF32 R116, R172.reuse, R10, R116 ;  /* 0x0000000aac74723c */ /* 0x040ff00000081074 */
[C---:B------:R-:W-:Y:S08]  /*14d20*/  HMMA.1688.F32.TF32 R112, R172.reuse, R58, R112 ;  /* 0x0000003aac70723c */ /* 0x040ff00000081070 */
[C---:B------:R-:W-:Y:S08]  /*14d30*/  HMMA.1688.F32.TF32 R72, R172.reuse, R26, R72 ;  /* 0x0000001aac48723c */ /* 0x040ff00000081048 */
[C---:B------:R-:W-:Y:S08]  /*14d40*/  HMMA.1688.F32.TF32 R88, R172.reuse, R22, R88 ;  /* 0x00000016ac58723c */ /* 0x040ff00000081058 */
[C---:B------:R-:W-:Y:S08]  /*14d50*/  HMMA.1688.F32.TF32 R104, R172.reuse, R18, R104 ;  /* 0x00000012ac68723c */ /* 0x040ff00000081068 */
[----:B------:R-:W-:Y:S01]  /*14d60*/  HMMA.1688.F32.TF32 R108, R172, R130, R188 ;  /* 0x00000082ac6c723c */ /* 0x000fe200000810bc */
[----:B------:R-:W4:Y:S04]  /*14d70*/  LDL.LU R189, [R1+0x330] ;  /* 0x0003300001bd7983 */ /* 0x000f280000300800 */
[----:B------:R-:W4:Y:S03]  /*14d80*/  LDL.LU R190, [R1+0x334] ;  /* 0x0003340001be7983 */ /* 0x000f260000300800 */
[C---:B------:R-:W-:Y:S08]  /*14d90*/  HMMA.1688.F32.TF32 R44, R176.reuse, R14, R44 ;  /* 0x0000000eb02c723c */ /* 0x040ff0000008102c */
[C---:B------:R-:W-:Y:S08]  /*14da0*/  HMMA.1688.F32.TF32 R60, R176.reuse, R58, R60 ;  /* 0x0000003ab03c723c */ /* 0x040ff0000008103c */
[C---:B------:R-:W-:Y:S08]  /*14db0*/  HMMA.1688.F32.TF32 R76, R176.reuse, R26, R76 ;  /* 0x0000001ab04c723c */ /* 0x040ff0000008104c */
[C---:B------:R-:W-:Y:S08]  /*14dc0*/  HMMA.1688.F32.TF32 R92, R176.reuse, R22, R92 ;  /* 0x00000016b05c723c */ /* 0x040ff0000008105c */
[----:B------:R-:W-:Y:S08]  /*14dd0*/  HMMA.1688.F32.TF32 R168, R176, R18, R168 ;  /* 0x00000012b0a8723c */ /* 0x000ff000000810a8 */
[C---:B--2---:R-:W-:Y:S08]  /*14de0*/  HMMA.1688.F32.TF32 R40, R32.reuse, R14, R40 ;  /* 0x0000000e2028723c */ /* 0x044ff00000081028 */
[C---:B------:R-:W-:Y:S08]  /*14df0*/  HMMA.1688.F32.TF32 R64, R32.reuse, R58, R64 ;  /* 0x0000003a2040723c */ /* 0x040ff00000081040 */
[C---:B------:R-:W-:Y:S08]  /*14e00*/  HMMA.1688.F32.TF32 R80, R32.reuse, R26, R80 ;  /* 0x0000001a2050723c */ /* 0x040ff00000081050 */
[C---:B------:R-:W-:Y:S08]  /*14e10*/  HMMA.1688.F32.TF32 R96, R32.reuse, R22, R96 ;  /* 0x000000162060723c */ /* 0x040ff00000081060 */
[----:B------:R-:W-:Y:S08]  /*14e20*/  HMMA.1688.F32.TF32 R152, R32, R18, R152 ;  /* 0x000000122098723c */ /* 0x000ff00000081098 */
[----:B---3--:R-:W-:Y:S08]  /*14e30*/  HMMA.1688.F32.TF32 R184, R28, R14, R4 ;  /* 0x0000000e1cb8723c */ /* 0x008ff00000081004 */
[----:B------:R-:W-:Y:S01]  /*14e40*/  HMMA.1688.F32.TF32 R172, R172, R126, R144 ;  /* 0x0000007eacac723c */ /* 0x000fe20000081090 */
[----:B------:R-:W-:Y:S04]  /*14e50*/  LDS R144, [R3+0x22080] ;  /* 0x0220800003907984 */ /* 0x000fe80000000800 */
[----:B------:R-:W-:Y:S03]  /*14e60*/  LDS R146, [R3+0x22480] ;  /* 0x0224800003927984 */ /* 0x000fe60000000800 */
[C---:B------:R-:W-:Y:S01]  /*14e70*/  HMMA.1688.F32.TF32 R48, R176.reuse, R10, R48 ;  /* 0x0000000ab030723c */ /* 0x040fe20000081030 */
[----:B------:R-:W-:Y:S04]  /*14e80*/  LDS R145, [R192+0x22080] ;  /* 0x02208000c0917984 */ /* 0x000fe80000000800 */
[----:B------:R-:W-:Y:S03]  /*14e90*/  LDS R147, [R192+0x22480] ;  /* 0x02248000c0937984 */ /* 0x000fe60000000800 */
[C---:B------:R-:W-:Y:S08]  /*14ea0*/  HMMA.1688.F32.TF32 R164, R176.reuse, R130, R164 ;  /* 0x00000082b0a4723c */ /* 0x040ff000000810a4 */
        /* <DEDUP_REMOVED lines=8> */
[----:B------:R-:W1:Y:S07]  /*14f30*/  LDSM.16.M88.4 R32, [R195+0x80] ;  /* 0x00008000c320783b */ /* 0x000e6e0000000200 */
[C---:B------:R-:W-:Y:S01]  /*14f40*/  HMMA.1688.F32.TF32 R180, R28.reuse, R10, R36 ;  /* 0x0000000a1cb4723c */ /* 0x040fe20000081024 */
[----:B------:R-:W-:Y:S04]  /*14f50*/  LDS R10, [R193+0x22480] ;  /* 0x02248000c10a7984 */ /* 0x000fe80000000800 */
[----:B------:R-:W-:Y:S03]  /*14f60*/  LDS R11, [R194+0x22480] ;  /* 0x02248000c20b7984 */ /* 0x000fe60000000800 */
[C---:B------:R-:W-:Y:S01]  /*14f70*/  HMMA.1688.F32.TF32 R56, R28.reuse, R58, R68 ;  /* 0x0000003a1c38723c */ /* 0x040fe20000081044 */
[----:B------:R-:W2:Y:S07]  /*14f80*/  LDSM.16.M88.4 R68, [R195+0x4080] ;  /* 0x00408000c344783b */ /* 0x000eae0000000200 */
[C---:B------:R-:W-:Y:S01]  /*14f90*/  HMMA.1688.F32.TF32 R24, R28.reuse, R26, R84 ;  /* 0x0000001a1c18723c */ /* 0x040fe20000081054 */
[----:B------:R-:W-:Y:S07]  /*14fa0*/  LDSM.16.M88.4 R84, [R195+0x6080] ;  /* 0x00608000c354783b */ /* 0x000fee0000000200 */
[C---:B------:R-:W-:Y:S01]  /*14fb0*/  HMMA.1688.F32.TF32 R20, R28.reuse, R22, R100 ;  /* 0x000000161c14723c */ /* 0x040fe20000081064 */
[----:B------:R-:W-:Y:S07]  /*14fc0*/  LDSM.16.M88.4 R100, [R195+0x8080] ;  /* 0x00808000c364783b */ /* 0x000fee0000000200 */
[C---:B------:R-:W-:Y:S01]  /*14fd0*/  HMMA.1688.F32.TF32 R16, R28.reuse, R18, R132 ;  /* 0x000000121c10723c */ /* 0x040fe20000081084 */
[----:B------:R-:W-:Y:S07]  /*14fe0*/  LDSM.16.M88.4 R132, [R195+0xc080] ;  /* 0x00c08000c384783b */ /* 0x000fee0000000200 */
[C---:B------:R-:W-:Y:S01]  /*14ff0*/  HMMA.1688.F32.TF32 R12, R28.reuse, R130, R136 ;  /* 0x000000821c0c723c */ /* 0x040fe20000081088 */
[----:B------:R-:W-:Y:S07]  /*15000*/  LDSM.16.M88.4 R136, [R195+0xa080] ;  /* 0x00a08000c388783b */ /* 0x000fee0000000200 */
[----:B------:R-:W-:Y:S01]  /*15010*/  HMMA.1688.F32.TF32 R4, R28, R126, R160 ;  /* 0x0000007e1c04723c */ /* 0x000fe200000810a0 */
[----:B------:R-:W-:Y:S04]  /*15020*/  LDS R160, [R193+0x22000] ;  /* 0x02200000c1a07984 */ /* 0x000fe80000000800 */
[----:B------:R-:W-:Y:S04]  /*15030*/  LDS R162, [R193+0x22400] ;  /* 0x02240000c1a27984 */ /* 0x000fe80000000800 */
[----:B------:R-:W-:Y:S04]  /*15040*/  LDS R161, [R194+0x22000] ;  /* 0x02200000c2a17984 */ /* 0x000fe80000000800 */
[----:B------:R-:W3:Y:S04]  /*15050*/  LDS R163, [R194+0x22400] ;  /* 0x02240000c2a37984 */ /* 0x000ee80000000800 */
[----:B------:R-:W3:Y:S04]  /*15060*/  LDSM.16.M88.4 R28, [R195+0x2080] ;  /* 0x00208000c31c783b */ /* 0x000ee80000000200 */
[----:B------:R-:W4:Y:S01]  /*15070*/  LDSM.16.M88.4 R124, [R195+0xe080] ;  /* 0x00e08000c37c783b */ /* 0x000f220000000200 */
[-C--:B-1----:R-:W-:Y:S08]  /*15080*/  HMMA.1688.F32.TF32 R120, R176, R32.reuse, R120 ;  /* 0x00000020b078723c */ /* 0x082ff00000081078 */
[----:B------:R-:W-:Y:S08]  /*15090*/  HMMA.1688.F32.TF32 R40, R144, R32, R40 ;  /* 0x000000209028723c */ /* 0x000ff00000081028 */
[-C--:B--2---:R-:W-:Y:S08]  /*150a0*/  HMMA.1688.F32.TF32 R112, R176, R68.reuse, R112 ;  /* 0x00000044b070723c */ /* 0x084ff00000081070 */
[----:B------:R-:W-:Y:S08]  /*150b0*/  HMMA.1688.F32.TF32 R64, R144, R68, R64 ;  /* 0x000000449040723c */ /* 0x000ff00000081040 */
[----:B---3--:R-:W-:Y:S08]  /*150c0*/  HMMA.1688.F32.TF32 R36, R160, R32, R44 ;  /* 0x00000020a024723c */ /* 0x008ff0000008102c */
[-C--:B------:R-:W-:Y:S08]  /*150d0*/  HMMA.1688.F32.TF32 R116, R176, R28.reuse, R116 ;  /* 0x0000001cb074723c */ /* 0x080ff00000081074 */
[-C--:B------:R-:W-:Y:S08]  /*150e0*/  HMMA.1688.F32.TF32 R48, R160, R28.reuse, R48 ;  /* 0x0000001ca030723c */ /* 0x080ff00000081030 */
[----:B------:R-:W-:Y:S08]  /*150f0*/  HMMA.1688.F32.TF32 R52, R144, R28, R52 ;  /* 0x0000001c9034723c */ /* 0x000ff00000081034 */
[----:B------:R-:W-:Y:S08]  /*15100*/  HMMA.1688.F32.TF32 R60, R160, R68, R60 ;  /* 0x00000044a03c723c */ /* 0x000ff0000008103c */
[-C--:B------:R-:W-:Y:S08]  /*15110*/  HMMA.1688.F32.TF32 R72, R176, R84.reuse, R72 ;  /* 0x00000054b048723c */ /* 0x080ff00000081048 */
[-C--:B------:R-:W-:Y:S08]  /*15120*/  HMMA.1688.F32.TF32 R76, R160, R84.reuse, R76 ;  /* 0x00000054a04c723c */ /* 0x080ff0000008104c */
[----:B------:R-:W-:Y:S08]  /*15130*/  HMMA.1688.F32.TF32 R80, R144, R84, R80 ;  /* 0x000000549050723c */ /* 0x000ff00000081050 */
[-C--:B------:R-:W-:Y:S08]  /*15140*/  HMMA.1688.F32.TF32 R88, R176, R100.reuse, R88 ;  /* 0x00000064b058723c */ /* 0x080ff00000081058 */
[-C--:B------:R-:W-:Y:S08]  /*15150*/  HMMA.1688.F32.TF32 R92, R160, R100.reuse, R92 ;  /* 0x00000064a05c723c */ /* 0x080ff0000008105c */
[----:B------:R-:W-:Y:S08]  /*15160*/  HMMA.1688.F32.TF32 R96, R144, R100, R96 ;  /* 0x000000649060723c */ /* 0x000ff00000081060 */
[C---:B------:R-:W-:Y:S08]  /*15170*/  HMMA.1688.F32.TF32 R104, R176.reuse, R136, R104 ;  /* 0x00000088b068723c */ /* 0x040ff00000081068 */
[C---:B------:R-:W-:Y:S08]  /*15180*/  HMMA.1688.F32.TF32 R108, R176.reuse, R132, R108 ;  /* 0x00000084b06c723c */ /* 0x040ff0000008106c */
[----:B----4-:R-:W-:Y:S01]  /*15190*/  HMMA.1688.F32.TF32 R172, R176, R124, R172 ;  /* 0x0000007cb0ac723c */ /* 0x010fe200000810ac */
[----:B------:R-:W-:Y:S04]  /*151a0*/  LDS R176, [R3+0x22800] ;  /* 0x0228000003b07984 */ /* 0x000fe80000000800 */
[----:B------:R-:W-:Y:S03]  /*151b0*/  LDS R178, [R3+0x22c00] ;  /* 0x022c000003b27984 */ /* 0x000fe60000000800 */
[C---:B------:R-:W-:Y:S01]  /*151c0*/  HMMA.1688.F32.TF32 R168, R160.reuse, R136, R168 ;  /* 0x00000088a0a8723c */ /* 0x040fe200000810a8 */
[----:B------:R-:W-:Y:S04]  /*151d0*/  LDS R177, [R192+0x22800] ;  /* 0x02280000c0b17984 */ /* 0x000fe80000000800 */
[----:B------:R-:W1:Y:S03]  /*151e0*/  LDS R179, [R192+0x22c00] ;  /* 0x022c0000c0b37984 */ /* 0x000e660000000800 */
[C---:B------:R-:W-:Y:S08]  /*151f0*/  HMMA.1688.F32.TF32 R164, R160.reuse, R132, R164 ;  /* 0x00000084a0a4723c */ /* 0x040ff000000810a4 */
[----:B------:R-:W-:Y:S01]  /*15200*/  HMMA.1688.F32.TF32 R156, R160, R124, R156 ;  /* 0x0000007ca09c723c */ /* 0x000fe2000008109c */
[----:B------:R-:W-:Y:S04]  /*15210*/  LDS R160, [R193+0x22800] ;  /* 0x02280000c1a07984 */ /* 0x000fe80000000800 */
[----:B------:R-:W-:Y:S03]  /*15220*/  LDS R162, [R193+0x22c00] ;  /* 0x022c0000c1a27984 */ /* 0x000fe60000000800 */
[C---:B------:R-:W-:Y:S01]  /*15230*/  HMMA.1688.F32.TF32 R152, R144.reuse, R136, R152 ;  /* 0x000000889098723c */ /* 0x040fe20000081098 */
[----:B------:R-:W-:Y:S04]  /*15240*/  LDS R161, [R194+0x22800] ;  /* 0x02280000c2a17984 */ /* 0x000fe80000000800 */
[----:B------:R-:W2:Y:S03]  /*15250*/  LDS R163, [R194+0x22c00] ;  /* 0x022c0000c2a37984 */ /* 0x000ea60000000800 */
[C---:B------:R-:W-:Y:S08]  /*15260*/  HMMA.1688.F32.TF32 R148, R144.reuse, R132, R148 ;  /* 0x000000849094723c */ /* 0x040ff00000081094 */
[----:B------:R-:W-:Y:S01]  /*15270*/  HMMA.1688.F32.TF32 R140, R144, R124, R140 ;  /* 0x0000007c908c723c */ /* 0x000fe2000008108c */
[----:B------:R-:W-:Y:S04]  /*15280*/  LDS R144, [R3+0x22880] ;  /* 0x0228800003907984 */ /* 0x000fe80000000800 */
[----:B------:R-:W-:Y:S03]  /*15290*/  LDS R146, [R3+0x22c80] ;  /* 0x022c800003927984 */ /* 0x000fe60000000800 */
[C---:B------:R-:W-:Y:S01]  /*152a0*/  HMMA.1688.F32.TF32 R128, R8.reuse, R32, R184 ;  /* 0x000000200880723c */ /* 0x040fe200000810b8 */
[----:B------:R-:W-:Y:S04]  /*152b0*/  LDS R145, [R192+0x22880] ;  /* 0x02288000c0917984 */ /* 0x000fe80000000800 */
[----:B------:R-:W3:Y:S03]  /*152c0*/  LDS R147, [R192+0x22c80] ;  /* 0x022c8000c0937984 */ /* 0x000ee60000000800 */
[C---:B------:R-:W-:Y:S08]  /*152d0*/  HMMA.1688.F32.TF32 R44, R8.reuse, R28, R180 ;  /* 0x0000001c082c723c */ /* 0x040ff000000810b4 */
[C---:B------:R-:W-:Y:S08]  /*152e0*/  HMMA.1688.F32.TF32 R56, R8.reuse, R68, R56 ;  /* 0x000000440838723c */ /* 0x040ff00000081038 */
[C---:B------:R-:W-:Y:S08]  /*152f0*/  HMMA.1688.F32.TF32 R24, R8.reuse, R84, R24 ;  /* 0x000000540818723c */ /* 0x040ff00000081018 */
[C---:B------:R-:W-:Y:S08]  /*15300*/  HMMA.1688.F32.TF32 R20, R8.reuse, R100, R20 ;  /* 0x000000640814723c */ /* 0x040ff00000081014 */
[C---:B------:R-:W-:Y:S08]  /*15310*/  HMMA.1688.F32.TF32 R16, R8.reuse, R136, R16 ;  /* 0x000000880810723c */ /* 0x040ff00000081010 */
[C---:B------:R-:W-:Y:S08]  /*15320*/  HMMA.1688.F32.TF32 R12, R8.reuse, R132, R12 ;  /* 0x00000084080c723c */ /* 0x040ff0000008100c */
[----:B------:R-:W-:Y:S01]  /*15330*/  HMMA.1688.F32.TF32 R4, R8, R124, R4 ;  /* 0x0000007c0804723c */ /* 0x000fe20000081004 */
[----:B------:R-:W-:Y:S04]  /*15340*/  LDS R8, [R193+0x22880] ;  /* 0x02288000c1087984 */ /* 0x000fe80000000800 */
[----:B------:R-:W-:Y:S04]  /*15350*/  LDS R10, [R193+0x22c80] ;  /* 0x022c8000c10a7984 */ /* 0x000fe80000000800 */
[----:B------:R-:W-:Y:S04]  /*15360*/  LDS R9, [R194+0x22880] ;  /* 0x02288000c2097984 */ /* 0x000fe80000000800 */
[----:B------:R-:W4:Y:S01]  /*15370*/  LDS R11, [R194+0x22c80] ;  /* 0x022c8000c20b7984 */ /* 0x000f220000000800 */
[C---:B-1----:R-:W-:Y:S08]  /*15380*/  HMMA.1688.F32.TF32 R120, R176.reuse, R34, R120 ;  /* 0x00000022b078723c */ /* 0x042ff00000081078 */
        /* <DEDUP_REMOVED lines=8> */
[----:B------:R-:W-:Y:S03]  /*15410*/  LDS R178, [R3+0x23400] ;  /* 0x0234000003b27984 */ /* 0x000fe60000000800 */
[C---:B--2---:R-:W-:Y:S01]  /*15420*/  HMMA.1688.F32.TF32 R36, R160.reuse, R34, R36 ;  /* 0x00000022a024723c */ /* 0x044fe20000081024 */
[----:B------:R-:W-:Y:S04]  /*15430*/  LDS R177, [R192+0x23000] ;  /* 0x02300000c0b17984 */ /* 0x000fe80000000800 */
[----:B------:R-:W-:Y:S03]  /*15440*/  LDS R179, [R192+0x23400] ;  /* 0x02340000c0b37984 */ /* 0x000fe60000000800 */
        /* <DEDUP_REMOVED lines=9> */
[C---:B---3--:R-:W-:Y:S01]  /*154e0*/  HMMA.1688.F32.TF32 R40, R144.reuse, R34, R40 ;  /* 0x000000229028723c */ /* 0x048fe20000081028 */
        /* <DEDUP_REMOVED lines=11> */
[C---:B----4-:R-:W-:Y:S01]  /*155a0*/  HMMA.1688.F32.TF32 R32, R8.reuse, R34, R128 ;  /* 0x000000220820723c */ /* 0x050fe20000081080 */
[----:B------:R-:W-:Y:S04]  /*155b0*/  LDS R128, [R193+0x23080] ;  /* 0x02308000c1807984 */ /* 0x000fe80000000800 */
[----:B------:R-:W-:Y:S03]  /*155c0*/  LDS R130, [R193+0x23480] ;  /* 0x02348000c1827984 */ /* 0x000fe60000000800 */
[C---:B------:R-:W-:Y:S01]  /*155d0*/  HMMA.1688.F32.TF32 R28, R8.reuse, R30, R44 ;  /* 0x0000001e081c723c */ /* 0x040fe2000008102c */
[----:B------:R-:W-:Y:S04]  /*155e0*/  LDS R129, [R194+0x23080] ;  /* 0x02308000c2817984 */ /* 0x000fe80000000800 */
[----:B------:R-:W-:Y:S03]  /*155f0*/  LDS R131, [R194+0x23480] ;  /* 0x02348000c2837984 */ /* 0x000fe60000000800 */
[C---:B------:R-:W-:Y:S01]  /*15600*/  HMMA.1688.F32.TF32 R68, R8.reuse, R70, R56 ;  /* 0x000000460844723c */ /* 0x040fe20000081038 */
[----:B------:R-:W-:Y:S04]  /*15610*/  LDS R145, [R192+0x23080] ;  /* 0x02308000c0917984 */ /* 0x000fe80000000800 */
[----:B------:R-:W-:Y:S03]  /*15620*/  LDS R147, [R192+0x23480] ;  /* 0x02348000c0937984 */ /* 0x000fe60000000800 */
        /* <DEDUP_REMOVED lines=9> */
[----:B------:R-:W1:Y:S04]  /*156c0*/  LDSM.16.M88.4 R4, [R196+0x80] ;  /* 0x00008000c404783b */ /* 0x000e680000000200 */
[----:B------:R-:W2:Y:S03]  /*156d0*/  LDSM.16.M88.4 R8, [R196+0x2080] ;  /* 0x00208000c408783b */ /* 0x000ea60000000200 */
[C---:B-1----:R-:W-:Y:S01]  /*156e0*/  HMMA.1688.F32.TF32 R44, R128.reuse, R4, R32 ;  /* 0x00000004802c723c */ /* 0x042fe20000081020 */
[----:B------:R-:W-:Y:S07]  /*156f0*/  LDSM.16.M88.4 R32, [R196+0xe080] ;  /* 0x00e08000c420783b */ /* 0x000fee0000000200 */
[----:B--2---:R-:W-:Y:S01]  /*15700*/  HMMA.1688.F32.TF32 R56, R128, R8, R28 ;  /* 0x000000088038723c */ /* 0x004fe2000008101c */
[----:B------:R-:W1:Y:S07]  /*15710*/  LDSM.16.M88.4 R28, [R196+0xc080] ;  /* 0x00c08000c41c783b */ /* 0x000e6e0000000200 */
[C---:B------:R-:W-:Y:S08]  /*15720*/  HMMA.1688.F32.TF32 R120, R176.reuse, R4, R120 ;  /* 0x00000004b078723c */ /* 0x040ff00000081078 */
[C---:B------:R-:W-:Y:S08]  /*15730*/  HMMA.1688.F32.TF32 R116, R176.reuse, R8, R116 ;  /* 0x00000008b074723c */ /* 0x040ff00000081074 */
[C---:B------:R-:W-:Y:S08]  /*15740*/  HMMA.1688.F32.TF32 R112, R176.reuse, R12, R112 ;  /* 0x0000000cb070723c */ /* 0x040ff00000081070 */
[C---:B------:R-:W-:Y:S08]  /*15750*/  HMMA.1688.F32.TF32 R72, R176.reuse, R16, R72 ;  /* 0x00000010b048723c */ /* 0x040ff00000081048 */
[C---:B------:R-:W-:Y:S08]  /*15760*/  HMMA.1688.F32.TF32 R88, R176.reuse, R20, R88 ;  /* 0x00000014b058723c */ /* 0x040ff00000081058 */
[C---:B------:R-:W-:Y:S08]  /*15770*/  HMMA.1688.F32.TF32 R104, R176.reuse, R24, R104 ;  /* 0x00000018b068723c */ /* 0x040ff00000081068 */
[C---:B-1----:R-:W-:Y:S08]  /*15780*/  HMMA.1688.F32.TF32 R108, R176.reuse, R28, R108 ;  /* 0x0000001cb06c723c */ /* 0x042ff0000008106c */
[----:B------:R-:W-:Y:S01]  /*15790*/  HMMA.1688.F32.TF32 R172, R176, R32, R172 ;  /* 0x00000020b0ac723c */ /* 0x000fe200000810ac */
[----:B------:R-:W-:Y:S04]  /*157a0*/  LDS R176, [R3+0x23800] ;  /* 0x0238000003b07984 */ /* 0x000fe80000000800 */
[----:B------:R-:W-:Y:S04]  /*157b0*/  LDS R178, [R3+0x23c00] ;  /* 0x023c000003b27984 */ /* 0x000fe80000000800 */
[----:B------:R-:W-:Y:S04]  /*157c0*/  LDS R177, [R192+0x23800] ;  /* 0x02380000c0b17984 */ /* 0x000fe80000000800 */
[----:B------:R-:W1:Y:S01]  /*157d0*/  LDS R179, [R192+0x23c00] ;  /* 0x023c0000c0b37984 */ /* 0x000e620000000800 */
[C---:B------:R-:W-:Y:S08]  /*157e0*/  HMMA.1688.F32.TF32 R36, R160.reuse, R4, R36 ;  /* 0x00000004a024723c */ /* 0x040ff00000081024 */
        /* <DEDUP_REMOVED lines=10> */
[----:B------:R-:W2:Y:S01]  /*15890*/  LDS R163, [R194+0x23c00] ;  /* 0x023c0000c2a37984 */ /* 0x000ea20000000800 */
[C---:B-1----:R-:W-:Y:S08]  /*158a0*/  HMMA.1688.F32.TF32 R120, R176.reuse, R6, R120 ;  /* 0x00000006b078723c */ /* 0x042ff00000081078 */
[C---:B------:R-:W-:Y:S08]  /*158b0*/  HMMA.1688.F32.TF32 R116, R176.reuse, R10, R116 ;  /* 0x0000000ab074723c */ /* 0x040ff00000081074 */
[C---:B------:R-:W-:Y:S08]  /*158c0*/  HMMA.1688.F32.TF32 R112, R176.reuse, R14, R112 ;  /* 0x0000000eb070723c */ /* 0x040ff00000081070 */
[C---:B------:R-:W-:Y:S01]  /*158d0*/  HMMA.1688.F32.TF32 R72, R176.reuse, R18, R72 ;  /* 0x00000012b048723c */ /* 0x040fe20000081048 */
[----:B------:R-:W-:Y:S07]  /*158e0*/  STL [R1+0x690], R120 ;  /* 0x0006907801007387 */ /* 0x000fee0000100800 */
[C---:B------:R-:W-:Y:S01]  /*158f0*/  HMMA.1688.F32.TF32 R88, R176.reuse, R22, R88 ;  /* 0x00000016b058723c */ /* 0x040fe20000081058 */
[----:B------:R-:W-:Y:S07]  /*15900*/  STL [R1+0x68c], R121 ;  /* 0x00068c7901007387 */ /* 0x000fee0000100800 */
[----:B------:R-:W-:Y:S01]  /*15910*/  HMMA.1688.F32.TF32 R104, R176, R26, R104 ;  /* 0x0000001ab068723c */ /* 0x000fe20000081068 */
[----:B------:R-:W-:Y:S04]  /*15920*/  STL [R1+0x688], R122 ;  /* 0x0006887a01007387 */ /* 0x000fe80000100800 */
[----:B------:R-:W-:Y:S03]  /*15930*/  STL [R1+0x684], R123 ;  /* 0x0006847b01007387 */ /* 0x000fe60000100800 */
[C---:B------:R-:W-:Y:S01]  /*15940*/  HMMA.1688.F32.TF32 R68, R128.reuse, R12, R68 ;  /* 0x0000000c8044723c */ /* 0x040fe20000081044 */
[----:B------:R-:W-:Y:S07]  /*15950*/  STL [R1+0x6a0], R116 ;  /* 0x0006a07401007387 */ /* 0x000fee0000100800 */
[C---:B------:R-:W-:Y:S01]  /*15960*/  HMMA.1688.F32.TF32 R84, R128.reuse, R16, R84 ;  /* 0x000000108054723c */ /* 0x040fe20000081054 */
[----:B------:R-:W-:Y:S07]  /*15970*/  STL [R1+0x69c], R117 ;  /* 0x00069c7501007387 */ /* 0x000fee0000100800 */
[C---:B------:R-:W-:Y:S01]  /*15980*/  HMMA.1688.F32.TF32 R100, R128.reuse, R20, R100 ;  /* 0x000000148064723c */ /* 0x040fe20000081064 */
[----:B------:R-:W-:Y:S07]  /*15990*/  STL [R1+0x698], R118 ;  /* 0x0006987601007387 */ /* 0x000fee0000100800 */
[C---:B------:R-:W-:Y:S01]  /*159a0*/  HMMA.1688.F32.TF32 R136, R128.reuse, R24, R136 ;  /* 0x000000188088723c */ /* 0x040fe20000081088 */
[----:B------:R-:W-:Y:S07]  /*159b0*/  STL [R1+0x694], R119 ;  /* 0x0006947701007387 */ /* 0x000fee0000100800 */
[C---:B------:R-:W-:Y:S08]  /*159c0*/  HMMA.1688.F32.TF32 R132, R128.reuse, R28, R132 ;  /* 0x0000001c8084723c */ /* 0x040ff00000081084 */
[----:B------:R-:W-:Y:S01]  /*159d0*/  HMMA.1688.F32.TF32 R124, R128, R32, R124 ;  /* 0x00000020807c723c */ /* 0x000fe2000008107c */
[----:B------:R-:W-:Y:S04]  /*159e0*/  LDS R128, [R3+0x23880] ;  /* 0x0238800003807984 */ /* 0x000fe80000000800 */
[----:B------:R-:W-:Y:S03]  /*159f0*/  LDS R130, [R3+0x23c80] ;  /* 0x023c800003827984 */ /* 0x000fe60000000800 */
[C---:B------:R-:W-:Y:S01]  /*15a00*/  HMMA.1688.F32.TF32 R108, R176.reuse, R30, R108 ;  /* 0x0000001eb06c723c */ /* 0x040fe2000008106c */
[----:B------:R-:W-:Y:S04]  /*15a10*/  LDS R129, [R192+0x23880] ;  /* 0x02388000c0817984 */ /* 0x000fe80000000800 */
[----:B------:R-:W1:Y:S03]  /*15a20*/  LDS R131, [R192+0x23c80] ;  /* 0x023c8000c0837984 */ /* 0x000e660000000800 */
[----:B------:R-:W-:Y:S01]  /*15a30*/  HMMA.1688.F32.TF32 R172, R176, R34, R172 ;  /* 0x00000022b0ac723c */ /* 0x000fe200000810ac */
[----:B------:R-:W-:Y:S04]  /*15a40*/  STL [R1+0x6b0], R112 ;  /* 0x0006b07001007387 */ /* 0x000fe80000100800 */
[----:B------:R-:W-:Y:S03]  /*15a50*/  STL [R1+0x6ac], R113 ;  /* 0x0006ac7101007387 */ /* 0x000fe60000100800 */
[C---:B--2---:R-:W-:Y:S01]  /*15a60*/  HMMA.1688.F32.TF32 R36, R160.reuse, R6, R36 ;  /* 0x00000006a024723c */ /* 0x044fe20000081024 */
[----:B------:R-:W-:Y:S04]  /*15a70*/  STL [R1+0x6a8], R114 ;  /* 0x0006a87201007387 */ /* 0x000fe80000100800 */
[----:B------:R-:W-:Y:S03]  /*15a80*/  STL [R1+0x6a4], R115 ;  /* 0x0006a47301007387 */ /* 0x000fe60000100800 */
[----:B------:R-:W-:Y:S01]  /*15a90*/  HMMA.1688.F32.TF32 R48, R160, R10, R48 ;  /* 0x0000000aa030723c */ /* 0x000fe20000081030 */
[----:B------:R-:W-:Y:S04]  /*15aa0*/  STL [R1+0x6c0], R72 ;  /* 0x0006c04801007387 */ /* 0x000fe80000100800 */
[----:B------:R-:W-:Y:S04]  /*15ab0*/  STL [R1+0x6bc], R73 ;  /* 0x0006bc4901007387 */ /* 0x000fe80000100800 */
[----:B------:R-:W-:Y:S01]  /*15ac0*/  STL [R1+0x6b8], R74 ;  /* 0x0006b84a01007387 */ /* 0x000fe20000100800 */
[----:B------:R-:W-:Y:S03]  /*15ad0*/  HMMA.1688.F32.TF32 R40, R144, R4, R40 ;  /* 0x000000049028723c */ /* 0x000fe60000081028 */
        /* <DEDUP_REMOVED lines=23> */
[C---:B------:R-:W-:Y:S03]  /*15c50*/  HMMA.1688.F32.TF32 R96, R144.reuse, R20, R96 ;  /* 0x000000149060723c */ /* 0x040fe60000081060 */
[----:B------:R-:W-:Y:S04]  /*15c60*/  STL [R1+0x6f4], R175 ;  /* 0x0006f4af01007387 */ /* 0x000fe80000100800 */
[----:B------:R-:W-:Y:S01]  /*15c70*/  STL [R1+0x710], R36 ;  /* 0x0007102401007387 */ /* 0x000fe20000100800 */
[C---:B------:R-:W-:Y:S03]  /*15c80*/  HMMA.1688.F32.TF32 R152, R144.reuse, R24, R152 ;  /* 0x000000189098723c */ /* 0x040fe60000081098 */
[----:B------:R-:W-:Y:S05]  /*15c90*/  STL [R1+0x70c], R37 ;  /* 0x00070c2501007387 */ /* 0x000fea0000100800 */
[C---:B------:R-:W-:Y:S01]  /*15ca0*/  HMMA.1688.F32.TF32 R148, R144.reuse, R28, R148 ;  /* 0x0000001c9094723c */ /* 0x040fe20000081094 */
[----:B------:R-:W-:Y:S04]  /*15cb0*/  STL [R1+0x708], R38 ;  /* 0x0007082601007387 */ /* 0x000fe80000100800 */
[----:B------:R-:W-:Y:S03]  /*15cc0*/  STL [R1+0x704], R39 ;  /* 0x0007042701007387 */ /* 0x000fe60000100800 */
[----:B------:R-:W-:Y:S01]  /*15cd0*/  HMMA.1688.F32.TF32 R140, R144, R32, R140 ;  /* 0x00000020908c723c */ /* 0x000fe2000008108c */
[----:B------:R-:W-:Y:S04]  /*15ce0*/  LDS R144, [R193+0x23880] ;  /* 0x02388000c1907984 */ /* 0x000fe80000000800 */
[----:B------:R-:W-:Y:S03]  /*15cf0*/  LDS R146, [R193+0x23c80] ;  /* 0x023c8000c1927984 */ /* 0x000fe60000000800 */
[C---:B------:R-:W-:Y:S01]  /*15d00*/  HMMA.1688.F32.TF32 R164, R160.reuse, R30, R164 ;  /* 0x0000001ea0a4723c */ /* 0x040fe200000810a4 */
[----:B------:R-:W-:Y:S04]  /*15d10*/  LDS R145, [R194+0x23880] ;  /* 0x02388000c2917984 */ /* 0x000fe80000000800 */
[----:B------:R-:W2:Y:S03]  /*15d20*/  LDS R147, [R194+0x23c80] ;  /* 0x023c8000c2937984 */ /* 0x000ea60000000800 */
[----:B------:R-:W-:Y:S01]  /*15d30*/  HMMA.1688.F32.TF32 R156, R160, R34, R156 ;  /* 0x00000022a09c723c */ /* 0x000fe2000008109c */
[----:B------:R-:W-:Y:S04]  /*15d40*/  STL [R1+0x720], R48 ;  /* 0x0007203001007387 */ /* 0x000fe80000100800 */
[----:B------:R-:W-:Y:S04]  /*15d50*/  STL [R1+0x71c], R49 ;  /* 0x00071c3101007387 */ /* 0x000fe80000100800 */
[----:B------:R-:W-:Y:S01]  /*15d60*/  STL [R1+0x718], R50 ;  /* 0x0007183201007387 */ /* 0x000fe20000100800 */
[C---:B-1----:R-:W-:Y:S03]  /*15d70*/  HMMA.1688.F32.TF32 R40, R128.reuse, R6, R40 ;  /* 0x000000068028723c */ /* 0x042fe60000081028 */
[----:B------:R-:W-:Y:S04]  /*15d80*/  STL [R1+0x714], R51 ;  /* 0x0007143301007387 */ /* 0x000fe80000100800 */
[----:B------:R-:W-:Y:S04]  /*15d90*/  STL [R1+0x730], R60 ;  /* 0x0007303c01007387 */ /* 0x000fe80000100800 */
[----:B------:R-:W-:Y:S01]  /*15da0*/  STL [R1+0x72c], R61 ;  /* 0x00072c3d01007387 */ /* 0x000fe20000100800 */
[C---:B------:R-:W-:Y:S03]  /*15db0*/  HMMA.1688.F32.TF32 R52, R128.reuse, R10, R52 ;  /* 0x0000000a8034723c */ /* 0x040fe60000081034 */
[----:B------:R-:W-:Y:S04]  /*15dc0*/  STL [R1+0x728], R62 ;  /* 0x0007283e01007387 */ /* 0x000fe80000100800 */
        /* <DEDUP_REMOVED lines=28> */
[----:B------:R-:W-:Y:S03]  /*15f90*/  HMMA.1688.F32.TF32 R128, R128, R34, R140 ;  /* 0x000000228080723c */ /* 0x000fe6000008108c */
[----:B------:R-:W-:Y:S04]  /*15fa0*/  STL [R1+0x788], R42 ;  /* 0x0007882a01007387 */ /* 0x000fe80000100800 */
[----:B------:R-:W-:Y:S04]  /*15fb0*/  STL [R1+0x784], R43 ;  /* 0x0007842b01007387 */ /* 0x000fe80000100800 */
[----:B------:R-:W-:Y:S04]  /*15fc0*/  STL [R1+0x7a0], R52 ;  /* 0x0007a03401007387 */ /* 0x000fe80000100800 */
[----:B------:R-:W-:Y:S01]  /*15fd0*/  STL [R1+0x79c], R53 ;  /* 0x00079c3501007387 */ /* 0x000fe20000100800 */
[C---:B--2---:R-:W-:Y:S03]  /*15fe0*/  HMMA.1688.F32.TF32 R140, R144.reuse, R6, R44 ;  /* 0x00000006908c723c */ /* 0x044fe6000008102c */
        /* <DEDUP_REMOVED lines=65> */
[----:B------:R-:W2:Y:S04]  /*16400*/  LDL R17, [R1+0x39c] ;  /* 0x00039c0001117983 */ /* 0x000ea80000100800 */
[----:B------:R-:W3:Y:S04]  /*16410*/  LDL R16, [R1+0x36c] ;  /* 0x00036c0001107983 */ /* 0x000ee80000100800 */
[----:B------:R-:W4:Y:S04]  /*16420*/  LDL R15, [R1+0x394] ;  /* 0x00039400010f7983 */ /* 0x000f280000100800 */
[----:B------:R-:W4:Y:S04]  /*16430*/  LDL R14, [R1+0x364] ;  /* 0x00036400010e7983 */ /* 0x000f280000100800 */
[----:B------:R-:W4:Y:S04]  /*16440*/  LDL R13, [R1+0x38c] ;  /* 0x00038c00010d7983 */ /* 0x000f280000100800 */
[----:B------:R-:W4:Y:S04]  /*16450*/  LDL R12, [R1+0x35c] ;  /* 0x00035c00010c7983 */ /* 0x000f280000100800 */
[----:B------:R-:W4:Y:S04]  /*16460*/  LDL R11, [R1+0x384] ;  /* 0x00038400010b7983 */ /* 0x000f280000100800 */
[----:B------:R-:W4:Y:S04]  /*16470*/  LDL R10, [R1+0x354] ;  /* 0x00035400010a7983 */ /* 0x000f280000100800 */
[----:B------:R1:W-:Y:S04]  /*16480*/  STL [R1+0x884], R200 ;  /* 0x000884c801007387 */ /* 0x0003e80000100800 */
[----:B------:R-:W4:Y:S04]  /*16490*/  LDL R9, [R1+0x37c] ;  /* 0x00037c0001097983 */ /* 0x000f280000100800 */
[----:B------:R-:W4:Y:S01]  /*164a0*/  LDL R8, [R1+0x34c] ;  /* 0x00034c0001087983 */ /* 0x000f220000100800 */
[----:B------:R-:W-:-:S05]  /*164b0*/  IMAD.MOV.U32 R188, RZ, RZ, 0x3f ;  /* 0x0000003fffbc7424 */ /* 0x000fca00078e00ff */
[----:B------:R-:W-:-:S04]  /*164c0*/  IADD3 R188, R188, c[0x0][0x180], RZ ;  /* 0x00006000bcbc7a10 */ /* 0x000fc80007ffe0ff */
[----:B------:R-:W-:-:S04]  /*164d0*/  SHF.R.S32.HI R191, RZ, 0x1f, R188 ;  /* 0x0000001fffbf7819 */ /* 0x000fc800000114bc */
[----:B------:R-:W-:-:S04]  /*164e0*/  LEA.HI R191, R191, R188, RZ, 0x6 ;  /* 0x000000bcbfbf7211 */ /* 0x000fc800078f30ff */
[----:B------:R-:W-:-:S04]  /*164f0*/  SHF.R.S32.HI R191, RZ, 0x6, R191 ;  /* 0x00000006ffbf7819 */ /* 0x000fc800000114bf */
[----:B------:R-:W-:Y:S01]  /*16500*/  IADD3 R191, R191, -0x2, RZ ;  /* 0xfffffffebfbf7810 */ /* 0x000fe20007ffe0ff */
[----:B------:R-:W-:Y:S03]  /*16510*/  BAR.SYNC.DEFER_BLOCKING 0x0 ;  /* 0x0000000000007b1d */ /* 0x000fe60000010000 */
[----:B------:R-:W-:-:S03]  /*16520*/  ISETP.LE.AND P0, PT, R191, UR4, PT ;  /* 0x00000004bf007c0c */ /* 0x000fc6000bf03270 */
[----:B------:R-:W1:Y:S01]  /*16530*/  S2R R191, SR_TID.X ;  /* 0x0000000000bf7919 */ /* 0x000e620000002100 */
[----:B------:R-:W-:Y:S02]  /*16540*/  IMAD.MOV.U32 R4, RZ, RZ, R190 ;  /* 0x000000ffff047224 */ /* 0x000fe400078e00be */
[----:B------:R-:W-:Y:S01]  /*16550*/  IMAD.MOV.U32 R5, RZ, RZ, R189 ;  /* 0x000000ffff057224 */ /* 0x000fe200078e00bd */
[----:B-1----:R-:W-:-:S04]  /*16560*/  SHF.R.U32.HI R191, RZ, 0x6, R191 ;  /* 0x00000006ffbf7819 */ /* 0x002fc800000116bf */
[----:B------:R-:W-:-:S05]  /*16570*/  SGXT.U32 R191, R191, 0x1 ;  /* 0x00000001bfbf781a */ /* 0x000fca0000000000 */
[----:B------:R-:W-:-:S04]  /*16580*/  IMAD R191, R191, c[0x0][0x188], RZ ;  /* 0x00006200bfbf7a24 */ /* 0x000fc800078e02ff */
[----:B------:R-:W-:-:S05]  /*16590*/  IMAD.SHL.U32 R191, R191, 0x4, RZ ;  /* 0x00000004bfbf7824 */ /* 0x000fca00078e00ff */
[----:B------:R-:W-:-:S05]  /*165a0*/  IADD3 R6, P2, R191, R4, RZ ;  /* 0x00000004bf067210 */ /* 0x000fca0007f5e0ff */
[----:B------:R-:W-:Y:S02]  /*165b0*/  IMAD.X R7, R5, 0x1, R198, P2 ;  /* 0x0000000105077824 */ /* 0x000fe400010e06c6 */
[----:B------:R-:W1:Y:S01]  /*165c0*/  S2R R198, SR_TID.X ;  /* 0x0000000000c67919 */ /* 0x000e620000002100 */
[----:B------:R-:W-:Y:S01]  /*165d0*/  ISETP.GE.AND P1, PT, R199, UR7, PT ;  /* 0x00000007c7007c0c */ /* 0x000fe2000bf26270 */
[----:B------:R-:W-:-:S03]  /*165e0*/  UIADD3 UR8, UR8, 0x1, URZ ;  /* 0x0000000108087890 */ /* 0x000fc6000fffe03f */
[----:B------:R-:W-:Y:S01]  /*165f0*/  SEL R3, RZ, 0x4, P1 ;  /* 0x00000004ff037807 */ /* 0x000fe20000800000 */
[----:B------:R-:W-:-:S03]  /*16600*/  UISETP.GT.AND UP0, UPT, UR8, 0x1, UPT ;  /* 0x000000010800788c */ /* 0x000fc6000bf04270 */
[----:B------:R-:W-:Y:S01]  /*16610*/  SEL R3, R3, RZ, !P0 ;  /* 0x000000ff03037207 */ /* 0x000fe20004000000 */
[----:B------:R-:W-:-:S03]  /*16620*/  USEL UR8, UR8, URZ, !UP0 ;  /* 0x0000003f08087287 */ /* 0x000fc6000c000000 */
[----:B------:R-:W-:-:S03]  /*16630*/  ISETP.NE.U32.AND P1, PT, R3, RZ, PT ;  /* 0x000000ff0300720c */ /* 0x000fc60003f25070 */
[----:B------:R-:W-:Y:S01]  /*16640*/  IMAD.U32 R3, RZ, RZ, UR8 ;  /* 0x00000008ff037e24 */ /* 0x000fe2000f8e00ff */
[----:B-1----:R-:W-:-:S03]  /*16650*/  SHF.R.U32.HI R191, RZ, 0x6, R198 ;  /* 0x00000006ffbf7819 */ /* 0x002fc600000116c6 */
[----:B------:R-:W-:Y:S01]  /*16660*/  IMAD R3, R3, 0x4000, R200 ;  /* 0x0000400003037824 */ /* 0x000fe200078e02c8 */
[----:B------:R-:W-:Y:S02]  /*16670*/  SGXT.U32 R191, R191, 0x1 ;  /* 0x00000001bfbf781a */ /* 0x000fe40000000000 */
[----:B------:R-:W-:-:S03]  /*16680*/  SHF.R.U32.HI R198, RZ, 0x6, R198 ;  /* 0x00000006ffc67819 */ /* 0x000fc600000116c6 */
[----:B------:R-:W-:Y:S01]  /*16690*/  @!PT LDS RZ, [RZ] ;  /* 0x00000000fffff984 */ /* 0x000fe20000000800 */
[----:B------:R-:W-:Y:S01]  /*166a0*/  @!PT LDS RZ, [RZ] ;  /* 0x00000000fffff984 */ /* 0x000fe20000000800 */
[----:B------:R-:W-:Y:S01]  /*166b0*/  @!PT LDS RZ, [RZ] ;  /* 0x00000000fffff984 */ /* 0x000fe20000000800 */
[----:B------:R1:W-:Y:S01]  /*166c0*/  LDGSTS.E [R3+0x20000], [R6.64], P1 ;  /* 0x2000000006037fae */ /* 0x0003e2000892184c */
[----:B------:R-:W-:Y:S02]  /*166d0*/  LOP3.LUT R191, R191, 0x4, RZ, 0xfc, !PT ;  /* 0x00000004bfbf7812 */ /* 0x000fe400078efcff */
[----:B------:R-:W-:Y:S02]  /*166e0*/  SGXT.U32 R198, R198, 0x1 ;  /* 0x00000001c6c6781a */ /* 0x000fe40000000000 */
[----:B------:R-:W-:Y:S02]  /*166f0*/  ISETP.GE.AND P1, PT, R191, UR7, PT ;  /* 0x00000007bf007c0c */ /* 0x000fe4000bf26270 */
[----:B------:R-:W-:Y:S02]  /*16700*/  LOP3.LUT R198, R198, 0x8, RZ, 0xfc, !PT ;  /* 0x00000008c6c67812 */ /* 0x000fe400078efcff */
[----:B-1----:R-:W-:Y:S02]  /*16710*/  SEL R6, RZ, 0x4, P1 ;  /* 0x00000004ff067807 */ /* 0x002fe40000800000 */
[----:B------:R-:W-:-:S02]  /*16720*/  ISETP.GE.AND P1, PT, R198, UR7, PT ;  /* 0x00000007c6007c0c */ /* 0x000fc4000bf26270 */
[----:B------:R-:W-:Y:S01]  /*16730*/  SEL R6, R6, RZ, !P0 ;  /* 0x000000ff06067207 */ /* 0x000fe20004000000 */
[----:B------:R-:W1:Y:S03]  /*16740*/  S2R R198, SR_TID.X ;  /* 0x0000000000c67919 */ /* 0x000e660000002100 */
[----:B------:R-:W-:Y:S02]  /*16750*/  ISETP.NE.U32.AND P2, PT, R6, RZ, PT ;  /* 0x000000ff0600720c */ /* 0x000fe40003f45070 */
[----:B------:R-:W-:-:S04]  /*16760*/  SEL R6, RZ, 0x4, P1 ;  /* 0x00000004ff067807 */ /* 0x000fc80000800000 */
[----:B------:R-:W-:-:S04]  /*16770*/  SEL R6, R6, RZ, !P0 ;  /* 0x000000ff06067207 */ /* 0x000fc80004000000 */
[----:B------:R-:W-:Y:S02]  /*16780*/  ISETP.NE.U32.AND P1, PT, R6, RZ, PT ;  /* 0x000000ff0600720c */ /* 0x000fe40003f25070 */
[-C--:B--2---:R-:W-:Y:S02]  /*16790*/  IADD3 R6, P3, R17, R4.reuse, RZ ;  /* 0x0000000411067210 */ /* 0x084fe40007f7e0ff */
[----:B------:R-:W2:Y:S03]  /*167a0*/  LDL R17, [R1+0x398] ;  /* 0x0003980001117983 */ /* 0x000ea60000100800 */
[----:B---3--:R-:W-:Y:S02]  /*167b0*/  IMAD.X R7, R5, 0x1, R16, P3 ;  /* 0x0000000105077824 */ /* 0x008fe400018e0610 */
[----:B------:R-:W3:Y:S04]  /*167c0*/  LDL R16, [R1+0x368] ;  /* 0x0003680001107983 */ /* 0x000ee80000100800 */
[----:B------:R4:W-:Y:S02]  /*167d0*/  LDGSTS.E [R3+0x20400], [R6.64], P2 ;  /* 0x2040000006037fae */ /* 0x0009e4000912184c */
[----:B----4-:R-:W-:-:S02]  /*167e0*/  IADD3 R6, P2, R15, R4, RZ ;  /* 0x000000040f067210 */ /* 0x010fc40007f5e0ff */
[----:B-1----:R-:W-:-:S04]  /*167f0*/  SHF.R.U32.HI R15, RZ, 0x6, R198 ;  /* 0x00000006ff0f7819 */ /* 0x002fc800000116c6 */
[----:B------:R-:W-:Y:S01]  /*16800*/  SGXT.U32 R15, R15, 0x1 ;  /* 0x000000010f0f781a */ /* 0x000fe20000000000 */
[----:B------:R-:W-:Y:S01]  /*16810*/  IMAD.X R7, R5, 0x1, R14, P2 ;  /* 0x0000000105077824 */ /* 0x000fe200010e060e */
[----:B------:R-:W-:Y:S02]  /*16820*/  SHF.R.U32.HI R14, RZ, 0x6, R198 ;  /* 0x00000006ff0e7819 */ /* 0x000fe400000116c6 */
[----:B------:R-:W-:Y:S02]  /*16830*/  LOP3.LUT R15, R15, 0xc, RZ, 0xfc, !PT ;  /* 0x0000000c0f0f7812 */ /* 0x000fe400078efcff */
[----:B------:R1:W-:Y:S01]  /*16840*/  LDGSTS.E [R3+0x20800], [R6.64], P1 ;  /* 0x2080000006037fae */ /* 0x0003e2000892184c */
[----:B------:R-:W-:Y:S02]  /*16850*/  SGXT.U32 R14, R14, 0x1 ;  /* 0x000000010e0e781a */ /* 0x000fe40000000000 */
[----:B------:R-:W-:Y:S02]  /*16860*/  ISETP.GE.AND P1, PT, R15, UR7, PT ;  /* 0x000000070f007c0c */ /* 0x000fe4000bf26270 */
[----:B------:R-:W-:Y:S01]  /*16870*/  LOP3.LUT R14, R14, 0x10, RZ, 0xfc, !PT ;  /* 0x000000100e0e7812 */ /* 0x000fe200078efcff */
[----:B------:R-:W4:Y:S01]  /*16880*/  LDL R15, [R1+0x390] ;  /* 0x00039000010f7983 */ /* 0x000f220000100800 */
[----:B-1----:R-:W-:-:S02]  /*16890*/  SEL R6, RZ, 0x4, P1 ;  /* 0x00000004ff067807 */ /* 0x002fc40000800000 */
[----:B------:R-:W-:Y:S02]  /*168a0*/  ISETP.GE.AND P1, PT, R14, UR7, PT ;  /* 0x000000070e007c0c */ /* 0x000fe4000bf26270 */
[----:B------:R-:W-:Y:S01]  /*168b0*/  SEL R6, R6, RZ, !P0 ;  /* 0x000000ff06067207 */ /* 0x000fe20004000000 */
[----:B------:R-:W2:Y:S03]  /*168c0*/  LDL R14, [R1+0x360] ;  /* 0x00036000010e7983 */ /* 0x000ea60000100800 */
[----:B------:R-:W-:Y:S02]  /*168d0*/  ISETP.NE.U32.AND P2, PT, R6, RZ, PT ;  /* 0x000000ff0600720c */ /* 0x000fe40003f45070 */
[----:B------:R-:W-:-:S04]  /*168e0*/  SEL R6, RZ, 0x4, P1 ;  /* 0x00000004ff067807 */ /* 0x000fc80000800000 */
[----:B------:R-:W-:-:S04]  /*168f0*/  SEL R6, R6, RZ, !P0 ;  /* 0x000000ff06067207 */ /* 0x000fc80004000000 */
[----:B------:R-:W-:Y:S02]  /*16900*/  ISETP.NE.U32.AND P1, PT, R6, RZ, PT ;  /* 0x000000ff0600720c */ /* 0x000fe40003f25070 */
[-C--:B------:R-:W-:Y:S01]  /*16910*/  IADD3 R6, P3, R13, R4.reuse, RZ ;  /* 0x000000040d067210 */ /* 0x080fe20007f7e0ff */
[----:B------:R-:W1:Y:S04]  /*16920*/  S2R R191, SR_TID.X ;  /* 0x0000000000bf7919 */ /* 0x000e680000002100 */
[----:B------:R-:W-:Y:S01]  /*16930*/  IMAD.X R7, R5, 0x1, R12, P3 ;  /* 0x0000000105077824 */ /* 0x000fe200018e060c */
[----:B------:R-:W2:Y:S04]  /*16940*/  LDL R13, [R1+0x388] ;  /* 0x00038800010d7983 */ /* 0x000ea80000100800 */
[----:B------:R1:W-:Y:S04]  /*16950*/  LDGSTS.E [R3+0x20c00], [R6.64], P2 ;  /* 0x20c0000006037fae */ /* 0x0003e8000912184c */
[----:B------:R-:W2:Y:S01]  /*16960*/  LDL R12, [R1+0x358] ;  /* 0x00035800010c7983 */ /* 0x000ea20000100800 */
[----:B-1----:R-:W-:-:S02]  /*16970*/  IADD3 R6, P2, R11, R4, RZ ;  /* 0x000000040b067210 */ /* 0x002fc40007f5e0ff */
[----:B------:R-:W-:-:S04]  /*16980*/  SHF.R.U32.HI R11, RZ, 0x6, R198 ;  /* 0x00000006ff0b7819 */ /* 0x000fc800000116c6 */
        /* <DEDUP_REMOVED lines=8> */
[----:B------:R-:W2:Y:S01]  /*16a10*/  LDL R11, [R1+0x3a0] ;  /* 0x0003a000010b7983 */ /* 0x000ea20000100800 */
[----:B-1----:R-:W-:-:S02]  /*16a20*/  SEL R6, RZ, 0x4, P1 ;  /* 0x00000004ff067807 */ /* 0x002fc40000800000 */
[----:B------:R-:W-:Y:S02]  /*16a30*/  ISETP.GE.AND P1, PT, R10, UR7, PT ;  /* 0x000000070a007c0c */ /* 0x000fe4000bf26270 */
[----:B------:R-:W-:-:S04]  /*16a40*/  SEL R6, R6, RZ, !P0 ;  /* 0x000000ff06067207 */ /* 0x000fc80004000000 */
[----:B------:R-:W-:Y:S02]  /*16a50*/  ISETP.NE.U32.AND P2, PT, R6, RZ, PT ;  /* 0x000000ff0600720c */ /* 0x000fe40003f45070 */
[----:B------:R-:W-:-:S04]  /*16a60*/  SEL R6, RZ, 0x4, P1 ;  /* 0x00000004ff067807 */ /* 0x000fc80000800000 */
[----:B------:R-:W-:-:S04]  /*16a70*/  SEL R6, R6, RZ, !P0 ;  /* 0x000000ff06067207 */ /* 0x000fc80004000000 */
[----:B------:R-:W-:Y:S02]  /*16a80*/  ISETP.NE.U32.AND P3, PT, R6, RZ, PT ;  /* 0x000000ff0600720c */ /* 0x000fe40003f65070 */
[----:B------:R-:W-:-:S05]  /*16a90*/  IADD3 R6, P1, R9, R4, RZ ;  /* 0x0000000409067210 */ /* 0x000fca0007f3e0ff */
[----:B------:R-:W-:Y:S01]  /*16aa0*/  IMAD.X R7, R5, 0x1, R8, P1 ;  /* 0x0000000105077824 */ /* 0x000fe200008e0608 */
[----:B------:R-:W-:-:S04]  /*16ab0*/  SHF.R.U32.HI R8, RZ, 0x6, R198 ;  /* 0x00000006ff087819 */ /* 0x000fc800000116c6 */
[----:B------:R-:W-:Y:S01]  /*16ac0*/  SGXT.U32 R8, R8, 0x1 ;  /* 0x000000010808781a */ /* 0x000fe20000000000 */
[----:B------:R1:W-:Y:S03]  /*16ad0*/  LDGSTS.E [R3+0x21400], [R6.64], P2 ;  /* 0x2140000006037fae */ /* 0x0003e6000912184c */
[----:B------:R-:W-:Y:S02]  /*16ae0*/  LOP3.LUT R8, R8, 0x18, RZ, 0xfc, !PT ;  /* 0x0000001808087812 */ /* 0x000fe400078efcff */
[----:B------:R-:W-:-:S03]  /*16af0*/  SHF.R.U32.HI R9, RZ, 0x6, R198 ;  /* 0x00000006ff097819 */ /* 0x000fc600000116c6 */
[----:B------:R-:W-:Y:S01]  /*16b00*/  IMAD R8, R8, c[0x0][0x188], RZ ;  /* 0x0000620008087a24 */ /* 0x000fe200078e02ff */
[----:B------:R-:W-:-:S03]  /*16b10*/  SGXT.U32 R9, R9, 0x1 ;  /* 0x000000010909781a */ /* 0x000fc60000000000 */
[----:B-1----:R-:W-:Y:S01]  /*16b20*/  IMAD.WIDE R6, R8, 0x4, R4 ;  /* 0x0000000408067825 */ /* 0x002fe200078e0204 */
[----:B------:R-:W-:Y:S02]  /*16b30*/  SHF.R.U32.HI R8, RZ, 0x6, R198 ;  /* 0x00000006ff087819 */ /* 0x000fe400000116c6 */
[----:B------:R-:W-:Y:S02]  /*16b40*/  LOP3.LUT R9, R9, 0x1c, RZ, 0xfc, !PT ;  /* 0x0000001c09097812 */ /* 0x000fe400078efcff */
[----:B------:R-:W-:Y:S01]  /*16b50*/  SGXT.U32 R8, R8, 0x1 ;  /* 0x000000010808781a */ /* 0x000fe20000000000 */
[----:B------:R1:W-:Y:S01]  /*16b60*/  LDGSTS.E [R3+0x21800], [R6.64], P3 ;  /* 0x2180000006037fae */ /* 0x0003e2000992184c */
[----:B------:R-:W-:Y:S02]  /*16b70*/  ISETP.GE.AND P1, PT, R9, UR7, PT ;  /* 0x0000000709007c0c */ /* 0x000fe4000bf26270 */
[----:B------:R-:W-:Y:S02]  /*16b80*/  LOP3.LUT R8, R8, 0x20, RZ, 0xfc, !PT ;  /* 0x0000002008087812 */ /* 0x000fe400078efcff */
[----:B-1----:R-:W-:-:S02]  /*16b90*/  SEL R6, RZ, 0x4, P1 ;  /* 0x00000004ff067807 */ /* 0x002fc40000800000 */
[----:B------:R-:W-:Y:S02]  /*16ba0*/  ISETP.GE.AND P1, PT, R8, UR7, PT ;  /* 0x0000000708007c0c */ /* 0x000fe4000bf26270 */
[----:B------:R-:W-:Y:S02]  /*16bb0*/  SHF.R.U32.HI R8, RZ, 0x6, R198 ;  /* 0x00000006ff087819 */ /* 0x000fe400000116c6 */
[----:B------:R-:W-:Y:S02]  /*16bc0*/  SEL R6, R6, RZ, !P0 ;  /* 0x000000ff06067207 */ /* 0x000fe40004000000 */
[----:B------:R-:W-:Y:S02]  /*16bd0*/  SGXT.U32 R8, R8, 0x1 ;  /* 0x000000010808781a */ /* 0x000fe40000000000 */
[----:B------:R-:W-:Y:S02]  /*16be0*/  ISETP.NE.U32.AND P2, PT, R6, RZ, PT ;  /* 0x000000ff0600720c */ /* 0x000fe40003f45070 */
[----:B------:R-:W-:-:S02]  /*16bf0*/  SEL R6, RZ, 0x4, P1 ;  /* 0x00000004ff067807 */ /* 0x000fc40000800000 */
[----:B------:R-:W-:Y:S02]  /*16c00*/  LOP3.LUT R8, R8, 0x1c, RZ, 0xfc, !PT ;  /* 0x0000001c08087812 */ /* 0x000fe400078efcff */
[----:B------:R-:W-:-:S03]  /*16c10*/  SEL R6, R6, RZ, !P0 ;  /* 0x000000ff06067207 */ /* 0x000fc60004000000 */
[----:B------:R-:W-:Y:S01]  /*16c20*/  IMAD R8, R8, c[0x0][0x188], RZ ;  /* 0x0000620008087a24 */ /* 0x000fe200078e02ff */
[----:B------:R-:W-:-:S03]  /*16c30*/  ISETP.NE.U32.AND P3, PT, R6, RZ, PT ;  /* 0x000000ff0600720c */ /* 0x000fc60003f65070 */
[----:B------:R-:W-:Y:S01]  /*16c40*/  IMAD.WIDE R6, R8, 0x4, R4 ;  /* 0x0000000408067825 */ /* 0x000fe200078e0204 */
        /* <DEDUP_REMOVED lines=28> */
[----:B------:R1:W-:Y:S01]  /*16e10*/  LDGSTS.E [R3+0x22400], [R6.64], P2 ;  /* 0x2240000006037fae */ /* 0x0003e2000912184c */
[----:B------:R-:W-:Y:S02]  /*16e20*/  SHF.R.U32.HI R9, RZ, 0x6, R198 ;  /* 0x00000006ff097819 */ /* 0x000fe400000116c6 */
[----:B------:R-:W-:Y:S02]  /*16e30*/  LOP3.LUT R8, R8, 0x28, RZ, 0xfc, !PT ;  /* 0x0000002808087812 */ /* 0x000fe400078efcff */
[----:B------:R-:W-:-:S03]  /*16e40*/  SGXT.U32 R9, R9, 0x1 ;  /* 0x000000010909781a */ /* 0x000fc60000000000 */
[----:B------:R-:W-:Y:S01]  /*16e50*/  IMAD R8, R8, c[0x0][0x188], RZ ;  /* 0x0000620008087a24 */ /* 0x000fe200078e02ff */
[----:B------:R-:W-:-:S03]  /*16e60*/  LOP3.LUT R9, R9, 0x2c, RZ, 0xfc, !PT ;  /* 0x0000002c09097812 */ /* 0x000fc600078efcff */
[----:B-1----:R-:W-:Y:S01]  /*16e70*/  IMAD.WIDE R6, R8, 0x4, R4 ;  /* 0x0000000408067825 */ /* 0x002fe200078e0204 */
[--C-:B------:R-:W-:Y:S02]  /*16e80*/  SHF.R.U32.HI R8, RZ, 0x6, R198.reuse ;  /* 0x00000006ff087819 */ /* 0x100fe400000116c6 */
[----:B------:R-:W-:Y:S02]  /*16e90*/  ISETP.GE.AND P1, PT, R9, UR7, PT ;  /* 0x0000000709007c0c */ /* 0x000fe4000bf26270 */
[----:B------:R-:W-:Y:S01]  /*16ea0*/  SGXT.U32 R8, R8, 0x1 ;  /* 0x000000010808781a */ /* 0x000fe20000000000 */
[----:B------:R1:W-:Y:S01]  /*16eb0*/  LDGSTS.E [R3+0x22800], [R6.64], P3 ;  /* 0x2280000006037fae */ /* 0x0003e2000992184c */
[----:B------:R-:W-:Y:S02]  /*16ec0*/  SHF.R.U32.HI R10, RZ, 0x6, R198 ;  /* 0x00000006ff0a7819 */ /* 0x000fe400000116c6 */
[----:B------:R-:W-:Y:S02]  /*16ed0*/  LOP3.LUT R8, R8, 0x30, RZ, 0xfc, !PT ;  /* 0x0000003008087812 */ /* 0x000fe400078efcff */
[----:B------:R-:W-:-:S02]  /*16ee0*/  SGXT.U32 R10, R10, 0x1 ;  /* 0x000000010a0a781a */ /* 0x000fc40000000000 */
[----:B-1----:R-:W-:Y:S02]  /*16ef0*/  SEL R6, RZ, 0x4, P1 ;  /* 0x00000004ff067807 */ /* 0x002fe40000800000 */
[----:B------:R-:W-:Y:S02]  /*16f00*/  ISETP.GE.AND P1, PT, R8, UR7, PT ;  /* 0x0000000708007c0c */ /* 0x000fe4000bf26270 */
[----:B------:R-:W-:Y:S02]  /*16f10*/  SEL R6, R6, RZ, !P0 ;  /* 0x000000ff06067207 */ /* 0x000fe40004000000 */
[----:B------:R-:W-:Y:S02]  /*16f20*/  SHF.R.U32.HI R8, RZ, 0x6, R198 ;  /* 0x00000006ff087819 */ /* 0x000fe400000116c6 */
[----:B------:R-:W-:Y:S02]  /*16f30*/  ISETP.NE.U32.AND P2, PT, R6, RZ, PT ;  /* 0x000000ff0600720c */ /* 0x000fe40003f45070 */
[----:B------:R-:W-:-:S02]  /*16f40*/  SEL R6, RZ, 0x4, P1 ;  /* 0x00000004ff067807 */ /* 0x000fc40000800000 */
[----:B------:R-:W-:Y:S02]  /*16f50*/  LOP3.LUT R10, R10, 0x2c, RZ, 0xfc, !PT ;  /* 0x0000002c0a0a7812 */ /* 0x000fe400078efcff */
[----:B------:R-:W-:Y:S02]  /*16f60*/  SGXT.U32 R8, R8, 0x1 ;  /* 0x000000010808781a */ /* 0x000fe40000000000 */
[----:B------:R-:W-:Y:S01]  /*16f70*/  SEL R6, R6, RZ, !P0 ;  /* 0x000000ff06067207 */ /* 0x000fe20004000000 */
[----:B------:R-:W-:Y:S01]  /*16f80*/  IMAD R10, R10, c[0x0][0x188], RZ ;  /* 0x000062000a0a7a24 */ /* 0x000fe200078e02ff */
[----:B------:R-:W-:Y:S02]  /*16f90*/  LOP3.LUT R8, R8, 0x30, RZ, 0xfc, !PT ;  /* 0x0000003008087812 */ /* 0x000fe400078efcff */
[----:B------:R-:W-:Y:S01]  /*16fa0*/  ISETP.NE.U32.AND P3, PT, R6, RZ, PT ;  /* 0x000000ff0600720c */ /* 0x000fe20003f65070 */
[----:B------:R-:W-:-:S04]  /*16fb0*/  IMAD.WIDE R6, R10, 0x4, R4 ;  /* 0x000000040a067825 */ /* 0x000fc800078e0204 */
[----:B------:R-:W-:Y:S01]  /*16fc0*/  IMAD R8, R8, c[0x0][0x188], RZ ;  /* 0x0000620008087a24 */ /* 0x000fe200078e02ff */
[----:B------:R1:W-:Y:S03]  /*16fd0*/  LDGSTS.E [R3+0x22c00], [R6.64], P2 ;  /* 0x22c0000006037fae */ /* 0x0003e6000912184c */
[----:B-1----:R-:W-:Y:S02]  /*16fe0*/  IMAD.WIDE R6, R8, 0x4, R4 ;  /* 0x0000000408067825 */ /* 0x002fe400078e0204 */
[----:B------:R-:W3:Y:S01]  /*16ff0*/  LDL R8, [R1+0x370] ;  /* 0x0003700001087983 */ /* 0x000ee20000100800 */
[--C-:B------:R-:W-:Y:S02]  /*17000*/  SHF.R.U32.HI R9, RZ, 0x6, R198.reuse ;  /* 0x00000006ff097819 */ /* 0x100fe400000116c6 */
[----:B------:R-:W-:Y:S01]  /*17010*/  SHF.R.U32.HI R10, RZ, 0x6, R198 ;  /* 0x00000006ff0a7819 */ /* 0x000fe200000116c6 */
[----:B------:R1:W-:Y:S01]  /*17020*/  LDGSTS.E [R3+0x23000], [R6.64], P3 ;  /* 0x2300000006037fae */ /* 0x0003e2000992184c */
[----:B------:R-:W-:-:S04]  /*17030*/  SGXT.U32 R9, R9, 0x1 ;  /* 0x000000010909781a */ /* 0x000fc80000000000 */
[----:B------:R-:W-:-:S04]  /*17040*/  LOP3.LUT R9, R9, 0x34, RZ, 0xfc, !PT ;  /* 0x0000003409097812 */ /* 0x000fc800078efcff */
[----:B------:R-:W-:Y:S02]  /*17050*/  ISETP.GE.AND P1, PT, R9, UR7, PT ;  /* 0x0000000709007c0c */ /* 0x000fe4000bf26270 */
[----:B------:R-:W-:-:S04]  /*17060*/  SHF.R.U32.HI R9, RZ, 0x6, R198 ;  /* 0x00000006ff097819 */ /* 0x000fc800000116c6 */
[----:B------:R-:W-:Y:S02]  /*17070*/  SGXT.U32 R9, R9, 0x1 ;  /* 0x000000010909781a */ /* 0x000fe40000000000 */
[----:B------:R-:W-:Y:S02]  /*17080*/  SGXT.U32 R10, R10, 0x1 ;  /* 0x000000010a0a781a */ /* 0x000fe40000000000 */
[----:B------:R-:W-:Y:S02]  /*17090*/  LOP3.LUT R9, R9, 0x3c, RZ, 0xfc, !PT ;  /* 0x0000003c09097812 */ /* 0x000fe400078efcff */
[----:B-1----:R-:W-:Y:S02]  /*170a0*/  SEL R6, RZ, 0x4, P1 ;  /* 0x00000004ff067807 */ /* 0x002fe40000800000 */
[----:B------:R-:W-:Y:S02]  /*170b0*/  ISETP.GE.AND P2, PT, R9, UR7, PT ;  /* 0x0000000709007c0c */ /* 0x000fe4000bf46270 */
[----:B------:R-:W-:-:S02]  /*170c0*/  LOP3.LUT R10, R10, 0x38, RZ, 0xfc, !PT ;  /* 0x000000380a0a7812 */ /* 0x000fc400078efcff */
[----:B------:R-:W-:Y:S02]  /*170d0*/  SHF.R.U32.HI R9, RZ, 0x6, R198 ;  /* 0x00000006ff097819 */ /* 0x000fe400000116c6 */
[----:B------:R-:W-:Y:S02]  /*170e0*/  SEL R6, R6, RZ, !P0 ;  /* 0x000000ff06067207 */ /* 0x000fe40004000000 */
[----:B------:R-:W-:Y:S02]  /*170f0*/  ISETP.GE.AND P1, PT, R10, UR7, PT ;  /* 0x000000070a007c0c */ /* 0x000fe4000bf26270 */
[----:B------:R-:W-:Y:S02]  /*17100*/  SGXT.U32 R9, R9, 0x1 ;  /* 0x000000010909781a */ /* 0x000fe40000000000 */
[----:B------:R-:W-:Y:S02]  /*17110*/  ISETP.NE.U32.AND P3, PT, R6, RZ, PT ;  /* 0x000000ff0600720c */ /* 0x000fe40003f65070 */
[----:B------:R-:W-:-:S02]  /*17120*/  SEL R7, RZ, 0x4, P1 ;  /* 0x00000004ff077807 */ /* 0x000fc40000800000 */
[----:B------:R-:W-:Y:S02]  /*17130*/  SEL R6, RZ, 0x4, P2 ;  /* 0x00000004ff067807 */ /* 0x000fe40001000000 */
[----:B------:R-:W-:Y:S02]  /*17140*/  LOP3.LUT R9, R9, 0x34, RZ, 0xfc, !PT ;  /* 0x0000003409097812 */ /* 0x000fe400078efcff */
[----:B------:R-:W-:Y:S02]  /*17150*/  SEL R7, R7, RZ, !P0 ;  /* 0x000000ff07077207 */ /* 0x000fe40004000000 */
[----:B------:R-:W-:Y:S01]  /*17160*/  SEL R6, R6, RZ, !P0 ;  /* 0x000000ff06067207 */ /* 0x000fe20004000000 */
[----:B------:R-:W-:Y:S01]  /*17170*/  IMAD R9, R9, c[0x0][0x188], RZ ;  /* 0x0000620009097a24 */ /* 0x000fe200078e02ff */
[----:B------:R-:W-:Y:S02]  /*17180*/  ISETP.NE.U32.AND P1, PT, R7, RZ, PT ;  /* 0x000000ff0700720c */ /* 0x000fe40003f25070 */
[----:B------:R-:W-:Y:S01]  /*17190*/  ISETP.NE.U32.AND P2, PT, R6, RZ, PT ;  /* 0x000000ff0600720c */ /* 0x000fe20003f45070 */
        /* <DEDUP_REMOVED lines=12> */
[----:B------:R1:W-:Y:S02]  /*17260*/  LDGSTS.E [R3+0x23800], [R6.64], P1 ;  /* 0x2380000006037fae */ /* 0x0003e4000892184c */
[----:B------:R-:W-:Y:S01]  /*17270*/  IMAD R10, R10, c[0x0][0x188], RZ ;  /* 0x000062000a0a7a24 */ /* 0x000fe200078e02ff */
[----:B------:R-:W-:Y:S02]  /*17280*/  LOP3.LUT R9, R9, 0x2, RZ, 0xfc, !PT ;  /* 0x0000000209097812 */ /* 0x000fe400078efcff */
[----:B------:R-:W-:-:S02]  /*17290*/  LOP3.LUT R198, R191, 0x3f, RZ, 0xc0, !PT ;  /* 0x0000003fbfc67812 */ /* 0x000fc400078ec0ff */
[----:B------:R-:W-:Y:S01]  /*172a0*/  ISETP.GE.AND P1, PT, R9, UR7, PT ;  /* 0x0000000709007c0c */ /* 0x000fe2000bf26270 */
[----:B-1----:R-:W-:Y:S01]  /*172b0*/  IMAD.WIDE R6, R10, 0x4, R4 ;  /* 0x000000040a067825 */ /* 0x002fe200078e0204 */
[----:B------:R-:W-:-:S03]  /*172c0*/  SHF.R.S32.HI R10, RZ, 0x6, R191 ;  /* 0x00000006ff0a7819 */ /* 0x000fc600000114bf */
[----:B------:R-:W-:Y:S01]  /*172d0*/  IMAD.SHL.U32 R9, R198, 0x4, RZ ;  /* 0x00000004c6097824 */ /* 0x000fe200078e00ff */
[----:B------:R2:W-:Y:S04]  /*172e0*/  LDGSTS.E [R3+0x23c00], [R6.64], P2 ;  /* 0x23c0000006037fae */ /* 0x0005e8000912184c */
[----:B------:R-:W1:Y:S01]  /*172f0*/  S2R R198, SR_TID.X ;  /* 0x0000000000c67919 */ /* 0x000e620000002100 */
[----:B------:R-:W-:Y:S02]  /*17300*/  SGXT R10, R10, 0x1 ;  /* 0x000000010a0a781a */ /* 0x000fe40000000200 */
[----:B--2---:R-:W-:Y:S02]  /*17310*/  IADD3 R6, P2, R11, R4, RZ ;  /* 0x000000040b067210 */ /* 0x004fe40007f5e0ff */
[----:B------:R-:W2:Y:S01]  /*17320*/  LDL R11, [R1+0x380] ;  /* 0x00038000010b7983 */ /* 0x000ea20000100800 */
[----:B------:R-:W-:-:S02]  /*17330*/  LOP3.LUT R9, R9, 0x120, R10, 0x78, !PT ;  /* 0x0000012009097812 */ /* 0x000fc400078e780a */
[----:B------:R-:W-:Y:S01]  /*17340*/  SEL R3, RZ, 0x4, P1 ;  /* 0x00000004ff037807 */ /* 0x000fe20000800000 */
[----:B------:R-:W2:Y:S03]  /*17350*/  LDL R10, [R1+0x350] ;  /* 0x00035000010a7983 */ /* 0x000ea60000100800 */
[----:B------:R-:W-:Y:S02]  /*17360*/  SEL R3, R3, RZ, !P0 ;  /* 0x000000ff03037207 */ /* 0x000fe40004000000 */
[----:B------:R-:W-:Y:S02]  /*17370*/  LOP3.LUT R9, R9, 0x40, RZ, 0x3c, !PT ;  /* 0x0000004009097812 */ /* 0x000fe400078e3cff */
[----:B------:R-:W-:Y:S01]  /*17380*/  ISETP.NE.U32.AND P1, PT, R3, RZ, PT ;  /* 0x000000ff0300720c */ /* 0x000fe20003f25070 */
[----:B------:R-:W-:-:S04]  /*17390*/  IMAD.U32 R3, RZ, RZ, UR8 ;  /* 0x00000008ff037e24 */ /* 0x000fc8000f8e00ff */
[----:B------:R-:W-:Y:S01]  /*173a0*/  IMAD R3, R3, 0x4000, R9 ;  /* 0x0000400003037824 */ /* 0x000fe200078e0209 */
[----:B-1----:R-:W-:-:S04]  /*173b0*/  SHF.R.U32.HI R9, RZ, 0x6, R198 ;  /* 0x00000006ff097819 */ /* 0x002fc800000116c6 */
[----:B------:R-:W-:-:S04]  /*173c0*/  SGXT.U32 R9, R9, 0x1 ;  /* 0x000000010909781a */ /* 0x000fc80000000000 */
[----:B------:R-:W-:Y:S01]  /*173d0*/  LOP3.LUT R9, R9, 0x6, RZ, 0xfc, !PT ;  /* 0x0000000609097812 */ /* 0x000fe200078efcff */
[----:B---3--:R-:W-:Y:S01]  /*173e0*/  IMAD.X R7, R5, 0x1, R8, P2 ;  /* 0x0000000105077824 */ /* 0x008fe200010e0608 */
[----:B------:R-:W-:-:S04]  /*173f0*/  SHF.R.U32.HI R8, RZ, 0x6, R198 ;  /* 0x00000006ff087819 */ /* 0x000fc800000116c6 */
[----:B------:R-:W-:Y:S01]  /*17400*/  SGXT.U32 R8, R8, 0x1 ;  /* 0x000000010808781a */ /* 0x000fe20000000000 */
[----:B------:R1:W-:Y:S01]  /*17410*/  LDGSTS.E [R3+0x20200], [R6.64], P1 ;  /* 0x2020000006037fae */ /* 0x0003e2000892184c */
[----:B------:R-:W-:Y:S02]  /*17420*/  ISETP.GE.AND P1, PT, R9, UR7, PT ;  /* 0x0000000709007c0c */ /* 0x000fe4000bf26270 */
[----:B------:R-:W-:Y:S01]  /*17430*/  LOP3.LUT R8, R8, 0xa, RZ, 0xfc, !PT ;  /* 0x0000000a08087812 */ /* 0x000fe200078efcff */
[----:B------:R-:W3:Y:S01]  /*17440*/  LDL R9, [R1+0x378] ;  /* 0x0003780001097983 */ /* 0x000ee20000100800 */
[----:B-1----:R-:W-:Y:S02]  /*17450*/  SEL R6, RZ, 0x4, P1 ;  /* 0x00000004ff067807 */ /* 0x002fe40000800000 */
[----:B------:R-:W-:Y:S02]  /*17460*/  ISETP.GE.AND P1, PT, R8, UR7, PT ;  /* 0x0000000708007c0c */ /* 0x000fe4000bf26270 */
[----:B------:R-:W3:Y:S01]  /*17470*/  LDL R8, [R1+0x348] ;  /* 0x0003480001087983 */ /* 0x000ee20000100800 */
[----:B------:R-:W-:-:S04]  /*17480*/  SEL R6, R6, RZ, !P0 ;  /* 0x000000ff06067207 */ /* 0x000fc80004000000 */
[----:B------:R-:W-:Y:S02]  /*17490*/  ISETP.NE.U32.AND P2, PT, R6, RZ, PT ;  /* 0x000000ff0600720c */ /* 0x000fe40003f45070 */
[----:B------:R-:W-:-:S04]  /*174a0*/  SEL R6, RZ, 0x4, P1 ;  /* 0x00000004ff067807 */ /* 0x000fc80000800000 */
[----:B------:R-:W-:-:S04]  /*174b0*/  SEL R6, R6, RZ, !P0 ;  /* 0x000000ff06067207 */ /* 0x000fc80004000000 */
[----:B------:R-:W-:Y:S02]  /*174c0*/  ISETP.NE.U32.AND P1, PT, R6, RZ, PT ;  /* 0x000000ff0600720c */ /* 0x000fe40003f25070 */
[----:B------:R-:W-:-:S05]  /*174d0*/  IADD3 R6, P3, R17, R4, RZ ;  /* 0x0000000411067210 */ /* 0x000fca0007f7e0ff */
[----:B------:R-:W-:-:S05]  /*174e0*/  IMAD.X R7, R5, 0x1, R16, P3 ;  /* 0x0000000105077824 */ /* 0x000fca00018e0610 */
[----:B------:R4:W-:Y:S02]  /*174f0*/  LDGSTS.E [R3+0x20600], [R6.64], P2 ;  /* 0x2060000006037fae */ /* 0x0009e4000912184c */
[----:B----4-:R-:W-:Y:S02]  /*17500*/  IADD3 R6, P2, R15, R4, RZ ;  /* 0x000000040f067210 */ /* 0x010fe40007f5e0ff */
        /* <DEDUP_REMOVED lines=9> */
[----:B------:R-:W4:Y:S01]  /*175a0*/  LDL.LU R15, [R1+0x32c] ;  /* 0x00032c00010f7983 */ /* 0x000f220000300800 */
        /* <DEDUP_REMOVED lines=10> */
[----:B--2---:R-:W-:Y:S02]  /*17650*/  IADD3 R6, P2, R11, R4, RZ ;  /* 0x000000040b067210 */ /* 0x004fe40007f5e0ff */
        /* <DEDUP_REMOVED lines=8> */
[----:B------:R-:W-:-:S02]  /*176e0*/  LOP3.LUT R10, R10, 0x1a, RZ, 0xfc, !PT ;  /* 0x0000001a0a0a7812 */ /* 0x000fc400078efcff */
[----:B-1----:R-:W-:Y:S02]  /*176f0*/  SEL R6, RZ, 0x4, P1 ;  /* 0x00000004ff067807 */ /* 0x002fe40000800000 */
[----:B------:R-:W-:Y:S02]  /*17700*/  ISETP.GE.AND P1, PT, R10, UR7, PT ;  /* 0x000000070a007c0c */ /* 0x000fe4000bf26270 */
[----:B------:R-:W-:-:S04]  /*17710*/  SEL R6, R6, RZ, !P0 ;  /* 0x000000ff06067207 */ /* 0x000fc80004000000 */
[----:B------:R-:W-:Y:S02]  /*17720*/  ISETP.NE.U32.AND P2, PT, R6, RZ, PT ;  /* 0x000000ff0600720c */ /* 0x000fe40003f45070 */
[----:B------:R-:W-:-:S04]  /*17730*/  SEL R6, RZ, 0x4, P1 ;  /* 0x00000004ff067807 */ /* 0x000fc80000800000 */
[----:B------:R-:W-:-:S04]  /*17740*/  SEL R6, R6, RZ, !P0 ;  /* 0x000000ff06067207 */ /* 0x000fc80004000000 */
[----:B------:R-:W-:Y:S02]  /*17750*/  ISETP.NE.U32.AND P3, PT, R6, RZ, PT ;  /* 0x000000ff0600720c */ /* 0x000fe40003f65070 */
[----:B---3--:R-:W-:-:S05]  /*17760*/  IADD3 R6, P1, R9, R4, RZ ;  /* 0x0000000409067210 */ /* 0x008fca0007f3e0ff */
        /* <DEDUP_REMOVED lines=82> */
[----:B------:R-:W-:-:S05]  /*17c90*/  LOP3.LUT R8, R8, 0x32, RZ, 0xfc, !PT ;  /* 0x0000003208087812 */ /* 0x000fca00078efcff */
[----:B------:R-:W-:-:S04]  /*17ca0*/  IMAD R8, R8, c[0x0][0x188], RZ ;  /* 0x0000620008087a24 */ /* 0x000fc800078e02ff */
[----:B-1----:R-:W-:Y:S01]  /*17cb0*/  IMAD.WIDE R6, R8, 0x4, R4 ;  /* 0x0000000408067825 */ /* 0x002fe200078e0204 */
[----:B------:R-:W-:-:S04]  /*17cc0*/  SHF.R.U32.HI R8, RZ, 0x6, R198 ;  /* 0x00000006ff087819 */ /* 0x000fc800000116c6 */
[----:B------:R-:W-:Y:S01]  /*17cd0*/  SGXT.U32 R8, R8, 0x1 ;  /* 0x000000010808781a */ /* 0x000fe20000000000 */
[----:B------:R1:W-:Y:S03]  /*17ce0*/  LDGSTS.E [R3+0x23200], [R6.64], P3 ;  /* 0x2320000006037fae */ /* 0x0003e6000992184c */
[----:B------:R-:W-:-:S04]  /*17cf0*/  LOP3.LUT R8, R8, 0x3e, RZ, 0xfc, !PT ;  /* 0x0000003e08087812 */ /* 0x000fc800078efcff */
[----:B------:R-:W-:Y:S02]  /*17d00*/  ISETP.GE.AND P2, PT, R8, UR7, PT ;  /* 0x0000000708007c0c */ /* 0x000fe4000bf46270 */
[----:B------:R-:W2:Y:S04]  /*17d10*/  LDL.LU R8, [R1+0x328] ;  /* 0x0003280001087983 */ /* 0x000ea80000300800 */
[----:B------:R-:W3:Y:S04]  /*17d20*/  LDL.LU R12, [R1+0x308] ;  /* 0x00030800010c7983 */ /* 0x000ee80000300800 */
[----:B------:R-:W2:Y:S04]  /*17d30*/  LDL R10, [R1+0x2c] ;  /* 0x00002c00010a7983 */ /* 0x000ea80000100800 */
[----:B------:R-:W2:Y:S04]  /*17d40*/  LDL.LU R23, [R1+0x30c] ;  /* 0x00030c0001177983 */ /* 0x000ea80000300800 */
[----:B------:R-:W2:Y:S04]  /*17d50*/  LDL.LU R200, [R1+0x4c] ;  /* 0x00004c0001c87983 */ /* 0x000ea80000300800 */
[----:B------:R-:W2:Y:S04]  /*17d60*/  LDL.LU R132, [R1+0x28] ;  /* 0x0000280001847983 */ /* 0x000ea80000300800 */
[----:B------:R-:W2:Y:S04]  /*17d70*/  LDL.LU R135, [R1+0x6c] ;  /* 0x00006c0001877983 */ /* 0x000ea80000300800 */
        /* <DEDUP_REMOVED lines=45> */
[----:B------:R-:W3:Y:S01]  /*18050*/  LDL.LU R18, [R1+0x2e8] ;  /* 0x0002e80001127983 */ /* 0x000ee20000300800 */
[----:B------:R-:W-:-:S03]  /*18060*/  SHF.R.U32.HI R9, RZ, 0x6, R198 ;  /* 0x00000006ff097819 */ /* 0x000fc600000116c6 */
[----:B------:R-:W4:Y:S01]  /*18070*/  S2R R189, SR_TID.X ;  /* 0x0000000000bd7919 */ /* 0x000f220000002100 */
[----:B------:R-:W-:-:S03]  /*18080*/  SGXT.U32 R9, R9, 0x1 ;  /* 0x000000010909781a */ /* 0x000fc60000000000 */
[----:B------:R-:W3:Y:S01]  /*18090*/  LDL.LU R17, [R1+0x324] ;  /* 0x0003240001117983 */ /* 0x000ee20000300800 */
[----:B------:R-:W-:-:S03]  /*180a0*/  LOP3.LUT R9, R9, 0x36, RZ, 0xfc, !PT ;  /* 0x0000003609097812 */ /* 0x000fc600078efcff */
[----:B------:R-:W3:Y:S01]  /*180b0*/  LDL.LU R13, [R1+0x300] ;  /* 0x00030000010d7983 */ /* 0x000ee20000300800 */
[----:B------:R-:W-:Y:S02]  /*180c0*/  ISETP.GE.AND P1, PT, R9, UR7, PT ;  /* 0x0000000709007c0c */ /* 0x000fe4000bf26270 */
[----:B------:R-:W-:-:S04]  /*180d0*/  SHF.R.U32.HI R9, RZ, 0x6, R198 ;  /* 0x00000006ff097819 */ /* 0x000fc800000116c6 */
[----:B------:R-:W-:-:S04]  /*180e0*/  SGXT.U32 R9, R9, 0x1 ;  /* 0x000000010909781a */ /* 0x000fc80000000000 */
[----:B------:R-:W-:Y:S02]  /*180f0*/  LOP3.LUT R9, R9, 0x3a, RZ, 0xfc, !PT ;  /* 0x0000003a09097812 */ /* 0x000fe400078efcff */
[----:B-1----:R-:W-:Y:S02]  /*18100*/  SEL R6, RZ, 0x4, P1 ;  /* 0x00000004ff067807 */ /* 0x002fe40000800000 */
[----:B------:R-:W-:Y:S02]  /*18110*/  ISETP.GE.AND P1, PT, R9, UR7, PT ;  /* 0x0000000709007c0c */ /* 0x000fe4000bf26270 */
[----:B------:R-:W-:Y:S02]  /*18120*/  SHF.R.U32.HI R9, RZ, 0x6, R198 ;  /* 0x00000006ff097819 */ /* 0x000fe400000116c6 */
[----:B------:R-:W-:Y:S02]  /*18130*/  SEL R6, R6, RZ, !P0 ;  /* 0x000000ff06067207 */ /* 0x000fe40004000000 */
[----:B------:R-:W-:-:S02]  /*18140*/  SGXT.U32 R9, R9, 0x1 ;  /* 0x000000010909781a */ /* 0x000fc40000000000 */
[----:B------:R-:W-:Y:S02]  /*18150*/  ISETP.NE.U32.AND P3, PT, R6, RZ, PT ;  /* 0x000000ff0600720c */ /* 0x000fe40003f65070 */
[----:B------:R-:W-:Y:S02]  /*18160*/  SEL R7, RZ, 0x4, P1 ;  /* 0x00000004ff077807 */ /* 0x000fe40000800000 */
[----:B------:R-:W-:Y:S02]  /*18170*/  SEL R6, RZ, 0x4, P2 ;  /* 0x00000004ff067807 */ /* 0x000fe40001000000 */
[----:B------:R-:W-:Y:S02]  /*18180*/  LOP3.LUT R9, R9, 0x36, RZ, 0xfc, !PT ;  /* 0x0000003609097812 */ /* 0x000fe400078efcff */
[----:B------:R-:W-:Y:S02]  /*18190*/  SEL R7, R7, RZ, !P0 ;  /* 0x000000ff07077207 */ /* 0x000fe40004000000 */
[----:B------:R-:W-:Y:S01]  /*181a0*/  SEL R6, R6, RZ, !P0 ;  /* 0x000000ff06067207 */ /* 0x000fe20004000000 */
[----:B------:R-:W-:Y:S01]  /*181b0*/  IMAD R9, R9, c[0x0][0x188], RZ ;  /* 0x0000620009097a24 */ /* 0x000fe200078e02ff */
[----:B------:R-:W-:-:S02]  /*181c0*/  ISETP.NE.U32.AND P1, PT, R7, RZ, PT ;  /* 0x000000ff0700720c */ /* 0x000fc40003f25070 */
[----:B------:R-:W-:Y:S01]  /*181d0*/  ISETP.NE.U32.AND P2, PT, R6, RZ, PT ;  /* 0x000000ff0600720c */ /* 0x000fe20003f45070 */
        /* <DEDUP_REMOVED lines=10> */
[----:B------:R-:W-:Y:S02]  /*18280*/  LOP3.LUT R9, R9, 0x3e, RZ, 0xfc, !PT ;  /* 0x0000003e09097812 */ /* 0x000fe400078efcff */
[----:B----4-:R-:W-:-:S03]  /*18290*/  LOP3.LUT R38, R189, 0x3f, RZ, 0xc0, !PT ;  /* 0x0000003fbd267812 */ /* 0x010fc600078ec0ff */
[----:B------:R-:W-:Y:S01]  /*182a0*/  IMAD R9, R9, c[0x0][0x188], RZ ;  /* 0x0000620009097a24 */ /* 0x000fe200078e02ff */
[----:B------:R-:W-:-:S03]  /*182b0*/  ISETP.GE.AND P1, PT, R38, UR7, PT ;  /* 0x0000000726007c0c */ /* 0x000fc6000bf26270 */
[----:B-1----:R-:W-:Y:S02]  /*182c0*/  IMAD.WIDE R6, R9, 0x4, R4 ;  /* 0x0000000409067825 */ /* 0x002fe400078e0204 */
[----:B------:R-:W4:Y:S04]  /*182d0*/  LDL.LU R9, [R1+0x320] ;  /* 0x0003200001097983 */ /* 0x000f280000300800 */
[----:B------:R1:W-:Y:S04]  /*182e0*/  LDGSTS.E [R3+0x23e00], [R6.64], P2 ;  /* 0x23e0000006037fae */ /* 0x0003e8000912184c */
[----:B------:R-:W0:Y:S01]  /*182f0*/  LDGDEPBAR ;  /* 0x00000000000079af */ /* 0x000e220000000000 */
[----:B-1----:R-:W-:-:S04]  /*18300*/  SEL R3, RZ, 0x4, P1 ;  /* 0x00000004ff037807 */ /* 0x002fc80000800000 */
[----:B------:R-:W-:-:S04]  /*18310*/  SEL R3, R3, RZ, !P0 ;  /* 0x000000ff03037207 */ /* 0x000fc80004000000 */
[----:B------:R-:W-:Y:S01]  /*18320*/  ISETP.NE.U32.AND P0, PT, R3, RZ, PT ;  /* 0x000000ff0300720c */ /* 0x000fe20003f05070 */
[----:B------:R-:W-:Y:S01]  /*18330*/  IMAD.U32 R3, RZ, RZ, UR8 ;  /* 0x00000008ff037e24 */ /* 0x000fe2000f8e00ff */
[----:B------:R-:W-:-:S03]  /*18340*/  IADD3 R6, P1, R0, R15, RZ ;  /* 0x0000000f00067210 */ /* 0x000fc60007f3e0ff */
[----:B------:R-:W-:Y:S02]  /*18350*/  IMAD R3, R3, 0x10000, R197 ;  /* 0x0001000003037824 */ /* 0x000fe400078e02c5 */
[----:B--2---:R-:W-:-:S06]  /*18360*/  IMAD.X R7, R8, 0x1, R2, P1 ;  /* 0x0000000108077824 */ /* 0x004fcc00008e0602 */
[----:B------:R1:W-:Y:S02]  /*18370*/  LDGSTS.E [R3], [R6.64], P0 ;  /* 0x0000000006037fae */ /* 0x0003e4000812184c */
[----:B-1----:R-:W-:-:S05]  /*18380*/  IADD3 R6, P1, R0, R23, RZ ;  /* 0x0000001700067210 */ /* 0x002fca0007f3e0ff */
[----:B---3--:R-:W-:-:S05]  /*18390*/  IMAD.X R7, R12, 0x1, R2, P1 ;  /* 0x000000010c077824 */ /* 0x008fca00008e0602 */
[----:B------:R1:W-:Y:S04]  /*183a0*/  LDGSTS.E [R3+0x800], [R6.64], P0 ;  /* 0x0080000006037fae */ /* 0x0003e8000812184c */
[----:B------:R-:W-:Y:S04]  /*183b0*/  STL [R1+0x888], R15 ;  /* 0x0008880f01007387 */ /* 0x000fe80000100800 */
[----:B------:R-:W-:Y:S04]  /*183c0*/  STL [R1+0x88c], R8 ;  /* 0x00088c0801007387 */ /* 0x000fe80000100800 */
[----:B------:R2:W-:Y:S04]  /*183d0*/  STL [R1+0x890], R197 ;  /* 0x000890c501007387 */ /* 0x0005e80000100800 */
[----:B--2---:R-:W2:Y:S04]  /*183e0*/  LDL.LU R197, [R1+0x8] ;  /* 0x0000080001c57983 */ /* 0x004ea80000300800 */
[----:B------:R-:W-:Y:S04]  /*183f0*/  STL [R1+0x894], R23 ;  /* 0x0008941701007387 */ /* 0x000fe80000100800 */
[----:B------:R-:W-:Y:S01]  /*18400*/  STL [R1+0x898], R12 ;  /* 0x0008980c01007387 */ /* 0x000fe20000100800 */
[----:B-1----:R-:W-:-:S03]  /*18410*/  IADD3 R6, P1, R0, R31, RZ ;  /* 0x0000001f00067210 */ /* 0x002fc60007f3e0ff */
[----:B------:R-:W-:Y:S02]  /*18420*/  STL [R1+0x89c], R31 ;  /* 0x00089c1f01007387 */ /* 0x000fe40000100800 */
[----:B------:R-:W-:-:S05]  /*18430*/  IMAD.X R7, R18, 0x1, R2, P1 ;  /* 0x0000000112077824 */ /* 0x000fca00008e0602 */
[----:B------:R1:W-:Y:S04]  /*18440*/  LDGSTS.E [R3+0x1000], [R6.64], P0 ;  /* 0x0100000006037fae */ /* 0x0003e8000812184c */
[----:B------:R-:W-:Y:S01]  /*18450*/  STL [R1+0x8a0], R18 ;  /* 0x0008a01201007387 */ /* 0x000fe20000100800 */
[----:B-1----:R-:W-:-:S03]  /*18460*/  IADD3 R6, P1, R0, R47, RZ ;  /* 0x0000002f00067210 */ /* 0x002fc60007f3e0ff */
[----:B------:R-:W-:Y:S02]  /*18470*/  STL [R1+0x8a4], R47 ;  /* 0x0008a42f01007387 */ /* 0x000fe40000100800 */
[----:B------:R-:W-:Y:S02]  /*18480*/  IMAD.X R7, R26, 0x1, R2, P1 ;  /* 0x000000011a077824 */ /* 0x000fe400008e0602 */
[----:B------:R-:W-:Y:S04]  /*18490*/  STL [R1+0x8a8], R26 ;  /* 0x0008a81a01007387 */ /* 0x000fe80000100800 */
[----:B------:R1:W-:Y:S04]  /*184a0*/  LDGSTS.E [R3+0x1800], [R6.64], P0 ;  /* 0x0180000006037fae */ /* 0x0003e8000812184c */
[----:B------:R3:W-:Y:S01]  /*184b0*/  STL [R1+0x8ac], R147 ;  /* 0x0008ac9301007387 */ /* 0x0007e20000100800 */
[----:B-1----:R-:W-:-:S03]  /*184c0*/  IADD3 R6, P1, R0, R147, RZ ;  /* 0x0000009300067210 */ /* 0x002fc60007f3e0ff */
[----:B---3--:R-:W3:Y:S02]  /*184d0*/  LDL.LU R147, [R1+0xc] ;  /* 0x00000c0001937983 */ /* 0x008ee40000300800 */
[----:B------:R-:W-:Y:S02]  /*184e0*/  IMAD.X R7, R34, 0x1, R2, P1 ;  /* 0x0000000122077824 */ /* 0x000fe400008e0602 */
[----:B------:R1:W-:Y:S04]  /*184f0*/  STL [R1+0x8b0], R34 ;  /* 0x0008b02201007387 */ /* 0x0003e80000100800 */
[----:B------:R4:W-:Y:S04]  /*18500*/  LDGSTS.E [R3+0x2000], [R6.64], P0 ;  /* 0x0200000006037fae */ /* 0x0009e8000812184c */
[----:B-1----:R-:W2:Y:S04]  /*18510*/  LDL.LU R34, [R1+0x4] ;  /* 0x0000040001227983 */ /* 0x002ea80000300800 */
[----:B------:R-:W2:Y:S04]  /*18520*/  LDL.LU R18, [R1+0x24] ;  /* 0x0000240001127983 */ /* 0x000ea80000300800 */
[----:B------:R-:W2:Y:S04]  /*18530*/  LDL.LU R12, [R1] ;  /* 0x00000000010c7983 */ /* 0x000ea80000300800 */
[----:B------:R-:W2:Y:S04]  /*18540*/  LDL.LU R8, [R1+0x44] ;  /* 0x0000440001087983 */ /* 0x000ea80000300800 */
[----:B------:R-:W2:Y:S04]  /*18550*/  LDL.LU R126, [R1+0x20] ;  /* 0x00002000017e7983 */ /* 0x000ea80000300800 */
[----:B------:R-:W2:Y:S04]  /*18560*/  LDL.LU R133, [R1+0x64] ;  /* 0x0000640001857983 */ /* 0x000ea80000300800 */
[----:B------:R-:W2:Y:S04]  /*18570*/  LDL.LU R138, [R1+0x40] ;  /* 0x00004000018a7983 */ /* 0x000ea80000300800 */
[----:B------:R-:W2:Y:S04]  /*18580*/  LDL.LU R101, [R1+0x84] ;  /* 0x0000840001657983 */ /* 0x000ea80000300800 */
[----:B------:R-:W2:Y:S04]  /*18590*/  LDL.LU R86, [R1+0x60] ;  /* 0x0000600001567983 */ /* 0x000ea80000300800 */
[----:B------:R-:W2:Y:S01]  /*185a0*/  LDL.LU R69, [R1+0xa4] ;  /* 0x0000a40001457983 */ /* 0x000ea20000300800 */
[----:B----4-:R-:W-:-:S03]  /*185b0*/  IADD3 R6, P1, R0, R183, RZ ;  /* 0x000000b700067210 */ /* 0x010fc60007f3e0ff */
[----:B------:R-:W4:Y:S04]  /*185c0*/  LDL.LU R162, [R1+0x80] ;  /* 0x0000800001a27983 */ /* 0x000f280000300800 */
[----:B------:R-:W2:Y:S04]  /*185d0*/  LDL.LU R141, [R1+0xc4] ;  /* 0x0000c400018d7983 */ /* 0x000ea80000300800 */
[----:B------:R-:W2:Y:S04]  /*185e0*/  LDL.LU R130, [R1+0xa0] ;  /* 0x0000a00001827983 */ /* 0x000ea80000300800 */
[----:B------:R-:W2:Y:S04]  /*185f0*/  LDL.LU R149, [R1+0xe4] ;  /* 0x0000e40001957983 */ /* 0x000ea80000300800 */
[----:B------:R-:W2:Y:S01]  /*18600*/  LDL.LU R154, [R1+0xc0] ;  /* 0x0000c000019a7983 */ /* 0x000ea20000300800 */
[----:B------:R-:W-:-:S03]  /*18610*/  IMAD.X R7, R58, 0x1, R2, P1 ;  /* 0x000000013a077824 */ /* 0x000fc600008e0602 */
[----:B------:R-:W2:Y:S04]  /*18620*/  LDL.LU R97, [R1+0x104] ;  /* 0x0001040001617983 */ /* 0x000ea80000300800 */
[----:B------:R-:W2:Y:S04]  /*18630*/  LDL.LU R82, [R1+0xe0] ;  /* 0x0000e00001527983 */ /* 0x000ea80000300800 */
[----:B------:R-:W2:Y:S04]  /*18640*/  LDL.LU R65, [R1+0x124] ;  /* 0x0001240001417983 */ /* 0x000ea80000300800 */
[----:B------:R-:W2:Y:S04]  /*18650*/  LDL.LU R54, [R1+0x100] ;  /* 0x0001000001367983 */ /* 0x000ea80000300800 */
[----:B------:R-:W2:Y:S04]  /*18660*/  LDL.LU R41, [R1+0x144] ;  /* 0x0001440001297983 */ /* 0x000ea80000300800 */
[----:B------:R-:W2:Y:S04]  /*18670*/  LDL.LU R158, [R1+0x120] ;  /* 0x00012000019e7983 */ /* 0x000ea80000300800 */
[----:B------:R-:W2:Y:S04]  /*18680*/  LDL.LU R165, [R1+0x164] ;  /* 0x0001640001a57983 */ /* 0x000ea80000300800 */
[----:B------:R-:W2:Y:S04]  /*18690*/  LDL.LU R170, [R1+0x140] ;  /* 0x0001400001aa7983 */ /* 0x000ea80000300800 */
[----:B------:R1:W-:Y:S04]  /*186a0*/  LDGSTS.E [R3+0x2800], [R6.64], P0 ;  /* 0x0280000006037fae */ /* 0x0003e8000812184c */
[----:B------:R-:W2:Y:S04]  /*186b0*/  LDL.LU R93, [R1+0x184] ;  /* 0x00018400015d7983 */ /* 0x000ea80000300800 */
[----:B------:R-:W2:Y:S01]  /*186c0*/  LDL.LU R78, [R1+0x160] ;  /* 0x00016000014e7983 */ /* 0x000ea20000300800 */
[----:B-1----:R-:W-:-:S03]  /*186d0*/  IADD3 R6, P1, R0, R191, RZ ;  /* 0x000000bf00067210 */ /* 0x002fc60007f3e0ff */
        /* <DEDUP_REMOVED lines=25> */
[----:B------:R-:W1:Y:S02]  /*18870*/  S2R R190, SR_TID.X ;  /* 0x0000000000be7919 */ /* 0x000e640000002100 */
[----:B-1----:R-:W-:-:S02]  /*18880*/  IADD3 R6, P1, R0, R115, RZ ;  /* 0x0000007300067210 */ /* 0x002fc40007f3e0ff */
[----:B------:R-:W2:Y:S03]  /*18890*/  LDL.LU R35, [R1+0x2dc] ;  /* 0x0002dc0001237983 */ /* 0x000ea60000300800 */
[----:B------:R-:W-:Y:S01]  /*188a0*/  IMAD.X R7, R194, 0x1, R2, P1 ;  /* 0x00000001c2077824 */ /* 0x000fe200008e0602 */
[----:B------:R-:W2:Y:S04]  /*188b0*/  LDL.LU R30, [R1+0x2b8] ;  /* 0x0002b800011e7983 */ /* 0x000ea80000300800 */
[----:B------:R1:W-:Y:S04]  /*188c0*/  LDGSTS.E [R3+0x4000], [R6.64], P0 ;  /* 0x0400000006037fae */ /* 0x0003e8000812184c */
[----:B------:R-:W2:Y:S04]  /*188d0*/  LDL.LU R27, [R1+0x2fc] ;  /* 0x0002fc00011b7983 */ /* 0x000ea80000300800 */
[----:B------:R-:W2:Y:S01]  /*188e0*/  LDL.LU R22, [R1+0x2d8] ;  /* 0x0002d80001167983 */ /* 0x000ea20000300800 */
[----:B-1----:R-:W-:-:S03]  /*188f0*/  IADD3 R6, P1, R0, R91, RZ ;  /* 0x0000005b00067210 */ /* 0x002fc60007f3e0ff */
[----:B------:R-:W2:Y:S02]  /*18900*/  LDL.LU R19, [R1+0x31c] ;  /* 0x00031c0001137983 */ /* 0x000ea40000300800 */
[----:B------:R-:W-:Y:S01]  /*18910*/  IMAD.X R7, R120, 0x1, R2, P1 ;  /* 0x0000000178077824 */ /* 0x000fe200008e0602 */
[----:B------:R-:W-:Y:S01]  /*18920*/  LOP3.LUT R198, R190, 0x3f, RZ, 0xc0, !PT ;  /* 0x0000003fbec67812 */ /* 0x000fe200078ec0ff */
[----:B------:R-:W2:Y:S04]  /*18930*/  LDL.LU R14, [R1+0x2f8] ;  /* 0x0002f800010e7983 */ /* 0x000ea80000300800 */
[----:B------:R1:W-:Y:S02]  /*18940*/  LDGSTS.E [R3+0x4800], [R6.64], P0 ;  /* 0x0480000006037fae */ /* 0x0003e4000812184c */
[----:B-1----:R-:W-:-:S05]  /*18950*/  IADD3 R6, P1, R0, R111, RZ ;  /* 0x0000006f00067210 */ /* 0x002fca0007f3e0ff */
[----:B------:R-:W-:-:S05]  /*18960*/  IMAD.X R7, R112, 0x1, R2, P1 ;  /* 0x0000000170077824 */ /* 0x000fca00008e0602 */
        /* <DEDUP_REMOVED lines=43> */
[----:B---3--:R-:W-:-:S05]  /*18c20*/  IADD3 R6, P1, R0, R147, RZ ;  /* 0x0000009300067210 */ /* 0x008fca0007f3e0ff */
[----:B--2---:R-:W-:-:S05]  /*18c30*/  IMAD.X R7, R197, 0x1, R2, P1 ;  /* 0x00000001c5077824 */ /* 0x004fca00008e0602 */
        /* <DEDUP_REMOVED lines=12> */
[----:B------:R1:W-:Y:S01]  /*18d00*/  LDGSTS.E [R3+0xe800], [R6.64], P0 ;  /* 0x0e80000006037fae */ /* 0x0003e2000812184c */
[----:B------:R-:W-:Y:S02]  /*18d10*/  SHF.R.S32.HI R11, RZ, 0x6, R190 ;  /* 0x00000006ff0b7819 */ /* 0x000fe400000114be */
[----:B-1----:R-:W-:-:S05]  /*18d20*/  IADD3 R6, P1, R0, R216, RZ ;  /* 0x000000d800067210 */ /* 0x002fca0007f3e0ff */
[----:B------:R-:W-:Y:S01]  /*18d30*/  IMAD.X R7, R215, 0x1, R2, P1 ;  /* 0x00000001d7077824 */ /* 0x000fe200008e0602 */
[----:B------:R-:W-:Y:S01]  /*18d40*/  SGXT R11, R11, 0x1 ;  /* 0x000000010b0b781a */ /* 0x000fe20000000200 */
[----:B------:R-:W-:-:S03]  /*18d50*/  IMAD.SHL.U32 R10, R198, 0x4, RZ ;  /* 0x00000004c60a7824 */ /* 0x000fc600078e00ff */
[----:B------:R1:W-:Y:S02]  /*18d60*/  LDGSTS.E [R3+0xf000], [R6.64], P0 ;  /* 0x0f00000006037fae */ /* 0x0003e4000812184c */
[----:B------:R-:W-:Y:S02]  /*18d70*/  LOP3.LUT R10, R10, 0x110, R11, 0x78, !PT ;  /* 0x000001100a0a7812 */ /* 0x000fe400078e780b */
[----:B-1----:R-:W-:-:S05]  /*18d80*/  IADD3 R6, P1, R0, R208, RZ ;  /* 0x000000d000067210 */ /* 0x002fca0007f3e0ff */
[----:B------:R-:W-:Y:S01]  /*18d90*/  IMAD.X R7, R207, 0x1, R2, P1 ;  /* 0x00000001cf077824 */ /* 0x000fe200008e0602 */
[----:B------:R-:W-:-:S04]  /*18da0*/  LOP3.LUT R10, R10, 0x20, RZ, 0x3c, !PT ;  /* 0x000000200a0a7812 */ /* 0x000fc800078e3cff */
[----:B------:R1:W-:Y:S02]  /*18db0*/  LDGSTS.E [R3+0xf800], [R6.64], P0 ;  /* 0x0f80000006037fae */ /* 0x0003e4000812184c */
[----:B-1----:R-:W-:Y:S01]  /*18dc0*/  IADD3 R6, P1, R0, R17, RZ ;  /* 0x0000001100067210 */ /* 0x002fe20007f3e0ff */
[----:B------:R-:W-:-:S04]  /*18dd0*/  IMAD.U32 R3, RZ, RZ, UR8 ;  /* 0x00000008ff037e24 */ /* 0x000fc8000f8e00ff */
[----:B------:R-:W-:Y:S02]  /*18de0*/  IMAD R3, R3, 0x10000, R10 ;  /* 0x0001000003037824 */ /* 0x000fe400078e020a */
[----:B------:R-:W-:Y:S01]  /*18df0*/  IMAD.X R7, R9, 0x1, R2, P1 ;  /* 0x0000000109077824 */ /* 0x000fe200008e0602 */
[----:B------:R-:W2:Y:S04]  /*18e00*/  LDL.LU R10, [R1+0x318] ;  /* 0x00031800010a7983 */ /* 0x000ea80000300800 */
[----:B------:R1:W-:Y:S04]  /*18e10*/  LDGSTS.E [R3+0x200], [R6.64], P0 ;  /* 0x0020000006037fae */ /* 0x0003e8000812184c */
[----:B------:R-:W3:Y:S04]  /*18e20*/  LDL.LU R47, [R1+0x1c] ;  /* 0x00001c00012f7983 */ /* 0x000ee80000300800 */
[----:B------:R-:W2:Y:S01]  /*18e30*/  LDL.LU R23, [R1+0x3c] ;  /* 0x00003c0001177983 */ /* 0x000ea20000300800 */
[----:B-1----:R-:W-:-:S03]  /*18e40*/  IADD3 R6, P1, R0, R25, RZ ;  /* 0x0000001900067210 */ /* 0x002fc60007f3e0ff */
[----:B------:R-:W2:Y:S02]  /*18e50*/  LDL.LU R124, [R1+0x18] ;  /* 0x00001800017c7983 */ /* 0x000ea40000300800 */
[----:B------:R-:W-:Y:S02]  /*18e60*/  IMAD.X R7, R13, 0x1, R2, P1 ;  /* 0x000000010d077824 */ /* 0x000fe400008e0602 */
[----:B------:R-:W2:Y:S04]  /*18e70*/  LDL.LU R127, [R1+0x5c] ;  /* 0x00005c00017f7983 */ /* 0x000ea80000300800 */
[----:B------:R1:W-:Y:S04]  /*18e80*/  LDGSTS.E [R3+0xa00], [R6.64], P0 ;  /* 0x00a0000006037fae */ /* 0x0003e8000812184c */
[----:B------:R-:W2:Y:S04]  /*18e90*/  LDL.LU R136, [R1+0x38] ;  /* 0x0000380001887983 */ /* 0x000ea80000300800 */
        /* <DEDUP_REMOVED lines=38> */
[----:B------:R-:W2:Y:S01]  /*19100*/  LDL.LU R107, [R1+0x1fc] ;  /* 0x0001fc00016b7983 */ /* 0x000ea20000300800 */
[----:B------:R-:W-:-:S03]  /*19110*/  IMAD.SHL.U32 R11, R198, 0x4, RZ ;  /* 0x00000004c60b7824 */ /* 0x000fc600078e00ff */
[----:B------:R-:W2:Y:S04]  /*19120*/  LDL.LU R72, [R1+0x1d8] ;  /* 0x0001d80001487983 */ /* 0x000ea80000300800 */
[----:B------:R-:W2:Y:S01]  /*19130*/  LDL.LU R75, [R1+0x21c] ;  /* 0x00021c00014b7983 */ /* 0x000ea20000300800 */
[----:B------:R-:W-:-:S03]  /*19140*/  SHF.R.S32.HI R15, RZ, 0x6, R190 ;  /* 0x00000006ff0f7819 */ /* 0x000fc600000114be */
        /* <DEDUP_REMOVED lines=19> */
[----:B------:R-:W2:Y:S02]  /*19280*/  LDL.LU R45, [R1+0x2d4] ;  /* 0x0002d400012d7983 */ /* 0x000ea40000300800 */
[----:B------:R-:W-:Y:S01]  /*19290*/  IMAD.X R7, R196, 0x1, R2, P1 ;  /* 0x00000001c4077824 */ /* 0x000fe200008e0602 */
[----:B------:R-:W-:Y:S01]  /*192a0*/  SGXT R15, R15, 0x1 ;  /* 0x000000010f0f781a */ /* 0x000fe20000000200 */
[----:B------:R-:W2:Y:S04]  /*192b0*/  LDL.LU R32, [R1+0x2b0] ;  /* 0x0002b00001207983 */ /* 0x000ea80000300800 */
[----:B------:R1:W-:Y:S01]  /*192c0*/  LDGSTS.E [R3+0x4200], [R6.64], P0 ;  /* 0x0420000006037fae */ /* 0x0003e2000812184c */
[----:B------:R-:W-:-:S03]  /*192d0*/  LOP3.LUT R11, R11, 0x110, R15, 0x78, !PT ;  /* 0x000001100b0b7812 */ /* 0x000fc600078e780f */
[----:B------:R-:W2:Y:S01]  /*192e0*/  LDL.LU R29, [R1+0x2f4] ;  /* 0x0002f400011d7983 */ /* 0x000ea20000300800 */
[----:B-1----:R-:W-:-:S03]  /*192f0*/  IADD3 R6, P1, R0, R89, RZ ;  /* 0x0000005900067210 */ /* 0x002fc60007f3e0ff */
[----:B------:R-:W2:Y:S02]  /*19300*/  LDL.LU R24, [R1+0x2d0] ;  /* 0x0002d00001187983 */ /* 0x000ea40000300800 */
[----:B------:R-:W-:Y:S01]  /*19310*/  IMAD.X R7, R118, 0x1, R2, P1 ;  /* 0x0000000176077824 */ /* 0x000fe200008e0602 */
[----:B------:R-:W-:Y:S01]  /*19320*/  LOP3.LUT R11, R11, 0x40, RZ, 0x3c, !PT ;  /* 0x000000400b0b7812 */ /* 0x000fe200078e3cff */
[----:B------:R-:W2:Y:S04]  /*19330*/  LDL.LU R21, [R1+0x314] ;  /* 0x0003140001157983 */ /* 0x000ea80000300800 */
[----:B------:R1:W-:Y:S01]  /*19340*/  LDGSTS.E [R3+0x4a00], [R6.64], P0 ;  /* 0x04a0000006037fae */ /* 0x0003e2000812184c */
[----:B------:R-:W-:Y:S01]  /*19350*/  SHF.R.S32.HI R26, RZ, 0x6, R189 ;  /* 0x00000006ff1a7819 */ /* 0x000fe200000114bd */
[----:B------:R-:W-:-:S02]  /*19360*/  IMAD.SHL.U32 R15, R38, 0x4, RZ ;  /* 0x00000004260f7824 */ /* 0x000fc400078e00ff */
[----:B------:R-:W2:Y:S01]  /*19370*/  LDL.LU R16, [R1+0x2f0] ;  /* 0x0002f00001107983 */ /* 0x000ea20000300800 */
        /* <DEDUP_REMOVED lines=34> */
[----:B----4-:R-:W-:-:S05]  /*195a0*/  IMAD.X R7, R162, 0x1, R2, P1 ;  /* 0x00000001a2077824 */ /* 0x010fca00008e0602 */
        /* <DEDUP_REMOVED lines=31> */
[----:B-1----:R-:W-:Y:S01]  /*197a0*/  IADD3 R6, P1, R0, R19, RZ ;  /* 0x0000001300067210 */ /* 0x002fe20007f3e0ff */
[----:B------:R-:W-:-:S04]  /*197b0*/  IMAD.U32 R3, RZ, RZ, UR8 ;  /* 0x00000008ff037e24 */ /* 0x000fc8000f8e00ff */
[----:B------:R-:W-:Y:S02]  /*197c0*/  IMAD R3, R3, 0x10000, R11 ;  /* 0x0001000003037824 */ /* 0x000fe400078e020b */
[----:B--2---:R-:W-:Y:S01]  /*197d0*/  IMAD.X R7, R10, 0x1, R2, P1 ;  /* 0x000000010a077824 */ /* 0x004fe200008e0602 */
        /* <DEDUP_REMOVED lines=90> */
[----:B------:R-:W-:Y:S01]  /*19d80*/  IMAD.X R7, R211, 0x1, R2, P1 ;  /* 0x00000001d3077824 */ /* 0x000fe200008e0602 */
[----:B------:R-:W-:-:S04]  /*19d90*/  SGXT R26, R26, 0x1 ;  /* 0x000000011a1a781a */ /* 0x000fc80000000200 */
[----:B------:R1:W-:Y:S01]  /*19da0*/  LDGSTS.E [R3+0xf400], [R6.64], P0 ;  /* 0x0f40000006037fae */ /* 0x0003e2000812184c */
[----:B------:R-:W-:-:S03]  /*19db0*/  LOP3.LUT R15, R15, 0x110, R26, 0x78, !PT ;  /* 0x000001100f0f7812 */ /* 0x000fc600078e781a */
[----:B------:R-:W3:Y:S01]  /*19dc0*/  LDL.LU R26, [R1+0x14] ;  /* 0x00001400011a7983 */ /* 0x000ee20000300800 */
[----:B-1----:R-:W-:-:S03]  /*19dd0*/  IADD3 R6, P1, R0, R204, RZ ;  /* 0x000000cc00067210 */ /* 0x002fc60007f3e0ff */
[----:B------:R-:W4:Y:S02]  /*19de0*/  LDL.LU R31, [R1+0x34] ;  /* 0x00003400011f7983 */ /* 0x000f240000300800 */
[----:B------:R-:W-:Y:S01]  /*19df0*/  IMAD.X R7, R203, 0x1, R2, P1 ;  /* 0x00000001cb077824 */ /* 0x000fe200008e0602 */
[----:B------:R-:W-:-:S04]  /*19e00*/  LOP3.LUT R15, R15, 0x60, RZ, 0x3c, !PT ;  /* 0x000000600f0f7812 */ /* 0x000fc800078e3cff */
[----:B------:R1:W-:Y:S02]  /*19e10*/  LDGSTS.E [R3+0xfc00], [R6.64], P0 ;  /* 0x0fc0000006037fae */ /* 0x0003e4000812184c */
[----:B-1----:R-:W-:-:S04]  /*19e20*/  IMAD.U32 R3, RZ, RZ, UR8 ;  /* 0x00000008ff037e24 */ /* 0x002fc8000f8e00ff */
[----:B------:R-:W-:Y:S02]  /*19e30*/  IMAD R3, R3, 0x10000, R15 ;  /* 0x0001000003037824 */ /* 0x000fe400078e020f */
        /* <DEDUP_REMOVED lines=36> */
[----:B------:R-:W4:Y:S04]  /*1a080*/  LDL.LU R184, [R1+0x250] ;  /* 0x0002500001b87983 */ /* 0x000f280000300800 */
[----:B------:R-:W4:Y:S01]  /*1a090*/  LDL.LU R176, [R1+0x270] ;  /* 0x0002700001b07983 */ /* 0x000f220000300800 */
[----:B------:R-:W-:-:S05]  /*1a0a0*/  IADD3 R6, P1, R0, R21, RZ ;  /* 0x0000001500067210 */ /* 0x000fca0007f3e0ff */
        /* <DEDUP_REMOVED lines=95> */
[----:B------:R-:W-:Y:S02]  /*1a6a0*/  IADD3 R212, P6, R212, UR11, RZ ;  /* 0x0000000bd4d47c10 */ /* 0x000fe4000ffde0ff */
[----:B------:R-:W-:Y:S01]  /*1a6b0*/  IADD3 R202, P4, R202, UR11, RZ ;  /* 0x0000000bcaca7c10 */ /* 0x000fe2000ff9e0ff */
[----:B------:R-:W-:Y:S01]  /*1a6c0*/  UIADD3 UR4, UR4, 0x1, URZ ;  /* 0x0000000104047890 */ /* 0x000fe2000fffe03f */
[----:B-1----:R-:W-:Y:S01]  /*1a6d0*/  IMAD.U32 R3, RZ, RZ, UR5 ;  /* 0x00000005ff037e24 */ /* 0x002fe2000f8e00ff */
[----:B------:R-:W-:Y:S01]  /*1a6e0*/  IADD3 R214, P5, R214, UR11, RZ ;  /* 0x0000000bd6d67c10 */ /* 0x000fe2000ffbe0ff */
[----:B------:R-:W-:Y:S01]  /*1a6f0*/  UIADD3 UR7, UR7, -0x40, URZ ;  /* 0xffffffc007077890 */ /* 0x000fe2000fffe03f */
[----:B------:R-:W-:Y:S01]  /*1a700*/  IADD3 R204, P3, R204, UR11, RZ ;  /* 0x0000000bcccc7c10 */ /* 0x000fe2000ff7e0ff */
[----:B------:R-:W0:Y:S01]  /*1a710*/  LDGDEPBAR ;  /* 0x00000000000079af */ /* 0x000e220000000000 */
[----:B------:R-:W-:-:S05]  /*1a720*/  LEA R6, P0, R3, R4, 0x2 ;  /* 0x0000000403067211 */ /* 0x000fca00078010ff */
[----:B------:R-:W-:Y:S04]  /*1a730*/  STL [R1+0x334], R6 ;  /* 0x0003340601007387 */ /* 0x000fe80000100800 */
[----:B------:R-:W2:Y:S01]  /*1a740*/  LDL.LU R7, [R1+0x2c] ;  /* 0x00002c0001077983 */ /* 0x000ea20000300800 */
[----:B------:R-:W-:Y:S02]  /*1a750*/  IADD3.X R211, R211, UR10, RZ, P6, !PT ;  /* 0x0000000ad3d37c10 */ /* 0x000fe4000b7fe4ff */
[----:B------:R-:W-:Y:S02]  /*1a760*/  IADD3 R226, P6, R226, UR11, RZ ;  /* 0x0000000be2e27c10 */ /* 0x000fe4000ffde0ff */
[----:B------:R-:W-:Y:S02]  /*1a770*/  IADD3 R206, P2, R206, UR11, RZ ;  /* 0x0000000bcece7c10 */ /* 0x000fe4000ff5e0ff */
[----:B------:R-:W-:-:S02]  /*1a780*/  IADD3.X R201, R201, UR10, RZ, P4, !PT ;  /* 0x0000000ac9c97c10 */ /* 0x000fc4000a7fe4ff */
[----:B------:R-:W-:Y:S02]  /*1a790*/  IADD3.X R213, R213, UR10, RZ, P5, !PT ;  /* 0x0000000ad5d57c10 */ /* 0x000fe4000affe4ff */
[----:B------:R-:W-:Y:S02]  /*1a7a0*/  IADD3.X R3, R5, UR9, RZ, P0, !PT ;  /* 0x0000000905037c10 */ /* 0x000fe400087fe4ff */
[----:B------:R-:W-:Y:S02]  /*1a7b0*/  IADD3 R216, P4, R216, UR11, RZ ;  /* 0x0000000bd8d87c10 */ /* 0x000fe4000ff9e0ff */
[----:B------:R-:W-:Y:S02]  /*1a7c0*/  IADD3 R228, P5, R228, UR11, RZ ;  /* 0x0000000be4e47c10 */ /* 0x000fe4000ffbe0ff */
[----:B------:R-:W-:Y:S02]  /*1a7d0*/  IADD3 R210, P0, R210, UR11, RZ ;  /* 0x0000000bd2d27c10 */ /* 0x000fe4000ff1e0ff */
[----:B------:R-:W-:-:S02]  /*1a7e0*/  IADD3.X R203, R203, UR10, RZ, P3, !PT ;  /* 0x0000000acbcb7c10 */ /* 0x000fc40009ffe4ff */
[----:B------:R-:W-:Y:S02]  /*1a7f0*/  IADD3 R208, P1, R208, UR11, RZ ;  /* 0x0000000bd0d07c10 */ /* 0x000fe4000ff3e0ff */
[----:B------:R-:W-:Y:S02]  /*1a800*/  IADD3 R218, P3, R218, UR11, RZ ;  /* 0x0000000bdada7c10 */ /* 0x000fe4000ff7e0ff */
[----:B------:R-:W-:Y:S02]  /*1a810*/  IADD3.X R225, R225, UR10, RZ, P6, !PT ;  /* 0x0000000ae1e17c10 */ /* 0x000fe4000b7fe4ff */
[----:B------:R-:W-:Y:S02]  /*1a820*/  IADD3.X R205, R205, UR10, RZ, P2, !PT ;  /* 0x0000000acdcd7c10 */ /* 0x000fe400097fe4ff */
[----:B------:R-:W-:Y:S02]  /*1a830*/  IADD3 R240, P6, R240, UR11, RZ ;  /* 0x0000000bf0f07c10 */ /* 0x000fe4000ffde0ff */
[----:B------:R-:W-:-:S02]  /*1a840*/  IADD3 R220, P2, R220, UR11, RZ ;  /* 0x0000000bdcdc7c10 */ /* 0x000fc4000ff5e0ff */
[----:B------:R-:W-:Y:S02]  /*1a850*/  IADD3.X R215, R215, UR10, RZ, P4, !PT ;  /* 0x0000000ad7d77c10 */ /* 0x000fe4000a7fe4ff */
[----:B------:R-:W-:Y:S02]  /*1a860*/  IADD3.X R227, R227, UR10, RZ, P5, !PT ;  /* 0x0000000ae3e37c10 */ /* 0x000fe4000affe4ff */
[----:B------:R-:W-:Y:S02]  /*1a870*/  IADD3.X R209, R209, UR10, RZ, P0, !PT ;  /* 0x0000000ad1d17c10 */ /* 0x000fe400087fe4ff */
[----:B------:R-:W-:Y:S02]  /*1a880*/  IADD3 R230, P4, R230, UR11, RZ ;  /* 0x0000000be6e67c10 */ /* 0x000fe4000ff9e0ff */
[----:B------:R-:W-:Y:S02]  /*1a890*/  IADD3 R242, P5, R242, UR11, RZ ;  /* 0x0000000bf2f27c10 */ /* 0x000fe4000ffbe0ff */
[----:B------:R-:W-:-:S02]  /*1a8a0*/  IADD3.X R207, R207, UR10, RZ, P1, !PT ;  /* 0x0000000acfcf7c10 */ /* 0x000fc40008ffe4ff */
[----:B------:R-:W-:Y:S02]  /*1a8b0*/  IADD3 R224, P0, R224, UR11, RZ ;  /* 0x0000000be0e07c10 */ /* 0x000fe4000ff1e0ff */
[----:B------:R-:W-:Y:S02]  /*1a8c0*/  IADD3.X R217, R217, UR10, RZ, P3, !PT ;  /* 0x0000000ad9d97c10 */ /* 0x000fe40009ffe4ff */
[----:B------:R-:W-:Y:S02]  /*1a8d0*/  IADD3 R222, P1, R222, UR11, RZ ;  /* 0x0000000bdede7c10 */ /* 0x000fe4000ff3e0ff */
[----:B------:R-:W-:Y:S02]  /*1a8e0*/  IADD3 R232, P3, R232, UR11, RZ ;  /* 0x0000000be8e87c10 */ /* 0x000fe4000ff7e0ff */
[----:B------:R-:W-:Y:S02]  /*1a8f0*/  IADD3.X R239, R239, UR10, RZ, P6, !PT ;  /* 0x0000000aefef7c10 */ /* 0x000fe4000b7fe4ff */
[----:B------:R-:W-:-:S02]  /*1a900*/  IADD3.X R219, R219, UR10, RZ, P2, !PT ;  /* 0x0000000adbdb7c10 */ /* 0x000fc400097fe4ff */
[----:B------:R-:W-:Y:S02]  /*1a910*/  IADD3 R34, P6, R34, UR11, RZ ;  /* 0x0000000b22227c10 */ /* 0x000fe4000ffde0ff */
[----:B------:R-:W-:Y:S02]  /*1a920*/  IADD3 R234, P2, R234, UR11, RZ ;  /* 0x0000000beaea7c10 */ /* 0x000fe4000ff5e0ff */
[----:B------:R-:W-:Y:S02]  /*1a930*/  IADD3.X R229, R229, UR10, RZ, P4, !PT ;  /* 0x0000000ae5e57c10 */ /* 0x000fe4000a7fe4ff */
[----:B------:R-:W-:Y:S02]  /*1a940*/  IADD3.X R241, R241, UR10, RZ, P5, !PT ;  /* 0x0000000af1f17c10 */ /* 0x000fe4000affe4ff */
[----:B------:R-:W-:Y:S02]  /*1a950*/  IADD3.X R223, R223, UR10, RZ, P0, !PT ;  /* 0x0000000adfdf7c10 */ /* 0x000fe400087fe4ff */
[----:B------:R-:W-:-:S02]  /*1a960*/  IADD3 R244, P4, R244, UR11, RZ ;  /* 0x0000000bf4f47c10 */ /* 0x000fc4000ff9e0ff */
[----:B------:R-:W-:Y:S01]  /*1a970*/  IADD3 R147, P5, R147, UR11, RZ ;  /* 0x0000000b93937c10 */ /* 0x000fe2000ffbe0ff */
[----:B------:R-:W-:Y:S01]  /*1a980*/  STL [R1+0x330], R3 ;  /* 0x0003300301007387 */ /* 0x000fe20000100800 */
[----:B------:R-:W-:Y:S02]  /*1a990*/  IADD3.X R221, R221, UR10, RZ, P1, !PT ;  /* 0x0000000adddd7c10 */ /* 0x000fe40008ffe4ff */
[----:B------:R-:W-:Y:S02]  /*1a9a0*/  IADD3 R238, P0, R238, UR11, RZ ;  /* 0x0000000beeee7c10 */ /* 0x000fe4000ff1e0ff */
[----:B------:R-:W-:Y:S01]  /*1a9b0*/  IADD3.X R231, R231, UR10, RZ, P3, !PT ;  /* 0x0000000ae7e77c10 */ /* 0x000fe20009ffe4ff */
[----:B------:R1:W-:Y:S01]  /*1a9c0*/  STL [R1+0x4], R34 ;  /* 0x0000042201007387 */ /* 0x0003e20000100800 */
[----:B------:R-:W-:Y:S02]  /*1a9d0*/  IADD3 R236, P1, R236, UR11, RZ ;  /* 0x0000000becec7c10 */ /* 0x000fe4000ff3e0ff */
[----:B------:R-:W-:-:S02]  /*1a9e0*/  IADD3 R246, P3, R246, UR11, RZ ;  /* 0x0000000bf6f67c10 */ /* 0x000fc4000ff7e0ff */
[----:B------:R-:W-:Y:S02]  /*1a9f0*/  IADD3.X R233, R233, UR10, RZ, P2, !PT ;  /* 0x0000000ae9e97c10 */ /* 0x000fe400097fe4ff */
[----:B------:R-:W-:Y:S02]  /*1aa00*/  IADD3 R248, P2, R248, UR11, RZ ;  /* 0x0000000bf8f87c10 */ /* 0x000fe4000ff5e0ff */
[----:B------:R-:W-:Y:S01]  /*1aa10*/  IADD3.X R243, R243, UR10, RZ, P4, !PT ;  /* 0x0000000af3f37c10 */ /* 0x000fe2000a7fe4ff */
[----:B-1----:R-:W3:Y:S01]  /*1aa20*/  LDL.LU R34, [R1+0x8b0] ;  /* 0x0008b00001227983 */ /* 0x002ee20000300800 */
[----:B------:R-:W-:Y:S02]  /*1aa30*/  IADD3.X R237, R237, UR10, RZ, P0, !PT ;  /* 0x0000000aeded7c10 */ /* 0x000fe400087fe4ff */
[----:B------:R-:W-:Y:S01]  /*1aa40*/  IADD3 R26, P4, R26, UR11, RZ ;  /* 0x0000000b1a1a7c10 */ /* 0x000fe2000ff9e0ff */
[----:B------:R1:W-:Y:S01]  /*1aa50*/  STL [R1+0xc], R147 ;  /* 0x00000c9301007387 */ /* 0x0003e20000100800 */
[----:B------:R-:W-:-:S02]  /*1aa60*/  IADD3.X R235, R235, UR10, RZ, P1, !PT ;  /* 0x0000000aebeb7c10 */ /* 0x000fc40008ffe4ff */
[----:B------:R-:W-:Y:S02]  /*1aa70*/  IADD3 R252, P0, R252, UR11, RZ ;  /* 0x0000000bfcfc7c10 */ /* 0x000fe4000ff1e0ff */
[----:B------:R-:W-:Y:S02]  /*1aa80*/  IADD3.X R245, R245, UR10, RZ, P3, !PT ;  /* 0x0000000af5f57c10 */ /* 0x000fe40009ffe4ff */
[----:B------:R-:W-:Y:S02]  /*1aa90*/  IADD3 R250, P1, R250, UR11, RZ ;  /* 0x0000000bfafa7c10 */ /* 0x000fe4000ff3e0ff */
[----:B------:R-:W-:Y:S01]  /*1aaa0*/  IADD3 R47, P3, R47, UR11, RZ ;  /* 0x0000000b2f2f7c10 */ /* 0x000fe2000ff7e0ff */
[----:B-1----:R-:W4:Y:S01]  /*1aab0*/  LDL.LU R147, [R1+0x8ac] ;  /* 0x0008ac0001937983 */ /* 0x002f220000300800 */
[----:B------:R-:W-:Y:S02]  /*1aac0*/  IADD3.X R247, R247, UR10, RZ, P2, !PT ;  /* 0x0000000af7f77c10 */ /* 0x000fe400097fe4ff */
[----:B------:R-:W-:Y:S01]  /*1aad0*/  IADD3 R18, P2, R18, UR11, RZ ;  /* 0x0000000b12127c10 */ /* 0x000fe2000ff5e0ff */
[----:B------:R1:W-:Y:S01]  /*1aae0*/  STL [R1+0x14], R26 ;  /* 0x0000141a01007387 */ /* 0x0003e20000100800 */
[----:B------:R-:W-:-:S02]  /*1aaf0*/  IADD3.X R251, R251, UR10, RZ, P0, !PT ;  /* 0x0000000afbfb7c10 */ /* 0x000fc400087fe4ff */
[----:B------:R-:W-:Y:S02]  /*1ab00*/  IADD3.X R249, R249, UR10, RZ, P1, !PT ;  /* 0x0000000af9f97c10 */ /* 0x000fe40008ffe4ff */
[----:B------:R-:W-:Y:S02]  /*1ab10*/  IADD3 R31, P0, R31, UR11, RZ ;  /* 0x0000000b1f1f7c10 */ /* 0x000fe4000ff1e0ff */
[----:B------:R-:W-:Y:S01]  /*1ab20*/  IADD3.X R12, R12, UR10, RZ, P6, !PT ;  /* 0x0000000a0c0c7c10 */ /* 0x000fe2000b7fe4ff */
[----:B-1----:R-:W3:Y:S04]  /*1ab30*/  LDL.LU R26, [R1+0x8a8] ;  /* 0x0008a800011a7983 */ /* 0x002ee80000300800 */
[----:B------:R1:W-:Y:S01]  /*1ab40*/  STL [R1+0x1c], R47 ;  /* 0x00001c2f01007387 */ /* 0x0003e20000100800 */
[----:B------:R-:W-:-:S02]  /*1ab50*/  IADD3 R23, P6, R23, UR11, RZ ;  /* 0x0000000b17177c10 */ /* 0x000fc4000ffde0ff */
[----:B------:R-:W-:Y:S01]  /*1ab60*/  IADD3.X R197, R197, UR10, RZ, P5, !PT ;  /* 0x0000000ac5c57c10 */ /* 0x000fe2000affe4ff */
[----:B-1----:R-:W3:Y:S04]  /*1ab70*/  LDL.LU R47, [R1+0x8a4] ;  /* 0x0008a400012f7983 */ /* 0x002ee80000300800 */
[----:B------:R1:W-:Y:S01]  /*1ab80*/  STL [R1+0x24], R18 ;  /* 0x0000241201007387 */ /* 0x0003e20000100800 */
[----:B------:R-:W-:Y:S02]  /*1ab90*/  IADD3 R8, P5, R8, UR11, RZ ;  /* 0x0000000b08087c10 */ /* 0x000fe4000ffbe0ff */
[----:B------:R-:W-:Y:S01]  /*1aba0*/  IADD3.X R15, R15, UR10, RZ, P4, !PT ;  /* 0x0000000a0f0f7c10 */ /* 0x000fe2000a7fe4ff */
[----:B-1----:R-:W3:Y:S04]  /*1abb0*/  LDL.LU R18, [R1+0x8a0] ;  /* 0x0008a00001127983 */ /* 0x002ee80000300800 */
[----:B------:R1:W-:Y:S01]  /*1abc0*/  STL [R1+0x34], R31 ;  /* 0x0000341f01007387 */ /* 0x0003e20000100800 */
[----:B------:R-:W-:-:S02]  /*1abd0*/  IADD3 R200, P4, R200, UR11, RZ ;  /* 0x0000000bc8c87c10 */ /* 0x000fc4000ff9e0ff */
[----:B------:R-:W-:Y:S02]  /*1abe0*/  IADD3.X R124, R124, UR10, RZ, P3, !PT ;  /* 0x0000000a7c7c7c10 */ /* 0x000fe40009ffe4ff */
[----:B------:R-:W-:Y:S02]  /*1abf0*/  IADD3 R125, P3, R125, UR11, RZ ;  /* 0x0000000b7d7d7c10 */ /* 0x000fe4000ff7e0ff */
[----:B------:R-:W-:Y:S02]  /*1ac00*/  IADD3.X R126, R126, UR10, RZ, P2, !PT ;  /* 0x0000000a7e7e7c10 */ /* 0x000fe400097fe4ff */
[----:B------:R-:W-:Y:S02]  /*1ac10*/  IADD3 R127, P2, R127, UR11, RZ ;  /* 0x0000000b7f7f7c10 */ /* 0x000fe4000ff5e0ff */
[----:B------:R-:W-:Y:S02]  /*1ac20*/  IADD3.X R134, R134, UR10, RZ, P0, !PT ;  /* 0x0000000a86867c10 */ /* 0x000fe400087fe4ff */
        /* <DEDUP_REMOVED lines=27> */
[----:B--2---:R-:W-:-:S05]  /*1ade0*/  IADD3 R7, P1, R7, UR11, RZ ;  /* 0x0000000b07077c10 */ /* 0x004fca000ff3e0ff */
[----:B------:R-:W-:Y:S04]  /*1adf0*/  STL [R1+0x2c], R7 ;  /* 0x00002c0701007387 */ /* 0x000fe80000100800 */
[----:B-1----:R-:W2:Y:S04]  /*1ae00*/  LDL.LU R31, [R1+0x89c] ;  /* 0x00089c00011f7983 */ /* 0x002ea80000300800 */
[----:B------:R1:W-:Y:S04]  /*1ae10*/  STL [R1], R12 ;  /* 0x0000000c01007387 */ /* 0x0003e80000100800 */
[----:B-1----:R-:W2:Y:S04]  /*1ae20*/  LDL.LU R12, [R1+0x898] ;  /* 0x00089800010c7983 */ /* 0x002ea80000300800 */
[----:B------:R1:W-:Y:S04]  /*1ae30*/  STL [R1+0x3c], R23 ;  /* 0x00003c1701007387 */ /* 0x0003e80000100800 */
[----:B-1----:R-:W2:Y:S04]  /*1ae40*/  LDL.LU R23, [R1+0x894] ;  /* 0x0008940001177983 */ /* 0x002ea80000300800 */
[----:B------:R1:W-:Y:S04]  /*1ae50*/  STL [R1+0x8], R197 ;  /* 0x000008c501007387 */ /* 0x0003e80000100800 */
[----:B-1----:R1:W5:Y:S04]  /*1ae60*/  LDL.LU R197, [R1+0x890] ;  /* 0x0008900001c57983 */ /* 0x0023680000300800 */
[----:B------:R1:W-:Y:S01]  /*1ae70*/  STL [R1+0x44], R8 ;  /* 0x0000440801007387 */ /* 0x0003e20000100800 */
[----:B------:R-:W-:-:S03]  /*1ae80*/  IADD3.X R132, R132, UR10, RZ, P1, !PT ;  /* 0x0000000a84847c10 */ /* 0x000fc60008ffe4ff */
[----:B-1----:R-:W2:Y:S04]  /*1ae90*/  LDL.LU R8, [R1+0x88c] ;  /* 0x00088c0001087983 */ /* 0x002ea80000300800 */
[----:B------:R1:W-:Y:S01]  /*1aea0*/  STL [R1+0x10], R15 ;  /* 0x0000100f01007387 */ /* 0x0003e20000100800 */
[----:B------:R-:W-:-:S03]  /*1aeb0*/  IADD3 R133, P1, R133, UR11, RZ ;  /* 0x0000000b85857c10 */ /* 0x000fc6000ff3e0ff */
[----:B-1----:R-:W2:Y:S04]  /*1aec0*/  LDL.LU R15, [R1+0x888] ;  /* 0x00088800010f7983 */ /* 0x002ea80000300800 */
[----:B------:R1:W-:Y:S04]  /*1aed0*/  STL [R1+0x4c], R200 ;  /* 0x00004cc801007387 */ /* 0x0003e80000100800 */
[----:B-1----:R1:W5:Y:S04]  /*1aee0*/  LDL.LU R200, [R1+0x884] ;  /* 0x0008840001c87983 */ /* 0x0023680000300800 */
        /* <DEDUP_REMOVED lines=22> */
[----:B------:R1:W-:Y:S01]  /*1b050*/  STL [R1+0x7c], R139 ;  /* 0x00007c8b01007387 */ /* 0x0003e20000100800 */
[----:B------:R-:W-:-:S03]  /*1b060*/  IADD3.X R86, R86, UR10, RZ, P1, !PT ;  /* 0x0000000a56567c10 */ /* 0x000fc60008ffe4ff */
[----:B-1----:R1:W5:Y:S04]  /*1b070*/  LDL.LU R139, [R1+0x854] ;  /* 0x00085400018b7983 */ /* 0x0023680000300800 */
[----:B------:R1:W-:Y:S01]  /*1b080*/  STL [R1+0x48], R100 ;  /* 0x0000486401007387 */ /* 0x0003e20000100800 */
[----:B------:R-:W-:-:S03]  /*1b090*/  IADD3 R87, P1, R87, UR11, RZ ;  /* 0x0000000b57577c10 */ /* 0x000fc6000ff3e0ff */
        /* <DEDUP_REMOVED lines=319> */
[----:B------:R-:W-:Y:S02]  /*1c490*/  IADD3 R195, P1, R195, UR11, RZ ;  /* 0x0000000bc3c37c10 */ /* 0x000fe4000ff3e0ff */
[----:B------:R-:W-:Y:S01]  /*1c4a0*/  IADD3.X R194, R194, UR10, RZ, P0, !PT ;  /* 0x0000000ac2c27c10 */ /* 0x000fe200087fe4ff */
[----:B-1----:R1:W5:Y:S04]  /*1c4b0*/  LDL.LU R120, [R1+0x690] ;  /* 0x0006900001787983 */ /* 0x0023680000300800 */
[----:B------:R1:W-:Y:S01]  /*1c4c0*/  STL [R1+0x244], R121 ;  /* 0x0002447901007387 */ /* 0x0003e20000100800 */
[----:B------:R-:W-:-:S02]  /*1c4d0*/  IADD3 R193, P0, R193, UR11, RZ ;  /* 0x0000000bc1c17c10 */ /* 0x000fc4000ff1e0ff */
[----:B------:R-:W-:Y:S01]  /*1c4e0*/  IADD3.X R192, R192, UR10, RZ, P6, !PT ;  /* 0x0000000ac0c07c10 */ /* 0x000fe2000b7fe4ff */
        /* <DEDUP_REMOVED lines=13> */
[----:B------:R-:W-:Y:S04]  /*1c5c0*/  STL [R1+0x254], R199 ;  /* 0x000254c701007387 */ /* 0x000fe80000100800 */
[----:B------:R-:W-:Y:S04]  /*1c5d0*/  STL [R1+0x220], R196 ;  /* 0x000220c401007387 */ /* 0x000fe80000100800 */
[----:B------:R-:W-:Y:S04]  /*1c5e0*/  STL [R1+0x25c], R195 ;  /* 0x00025cc301007387 */ /* 0x000fe80000100800 */
[----:B------:R-:W-:Y:S01]  /*1c5f0*/  STL [R1+0x228], R194 ;  /* 0x000228c201007387 */ /* 0x000fe20000100800 */
[----:B------:R-:W-:-:S03]  /*1c600*/  IADD3 R185, P3, R185, UR11, RZ ;  /* 0x0000000bb9b97c10 */ /* 0x000fc6000ff7e0ff */
[----:B------:R-:W-:Y:S01]  /*1c610*/  STL [R1+0x264], R193 ;  /* 0x000264c101007387 */ /* 0x000fe20000100800 */
[----:B------:R-:W-:-:S03]  /*1c620*/  IADD3.X R184, R184, UR10, RZ, P2, !PT ;  /* 0x0000000ab8b87c10 */ /* 0x000fc600097fe4ff */
[----:B------:R-:W-:Y:S01]  /*1c630*/  STL [R1+0x230], R192 ;  /* 0x000230c001007387 */ /* 0x000fe20000100800 */
[----:B------:R-:W-:-:S03]  /*1c640*/  IADD3 R183, P2, R183, UR11, RZ ;  /* 0x0000000bb7b77c10 */ /* 0x000fc6000ff5e0ff */
[----:B------:R1:W-:Y:S01]  /*1c650*/  STL [R1+0x26c], R191 ;  /* 0x00026cbf01007387 */ /* 0x0003e20000100800 */
[----:B------:R-:W-:-:S03]  /*1c660*/  IADD3.X R182, R182, UR10, RZ, P1, !PT ;  /* 0x0000000ab6b67c10 */ /* 0x000fc60008ffe4ff */
[----:B------:R1:W-:Y:S01]  /*1c670*/  STL [R1+0x238], R190 ;  /* 0x000238be01007387 */ /* 0x0003e20000100800 */
        /* <DEDUP_REMOVED lines=12> */
[----:B----4-:R-:W-:-:S03]  /*1c740*/  IADD3 R147, P5, R147, UR11, RZ ;  /* 0x0000000b93937c10 */ /* 0x010fc6000ffbe0ff */
        /* <DEDUP_REMOVED lines=15> */
[----:B---3--:R-:W-:-:S03]  /*1c840*/  IADD3 R47, P1, R47, UR11, RZ ;  /* 0x0000000b2f2f7c10 */ /* 0x008fc6000ff3e0ff */
        /* <DEDUP_REMOVED lines=15> */
[----:B--2---:R-:W-:-:S03]  /*1c940*/  IADD3 R31, P4, R31, UR11, RZ ;  /* 0x0000000b1f1f7c10 */ /* 0x004fc6000ff9e0ff */
        /* <DEDUP_REMOVED lines=23> */
[----:B-1----:R-:W-:-:S03]  /*1cac0*/  IMAD.MOV.U32 R191, RZ, RZ, 0x3f ;  /* 0x0000003fffbf7424 */ /* 0x002fc600078e00ff */
        /* <DEDUP_REMOVED lines=11> */
[----:B------:R-:W-:-:S03]  /*1cb80*/  IADD3 R191, R191, c[0x0][0x180], RZ ;  /* 0x00006000bfbf7a10 */ /* 0x000fc60007ffe0ff */
[----:B------:R4:W-:Y:S01]  /*1cb90*/  STL [R1+0x314], R21 ;  /* 0x0003141501007387 */ /* 0x0009e20000100800 */
[----:B------:R-:W-:-:S03]  /*1cba0*/  IADD3.X R14, R14, UR10, RZ, P2, !PT ;  /* 0x0000000a0e0e7c10 */ /* 0x000fc600097fe4ff */
[----:B------:R4:W-:Y:S01]  /*1cbb0*/  STL [R1+0x2e0], R20 ;  /* 0x0002e01401007387 */ /* 0x0009e20000100800 */
[----:B------:R-:W-:-:S03]  /*1cbc0*/  IADD3.X R13, R13, UR10, RZ, P1, !PT ;  /* 0x0000000a0d0d7c10 */ /* 0x000fc60008ffe4ff */
[----:B------:R4:W-:Y:S01]  /*1cbd0*/  STL [R1+0x31c], R19 ;  /* 0x00031c1301007387 */ /* 0x0009e20000100800 */
[----:B------:R-:W-:-:S03]  /*1cbe0*/  IADD3.X R12, R12, UR10, RZ, P0, !PT ;  /* 0x0000000a0c0c7c10 */ /* 0x000fc600087fe4ff */
[----:B------:R4:W-:Y:S01]  /*1cbf0*/  STL [R1+0x2e8], R18 ;  /* 0x0002e81201007387 */ /* 0x0009e20000100800 */
[----:B------:R-:W-:-:S03]  /*1cc00*/  IADD3.X R11, R11, UR10, RZ, P6, !PT ;  /* 0x0000000a0b0b7c10 */ /* 0x000fc6000b7fe4ff */
[----:B------:R4:W-:Y:S01]  /*1cc10*/  STL [R1+0x324], R17 ;  /* 0x0003241101007387 */ /* 0x0009e20000100800 */
[----:B------:R-:W-:Y:S02]  /*1cc20*/  SHF.R.S32.HI R3, RZ, 0x1f, R191 ;  /* 0x0000001fff037819 */ /* 0x000fe400000114bf */
[----:B------:R-:W-:Y:S01]  /*1cc30*/  IADD3.X R8, R8, UR10, RZ, P3, !PT ;  /* 0x0000000a08087c10 */ /* 0x000fe20009ffe4ff */
[----:B------:R-:W1:Y:S01]  /*1cc40*/  S2R R199, SR_TID.X ;  /* 0x0000000000c77919 */ /* 0x000e620000002100 */
[----:B------:R-:W-:-:S03]  /*1cc50*/  IADD3.X R10, R10, UR10, RZ, P5, !PT ;  /* 0x0000000a0a0a7c10 */ /* 0x000fc6000affe4ff */
[----:B------:R4:W-:Y:S01]  /*1cc60*/  STL [R1+0x2f0], R16 ;  /* 0x0002f01001007387 */ /* 0x0009e20000100800 */
[----:B------:R-:W-:-:S03]  /*1cc70*/  IADD3.X R9, R9, UR10, RZ, P4, !PT ;  /* 0x0000000a09097c10 */ /* 0x000fc6000a7fe4ff */
[----:B------:R4:W-:Y:S01]  /*1cc80*/  STL [R1+0x32c], R15 ;  /* 0x00032c0f01007387 */ /* 0x0009e20000100800 */
[----:B------:R-:W-:-:S03]  /*1cc90*/  LEA.HI R3, R3, R191, RZ, 0x6 ;  /* 0x000000bf03037211 */ /* 0x000fc600078f30ff */
[----:B------:R4:W-:Y:S04]  /*1cca0*/  STL [R1+0x2f8], R14 ;  /* 0x0002f80e01007387 */ /* 0x0009e80000100800 */
[----:B------:R4:W-:Y:S04]  /*1ccb0*/  STL [R1+0x300], R13 ;  /* 0x0003000d01007387 */ /* 0x0009e80000100800 */
[----:B------:R4:W-:Y:S04]  /*1ccc0*/  STL [R1+0x308], R12 ;  /* 0x0003080c01007387 */ /* 0x0009e80000100800 */
[----:B------:R4:W-:Y:S01]  /*1ccd0*/  STL [R1+0x310], R11 ;  /* 0x0003100b01007387 */ /* 0x0009e20000100800 */
[----:B------:R-:W-:-:S03]  /*1cce0*/  SHF.R.S32.HI R3, RZ, 0x6, R3 ;  /* 0x00000006ff037819 */ /* 0x000fc60000011403 */
[----:B------:R4:W-:Y:S04]  /*1ccf0*/  STL [R1+0x328], R8 ;  /* 0x0003280801007387 */ /* 0x0009e80000100800 */
[----:B------:R4:W-:Y:S04]  /*1cd00*/  STL [R1+0x318], R10 ;  /* 0x0003180a01007387 */ /* 0x0009e80000100800 */
[----:B------:R4:W-:Y:S01]  /*1cd10*/  STL [R1+0x320], R9 ;  /* 0x0003200901007387 */ /* 0x0009e20000100800 */
[----:B------:R-:W-:Y:S02]  /*1cd20*/  ISETP.NE.U32.AND P2, PT, R3, UR4, PT ;  /* 0x0000000403007c0c */ /* 0x000fe4000bf45070 */
[----:B-1----:R-:W-:-:S04]  /*1cd30*/  SHF.R.U32.HI R199, RZ, 0x6, R199 ;  /* 0x00000006ffc77819 */ /* 0x002fc800000116c7 */
[----:B------:R-:W-:-:S07]  /*1cd40*/  SGXT.U32 R199, R199, 0x1 ;  /* 0x00000001c7c7781a */ /* 0x000fce0000000000 */
[----:B----4-:R-:W-:Y:S01]  /*1cd50*/  @!P2 CALL.REL.NOINC `(.L_x_1) ;  /* 0x000000100000a944 */ /* 0x010fe20003c00000 */
[----:B------:R-:W-:Y:S05]  /*1cd60*/  BRA `(.L_x_2) ;  /* 0xffff723000007947 */ /* 0x000fea000383ffff */
.L_x_1:
[----:B-1----:R-:W2:Y:S01]  /*1cd70*/  LDL.LU R4, [R1+0x3c8] ;  /* 0x0003c80001047983 */ /* 0x002ea20000300800 */
[----:B------:R-:W-:-:S04]  /*1cd80*/  DEPBAR.LE SB0, 0x0 ;  /* 0x000080000000791a */ /* 0x000fc80000000000 */
[----:B------:R-:W1:Y:S01]  /*1cd90*/  S2R R3, SR_TID.X ;  /* 0x0000000000037919 */ /* 0x000e620000002100 */
[----:B-----5:R-:W-:Y:S02]  /*1cda0*/  IMAD.MOV.U32 R5, RZ, RZ, R116 ;  /* 0x000000ffff057224 */ /* 0x020fe400078e0074 */
[----:B------:R-:W-:Y:S02]  /*1cdb0*/  IMAD.MOV.U32 R6, RZ, RZ, R112 ;  /* 0x000000ffff067224 */ /* 0x000fe400078e0070 */
[----:B------:R-:W-:Y:S02]  /*1cdc0*/  IMAD.MOV.U32 R7, RZ, RZ, R72 ;  /* 0x000000ffff077224 */ /* 0x000fe400078e0048 */
[----:B------:R-:W-:Y:S02]  /*1cdd0*/  IMAD.MOV.U32 R8, RZ, RZ, R122 ;  /* 0x000000ffff087224 */ /* 0x000fe400078e007a */
[----:B------:R-:W-:Y:S02]  /*1cde0*/  IMAD.MOV.U32 R9, RZ, RZ, R118 ;  /* 0x000000ffff097224 */ /* 0x000fe400078e0076 */
[----:B------:R-:W-:-:S02]  /*1cdf0*/  IMAD.MOV.U32 R10, RZ, RZ, R114 ;  /* 0x000000ffff0a7224 */ /* 0x000fc400078e0072 */
[----:B------:R-:W-:Y:S02]  /*1ce00*/  IMAD.MOV.U32 R11, RZ, RZ, R74 ;  /* 0x000000ffff0b7224 */ /* 0x000fe400078e004a */
[----:B------:R-:W-:Y:S02]  /*1ce10*/  IMAD.MOV.U32 R12, RZ, RZ, R36 ;  /* 0x000000ffff0c7224 */ /* 0x000fe400078e0024 */
[----:B------:R-:W-:Y:S02]  /*1ce20*/  IMAD.MOV.U32 R13, RZ, RZ, R48 ;  /* 0x000000ffff0d7224 */ /* 0x000fe400078e0030 */
[----:B------:R-:W-:Y:S02]  /*1ce30*/  IMAD.MOV.U32 R14, RZ, RZ, R60 ;  /* 0x000000ffff0e7224 */ /* 0x000fe400078e003c */
[----:B------:R-:W-:Y:S02]  /*1ce40*/  IMAD.MOV.U32 R15, RZ, RZ, R76 ;  /* 0x000000ffff0f7224 */ /* 0x000fe400078e004c */
[----:B------:R-:W-:-:S02]  /*1ce50*/  IMAD.MOV.U32 R19, RZ, RZ, R82 ;  /* 0x000000ffff137224 */ /* 0x000fc400078e0052 */
[C---:B-1----:R-:W-:Y:S02]  /*1ce60*/  IMAD.SHL.U32 R0, R3.reuse, 0x20, RZ ;  /* 0x0000002003007824 */ /* 0x042fe400078e00ff */
[----:B------:R-:W-:Y:S02]  /*1ce70*/  IMAD.SHL.U32 R2, R3, 0x4, RZ ;  /* 0x0000000403027824 */ /* 0x000fe400078e00ff */
[----:B------:R-:W-:Y:S01]  /*1ce80*/  IMAD.MOV.U32 R72, RZ, RZ, R123 ;  /* 0x000000ffff487224 */ /* 0x000fe200078e007b */
[----:B------:R-:W-:Y:S01]  /*1ce90*/  LOP3.LUT R0, R0, 0x60, RZ, 0xc0, !PT ;  /* 0x0000006000007812 */ /* 0x000fe200078ec0ff */
[----:B------:R-:W-:-:S03]  /*1cea0*/  IMAD.MOV.U32 R74, RZ, RZ, R115 ;  /* 0x000000ffff4a7224 */ /* 0x000fc600078e0073 */
[----:B------:R-:W-:Y:S01]  /*1ceb0*/  LOP3.LUT R0, R0, 0x70, R2, 0x78, !PT ;  /* 0x0000007000007812 */ /* 0x000fe200078e7802 */
[----:B------:R-:W-:-:S05]  /*1cec0*/  IMAD.SHL.U32 R2, R3, 0x400, RZ ;  /* 0x0000040003027824 */ /* 0x000fca00078e00ff */
[----:B------:R-:W-:Y:S01]  /*1ced0*/  LOP3.LUT R2, R2, 0x6000, RZ, 0xc0, !PT ;  /* 0x0000600002027812 */ /* 0x000fe200078ec0ff */
[----:B------:R-:W-:Y:S01]  /*1cee0*/  BAR.SYNC.DEFER_BLOCKING 0x0 ;  /* 0x0000000000007b1d */ /* 0x000fe20000010000 */
[----:B------:R-:W-:Y:S02]  /*1cef0*/  IMAD.MOV.U32 R76, RZ, RZ, R39 ;  /* 0x000000ffff4c7224 */ /* 0x000fe400078e0027 */
[----:B------:R-:W-:Y:S02]  /*1cf00*/  IMAD.MOV.U32 R16, RZ, RZ, R42 ;  /* 0x000000ffff107224 */ /* 0x000fe400078e002a */
[----:B------:R-:W-:Y:S02]  /*1cf10*/  IMAD.MOV.U32 R17, RZ, RZ, R54 ;  /* 0x000000ffff117224 */ /* 0x000fe400078e0036 */
[----:B------:R-:W-:Y:S02]  /*1cf20*/  IMAD.MOV.U32 R18, RZ, RZ, R66 ;  /* 0x000000ffff127224 */ /* 0x000fe400078e0042 */
[----:B------:R-:W-:Y:S01]  /*1cf30*/  IMAD.MOV.U32 R82, RZ, RZ, R67 ;  /* 0x000000ffff527224 */ /* 0x000fe200078e0043 */
[----:B--2---:R-:W-:Y:S01]  /*1cf40*/  IADD3 R0, R0, R2, R4 ;  /* 0x0000000200007210 */ /* 0x004fe20007ffe004 */
[----:B------:R-:W-:-:S02]  /*1cf50*/  IMAD.MOV.U32 R4, RZ, RZ, R120 ;  /* 0x000000ffff047224 */ /* 0x000fc400078e0078 */
[C---:B------:R-:W-:Y:S02]  /*1cf60*/  IMAD.SHL.U32 R2, R3.reuse, 0x1000, RZ ;  /* 0x0000100003027824 */ /* 0x040fe400078e00ff */
[----:B------:R-:W-:Y:S01]  /*1cf70*/  STS.128 [R0+0x80], R8 ;  /* 0x0000800800007388 */ /* 0x000fe20000000c00 */
[----:B------:R-:W-:-:S03]  /*1cf80*/  IMAD.SHL.U32 R3, R3, 0x10, RZ ;  /* 0x0000001003037824 */ /* 0x000fc600078e00ff */
[----:B------:R1:W-:Y:S04]  /*1cf90*/  STS.128 [R0], R4 ;  /* 0x0000000400007388 */ /* 0x0003e80000000c00 */
[----:B------:R2:W-:Y:S01]  /*1cfa0*/  STS.128 [R0+0x100], R12 ;  /* 0x0001000c00007388 */ /* 0x0005e20000000c00 */
[----:B-1----:R-:W-:Y:S02]  /*1cfb0*/  IMAD.MOV.U32 R4, RZ, RZ, R121 ;  /* 0x000000ffff047224 */ /* 0x002fe400078e0079 */
[----:B------:R-:W-:Y:S02]  /*1cfc0*/  IMAD.MOV.U32 R5, RZ, RZ, R117 ;  /* 0x000000ffff057224 */ /* 0x000fe400078e0075 */
[----:B------:R-:W-:Y:S02]  /*1cfd0*/  IMAD.MOV.U32 R6, RZ, RZ, R113 ;  /* 0x000000ffff067224 */ /* 0x000fe400078e0071 */
[----:B------:R-:W-:Y:S01]  /*1cfe0*/  IMAD.MOV.U32 R7, RZ, RZ, R73 ;  /* 0x000000ffff077224 */ /* 0x000fe200078e0049 */
[----:B------:R-:W3:Y:S01]  /*1cff0*/  LDL.LU R113, [R1+0x488] ;  /* 0x0004880001717983 */ /* 0x000ee20000300800 */
[----:B------:R-:W-:-:S02]  /*1d000*/  IMAD.MOV.U32 R8, RZ, RZ, R40 ;  /* 0x000000ffff087224 */ /* 0x000fc400078e0028 */
[----:B------:R-:W-:Y:S01]  /*1d010*/  IMAD.MOV.U32 R9, RZ, RZ, R52 ;  /* 0x000000ffff097224 */ /* 0x000fe200078e0034 */
[----:B------:R1:W-:Y:S01]  /*1d020*/  STS.128 [R0+0x400], R4 ;  /* 0x0004000400007388 */ /* 0x0003e20000000c00 */
[----:B------:R-:W-:Y:S02]  /*1d030*/  IMAD.MOV.U32 R10, RZ, RZ, R64 ;  /* 0x000000ffff0a7224 */ /* 0x000fe400078e0040 */
[----:B------:R-:W-:Y:S01]  /*1d040*/  IMAD.MOV.U32 R11, RZ, RZ, R80 ;  /* 0x000000ffff0b7224 */ /* 0x000fe200078e0050 */
[----:B------:R-:W4:Y:S01]  /*1d050*/  LDL.LU R112, [R1+0x484] ;  /* 0x0004840001707983 */ /* 0x000f220000300800 */
[----:B--2---:R-:W-:Y:S02]  /*1d060*/  IMAD.MOV.U32 R12, RZ, RZ, R41 ;  /* 0x000000ffff0c7224 */ /* 0x004fe400078e0029 */
[----:B------:R-:W-:Y:S02]  /*1d070*/  IMAD.MOV.U32 R13, RZ, RZ, R53 ;  /* 0x000000ffff0d7224 */ /* 0x000fe400078e0035 */
[----:B------:R-:W-:-:S02]  /*1d080*/  IMAD.MOV.U32 R14, RZ, RZ, R65 ;  /* 0x000000ffff0e7224 */ /* 0x000fc400078e0041 */
[----:B------:R-:W-:Y:S02]  /*1d090*/  IMAD.MOV.U32 R15, RZ, RZ, R81 ;  /* 0x000000ffff0f7224 */ /* 0x000fe400078e0051 */
[----:B------:R-:W-:Y:S02]  /*1d0a0*/  IMAD.MOV.U32 R73, RZ, RZ, R119 ;  /* 0x000000ffff497224 */ /* 0x000fe400078e0077 */
[----:B-1----:R-:W-:Y:S02]  /*1d0b0*/  IMAD.MOV.U32 R4, RZ, RZ, R37 ;  /* 0x000000ffff047224 */ /* 0x002fe400078e0025 */
[----:B------:R-:W-:Y:S02]  /*1d0c0*/  IMAD.MOV.U32 R5, RZ, RZ, R49 ;  /* 0x000000ffff057224 */ /* 0x000fe400078e0031 */
[----:B------:R-:W-:Y:S02]  /*1d0d0*/  IMAD.MOV.U32 R6, RZ, RZ, R61 ;  /* 0x000000ffff067224 */ /* 0x000fe400078e003d */
[----:B------:R-:W-:Y:S01]  /*1d0e0*/  IMAD.MOV.U32 R7, RZ, RZ, R77 ;  /* 0x000000ffff077224 */ /* 0x000fe200078e004d */
[----:B------:R-:W-:Y:S04]  /*1d0f0*/  STS.128 [R0+0x200], R8 ;  /* 0x0002000800007388 */ /* 0x000fe80000000c00 */
[----:B------:R1:W-:Y:S04]  /*1d100*/  STS.128 [R0+0x500], R4 ;  /* 0x0005000400007388 */ /* 0x0003e80000000c00 */
[----:B------:R2:W-:Y:S01]  /*1d110*/  STS.128 [R0+0x600], R12 ;  /* 0x0006000c00007388 */ /* 0x0005e20000000c00 */
[----:B------:R-:W-:-:S02]  /*1d120*/  IMAD.MOV.U32 R80, RZ, RZ, R43 ;  /* 0x000000ffff507224 */ /* 0x000fc400078e002b */
[----:B------:R-:W-:Y:S01]  /*1d130*/  IMAD.MOV.U32 R81, RZ, RZ, R55 ;  /* 0x000000ffff517224 */ /* 0x000fe200078e0037 */
[----:B------:R-:W-:Y:S01]  /*1d140*/  STS.128 [R0+0x480], R72 ;  /* 0x0004804800007388 */ /* 0x000fe20000000c00 */
[----:B-1----:R-:W-:Y:S02]  /*1d150*/  IMAD.MOV.U32 R4, RZ, RZ, R38 ;  /* 0x000000ffff047224 */ /* 0x002fe400078e0026 */
[----:B------:R-:W-:Y:S02]  /*1d160*/  IMAD.MOV.U32 R5, RZ, RZ, R50 ;  /* 0x000000ffff057224 */ /* 0x000fe400078e0032 */
[----:B------:R-:W-:Y:S02]  /*1d170*/  IMAD.MOV.U32 R6, RZ, RZ, R62 ;  /* 0x000000ffff067224 */ /* 0x000fe400078e003e */
[----:B------:R-:W-:Y:S02]  /*1d180*/  IMAD.MOV.U32 R7, RZ, RZ, R78 ;  /* 0x000000ffff077224 */ /* 0x000fe400078e004e */
[----:B------:R-:W-:-:S02]  /*1d190*/  IMAD.MOV.U32 R11, RZ, RZ, R85 ;  /* 0x000000ffff0b7224 */ /* 0x000fc400078e0055 */
[----:B--2---:R-:W-:Y:S01]  /*1d1a0*/  IMAD.MOV.U32 R15, RZ, RZ, R86 ;  /* 0x000000ffff0f7224 */ /* 0x004fe200078e0056 */
[----:B------:R1:W-:Y:S01]  /*1d1b0*/  STS.128 [R0+0x180], R4 ;  /* 0x0001800400007388 */ /* 0x0003e20000000c00 */
[----:B------:R-:W-:Y:S02]  /*1d1c0*/  IMAD.MOV.U32 R85, RZ, RZ, R163 ;  /* 0x000000ffff557224 */ /* 0x000fe400078e00a3 */
[----:B------:R-:W-:Y:S02]  /*1d1d0*/  IMAD.MOV.U32 R86, RZ, RZ, R71 ;  /* 0x000000ffff567224 */ /* 0x000fe400078e0047 */
[----:B-1----:R-:W-:Y:S02]  /*1d1e0*/  IMAD.MOV.U32 R7, RZ, RZ, R84 ;  /* 0x000000ffff077224 */ /* 0x002fe400078e0054 */
[----:B------:R-:W-:-:S05]  /*1d1f0*/  IMAD.MOV.U32 R84, RZ, RZ, R143 ;  /* 0x000000ffff547224 */ /* 0x000fca00078e008f */
[----:B------:R1:W-:Y:S04]  /*1d200*/  STS.128 [R0+0x780], R84 ;  /* 0x0007805400007388 */ /* 0x0003e80000000c00 */
[----:B-1----:R-:W2:Y:S01]  /*1d210*/  LDL.LU R86, [R1+0x480] ;  /* 0x0004800001567983 */ /* 0x002ea20000300800 */
        /* <DEDUP_REMOVED lines=10> */
[----:B------:R-:W-:Y:S01]  /*1d2c0*/  IMAD.MOV.U32 R14, RZ, RZ, R70 ;  /* 0x000000ffff0e7224 */ /* 0x000fe200078e0046 */
[----:B------:R-:W-:Y:S04]  /*1d2d0*/  STS.128 [R0+0x580], R76 ;  /* 0x0005804c00007388 */ /* 0x000fe80000000c00 */
[----:B------:R-:W-:Y:S04]  /*1d2e0*/  STS.128 [R0+0x280], R16 ;  /* 0x0002801000007388 */ /* 0x000fe80000000c00 */
[----:B------:R-:W-:Y:S04]  /*1d2f0*/  STS.128 [R0+0x680], R80 ;  /* 0x0006805000007388 */ /* 0x000fe80000000c00 */
[----:B------:R-:W-:Y:S04]  /*1d300*/  STS.128 [R0+0x300], R4 ;  /* 0x0003000400007388 */ /* 0x000fe80000000c00 */
[----:B------:R-:W-:Y:S04]  /*1d310*/  STS.128 [R0+0x700], R8 ;  /* 0x0007000800007388 */ /* 0x000fe80000000c00 */
[----:B------:R-:W-:Y:S01]  /*1d320*/  STS.128 [R0+0x380], R12 ;  /* 0x0003800c00007388 */ /* 0x000fe20000000c00 */
[----:B------:R-:W-:-:S04]  /*1d330*/  LOP3.LUT R3, R3, 0x7f0, RZ, 0xc0, !PT ;  /* 0x000007f003037812 */ /* 0x000fc800078ec0ff */
[----:B------:R-:W-:Y:S01]  /*1d340*/  LOP3.LUT R2, R3, 0x6000, R2, 0xf8, !PT ;  /* 0x0000600003027812 */ /* 0x000fe200078ef802 */
[----:B------:R-:W-:Y:S03]  /*1d350*/  BAR.SYNC.DEFER_BLOCKING 0x0 ;  /* 0x0000000000007b1d */ /* 0x000fe60000010000 */
[C---:B------:R-:W-:Y:S02]  /*1d360*/  LOP3.LUT R3, R2.reuse, 0x20, RZ, 0x3c, !PT ;  /* 0x0000002002037812 */ /* 0x040fe400078e3cff */
[C---:B------:R-:W-:Y:S02]  /*1d370*/  LOP3.LUT R84, R2.reuse, 0x40, RZ, 0x3c, !PT ;  /* 0x0000004002547812 */ /* 0x040fe400078e3cff */
[----:B------:R-:W-:Y:S01]  /*1d380*/  LOP3.LUT R85, R2, 0x60, RZ, 0x3c, !PT ;  /* 0x0000006002557812 */ /* 0x000fe200078e3cff */
[----:B------:R-:W1:Y:S04]  /*1d390*/  LDS.128 R64, [R2] ;  /* 0x0000000002407984 */ /* 0x000e680000000c00 */
[----:B------:R-:W-:Y:S04]  /*1d3a0*/  LDS.128 R48, [R2+0x800] ;  /* 0x0008000002307984 */ /* 0x000fe80000000c00 */
[----:B------:R-:W-:Y:S04]  /*1d3b0*/  LDS.128 R32, [R2+0x1000] ;  /* 0x0010000002207984 */ /* 0x000fe80000000c00 */
[----:B------:R-:W-:Y:S04]  /*1d3c0*/  LDS.128 R16, [R2+0x1800] ;  /* 0x0018000002107984 */ /* 0x000fe80000000c00 */
        /* <DEDUP_REMOVED lines=9> */
[----:B------:R-:W1:Y:S04]  /*1d460*/  LDS.128 R40, [R85+0x800] ;  /* 0x0008000055287984 */ /* 0x000e680000000c00 */
[----:B------:R-:W1:Y:S04]  /*1d470*/  LDS.128 R24, [R85+0x1000] ;  /* 0x0010000055187984 */ /* 0x000e680000000c00 */
[----:B------:R-:W1:Y:S01]  /*1d480*/  LDS.128 R8, [R85+0x1800] ;  /* 0x0018000055087984 */ /* 0x000e620000000c00 */
[----:B------:R-:W-:-:S02]  /*1d490*/  IMAD.MOV.U32 R68, RZ, RZ, R88 ;  /* 0x000000ffff447224 */ /* 0x000fc400078e0058 */
[----:B------:R-:W-:Y:S02]  /*1d4a0*/  IMAD.MOV.U32 R69, RZ, RZ, R104 ;  /* 0x000000ffff457224 */ /* 0x000fe400078e0068 */
[----:B------:R-:W-:Y:S02]  /*1d4b0*/  IMAD.MOV.U32 R70, RZ, RZ, R108 ;  /* 0x000000ffff467224 */ /* 0x000fe400078e006c */
[----:B------:R-:W-:Y:S01]  /*1d4c0*/  IMAD.MOV.U32 R71, RZ, RZ, R172 ;  /* 0x000000ffff477224 */ /* 0x000fe200078e00ac */
[----:B------:R-:W-:Y:S01]  /*1d4d0*/  BAR.SYNC.DEFER_BLOCKING 0x0 ;  /* 0x0000000000007b1d */ /* 0x000fe20000010000 */
[----:B------:R-:W-:Y:S02]  /*1d4e0*/  IMAD.MOV.U32 R72, RZ, RZ, R90 ;  /* 0x000000ffff487224 */ /* 0x000fe400078e005a */
[----:B------:R-:W-:Y:S02]  /*1d4f0*/  IMAD.MOV.U32 R73, RZ, RZ, R106 ;  /* 0x000000ffff497224 */ /* 0x000fe400078e006a */
[----:B------:R-:W-:Y:S01]  /*1d500*/  IMAD.MOV.U32 R74, RZ, RZ, R110 ;  /* 0x000000ffff4a7224 */ /* 0x000fe200078e006e */
[----:B------:R-:W3:Y:S01]  /*1d510*/  LDL.LU R90, [R1+0x47c] ;  /* 0x00047c00015a7983 */ /* 0x000ee20000300800 */
[----:B------:R-:W-:-:S03]  /*1d520*/  IMAD.MOV.U32 R75, RZ, RZ, R174 ;  /* 0x000000ffff4b7224 */ /* 0x000fc600078e00ae */
[----:B------:R1:W-:Y:S04]  /*1d530*/  STS.128 [R0], R68 ;  /* 0x0000004400007388 */ /* 0x0003e80000000c00 */
[----:B------:R1:W-:Y:S02]  /*1d540*/  STS.128 [R0+0x80], R72 ;  /* 0x0000804800007388 */ /* 0x0003e40000000c00 */
[----:B-1----:R-:W-:Y:S02]  /*1d550*/  IMAD.MOV.U32 R68, RZ, RZ, R89 ;  /* 0x000000ffff447224 */ /* 0x002fe400078e0059 */
[----:B------:R-:W-:Y:S01]  /*1d560*/  IMAD.MOV.U32 R69, RZ, RZ, R105 ;  /* 0x000000ffff457224 */ /* 0x000fe200078e0069 */
[----:B------:R-:W3:Y:S01]  /*1d570*/  LDL.LU R89, [R1+0x478] ;  /* 0x0004780001597983 */ /* 0x000ee20000300800 */
[----:B------:R-:W-:-:S02]  /*1d580*/  IMAD.MOV.U32 R70, RZ, RZ, R109 ;  /* 0x000000ffff467224 */ /* 0x000fc400078e006d */
[----:B------:R-:W-:Y:S01]  /*1d590*/  IMAD.MOV.U32 R71, RZ, RZ, R173 ;  /* 0x000000ffff477224 */ /* 0x000fe200078e00ad */
[----:B------:R-:W3:Y:S04]  /*1d5a0*/  LDL.LU R88, [R1+0x474] ;  /* 0x0004740001587983 */ /* 0x000ee80000300800 */
[----:B------:R1:W-:Y:S01]  /*1d5b0*/  STS.128 [R0+0x400], R68 ;  /* 0x0004004400007388 */ /* 0x0003e20000000c00 */
[----:B------:R-:W-:Y:S02]  /*1d5c0*/  IMAD.MOV.U32 R72, RZ, RZ, R95 ;  /* 0x000000ffff487224 */ /* 0x000fe400078e005f */
[----:B------:R-:W-:Y:S01]  /*1d5d0*/  IMAD.MOV.U32 R73, RZ, RZ, R171 ;  /* 0x000000ffff497224 */ /* 0x000fe200078e00ab */
[----:B------:R-:W3:Y:S01]  /*1d5e0*/  LDL.LU R87, [R1+0x470] ;  /* 0x0004700001577983 */ /* 0x000ee20000300800 */
[----:B------:R-:W-:-:S02]  /*1d5f0*/  IMAD.MOV.U32 R74, RZ, RZ, R167 ;  /* 0x000000ffff4a7224 */ /* 0x000fc400078e00a7 */
[----:B------:R-:W-:Y:S02]  /*1d600*/  IMAD.MOV.U32 R75, RZ, RZ, R159 ;  /* 0x000000ffff4b7224 */ /* 0x000fe400078e009f */
[----:B-1----:R-:W-:Y:S02]  /*1d610*/  IMAD.MOV.U32 R68, RZ, RZ, R92 ;  /* 0x000000ffff447224 */ /* 0x002fe400078e005c */
[----:B------:R-:W-:Y:S02]  /*1d620*/  IMAD.MOV.U32 R69, RZ, RZ, R168 ;  /* 0x000000ffff457224 */ /* 0x000fe400078e00a8 */
[----:B------:R-:W-:Y:S02]  /*1d630*/  IMAD.MOV.U32 R70, RZ, RZ, R164 ;  /* 0x000000ffff467224 */ /* 0x000fe400078e00a4 */
[----:B------:R-:W-:-:S05]  /*1d640*/  IMAD.MOV.U32 R71, RZ, RZ, R156 ;  /* 0x000000ffff477224 */ /* 0x000fca00078e009c */
[----:B------:R1:W-:Y:S04]  /*1d650*/  STS.128 [R0+0x100], R68 ;  /* 0x0001004400007388 */ /* 0x0003e80000000c00 */
[----:B------:R4:W-:Y:S01]  /*1d660*/  STS.128 [R0+0x580], R72 ;  /* 0x0005804800007388 */ /* 0x0009e20000000c00 */
[----:B-1----:R-:W-:Y:S02]  /*1d670*/  IMAD.MOV.U32 R68, RZ, RZ, R94 ;  /* 0x000000ffff447224 */ /* 0x002fe400078e005e */
[----:B------:R-:W-:Y:S02]  /*1d680*/  IMAD.MOV.U32 R69, RZ, RZ, R170 ;  /* 0x000000ffff457224 */ /* 0x000fe400078e00aa */
[----:B------:R-:W-:Y:S02]  /*1d690*/  IMAD.MOV.U32 R70, RZ, RZ, R166 ;  /* 0x000000ffff467224 */ /* 0x000fe400078e00a6 */
[----:B------:R-:W-:-:S02]  /*1d6a0*/  IMAD.MOV.U32 R71, RZ, RZ, R158 ;  /* 0x000000ffff477224 */ /* 0x000fc400078e009e */
[----:B----4-:R-:W-:Y:S02]  /*1d6b0*/  IMAD.MOV.U32 R72, RZ, RZ, R97 ;  /* 0x000000ffff487224 */ /* 0x010fe400078e0061 */
[----:B------:R-:W-:Y:S01]  /*1d6c0*/  IMAD.MOV.U32 R73, RZ, RZ, R153 ;  /* 0x000000ffff497224 */ /* 0x000fe200078e0099 */
[----:B------:R1:W-:Y:S01]  /*1d6d0*/  STS.128 [R0+0x180], R68 ;  /* 0x0001804400007388 */ /* 0x0003e20000000c00 */
[----:B------:R-:W-:Y:S02]  /*1d6e0*/  IMAD.MOV.U32 R74, RZ, RZ, R149 ;  /* 0x000000ffff4a7224 */ /* 0x000fe400078e0095 */
[----:B------:R-:W-:Y:S02]  /*1d6f0*/  IMAD.MOV.U32 R75, RZ, RZ, R129 ;  /* 0x000000ffff4b7224 */ /* 0x000fe400078e0081 */
[----:B------:R-:W-:Y:S02]  /*1d700*/  IMAD.MOV.U32 R79, RZ, RZ, R130 ;  /* 0x000000ffff4f7224 */ /* 0x000fe400078e0082 */
[----:B------:R-:W-:Y:S01]  /*1d710*/  IMAD.MOV.U32 R82, RZ, RZ, R132 ;  /* 0x000000ffff527224 */ /* 0x000fe200078e0084 */
[----:B------:R4:W-:Y:S01]  /*1d720*/  STS.128 [R0+0x600], R72 ;  /* 0x0006004800007388 */ /* 0x0009e20000000c00 */
[----:B------:R-:W-:-:S02]  /*1d730*/  IMAD.MOV.U32 R172, RZ, RZ, R91 ;  /* 0x000000ffffac7224 */ /* 0x000fc400078e005b */
[----:B-1----:R-:W-:Y:S02]  /*1d740*/  IMAD.MOV.U32 R68, RZ, RZ, R96 ;  /* 0x000000ffff447224 */ /* 0x002fe400078e0060 */
[----:B------:R-:W-:Y:S02]  /*1d750*/  IMAD.MOV.U32 R69, RZ, RZ, R152 ;  /* 0x000000ffff457224 */ /* 0x000fe400078e0098 */
[----:B------:R-:W-:Y:S02]  /*1d760*/  IMAD.MOV.U32 R70, RZ, RZ, R148 ;  /* 0x000000ffff467224 */ /* 0x000fe400078e0094 */
[----:B------:R-:W-:Y:S02]  /*1d770*/  IMAD.MOV.U32 R71, RZ, RZ, R128 ;  /* 0x000000ffff477224 */ /* 0x000fe400078e0080 */
[----:B----4-:R-:W-:-:S03]  /*1d780*/  IMAD.MOV.U32 R74, RZ, RZ, R135 ;  /* 0x000000ffff4a7224 */ /* 0x010fc600078e0087 */
[----:B------:R1:W-:Y:S01]  /*1d790*/  STS.128 [R0+0x200], R68 ;  /* 0x0002004400007388 */ /* 0x0003e20000000c00 */
[----:B------:R-:W-:Y:S02]  /*1d7a0*/  IMAD.MOV.U32 R173, RZ, RZ, R107 ;  /* 0x000000ffffad7224 */ /* 0x000fe400078e006b */
[----:B------:R-:W-:Y:S02]  /*1d7b0*/  IMAD.MOV.U32 R174, RZ, RZ, R111 ;  /* 0x000000ffffae7224 */ /* 0x000fe400078e006f */
[----:B------:R-:W-:Y:S02]  /*1d7c0*/  IMAD.MOV.U32 R168, RZ, RZ, R93 ;  /* 0x000000ffffa87224 */ /* 0x000fe400078e005d */
[----:B------:R-:W-:Y:S02]  /*1d7d0*/  IMAD.MOV.U32 R170, RZ, RZ, R165 ;  /* 0x000000ffffaa7224 */ /* 0x000fe400078e00a5 */
[----:B------:R-:W-:Y:S02]  /*1d7e0*/  IMAD.MOV.U32 R171, RZ, RZ, R157 ;  /* 0x000000ffffab7224 */ /* 0x000fe400078e009d */
[----:B------:R-:W-:-:S02]  /*1d7f0*/  IMAD.MOV.U32 R76, RZ, RZ, R98 ;  /* 0x000000ffff4c7224 */ /* 0x000fc400078e0062 */
[----:B------:R-:W-:Y:S02]  /*1d800*/  IMAD.MOV.U32 R77, RZ, RZ, R154 ;  /* 0x000000ffff4d7224 */ /* 0x000fe400078e009a */
[----:B------:R-:W-:Y:S02]  /*1d810*/  IMAD.MOV.U32 R78, RZ, RZ, R150 ;  /* 0x000000ffff4e7224 */ /* 0x000fe400078e0096 */
[----:B-1----:R-:W-:Y:S02]  /*1d820*/  IMAD.MOV.U32 R70, RZ, RZ, R133 ;  /* 0x000000ffff467224 */ /* 0x002fe400078e0085 */
        /* <DEDUP_REMOVED lines=14> */
[----:B------:R-:W-:Y:S01]  /*1d910*/  IMAD.MOV.U32 R75, RZ, RZ, R127 ;  /* 0x000000ffff4b7224 */ /* 0x000fe200078e007f */
[----:B------:R-:W-:Y:S04]  /*1d920*/  STS.128 [R0+0x480], R172 ;  /* 0x000480ac00007388 */ /* 0x000fe80000000c00 */
[----:B------:R-:W-:Y:S04]  /*1d930*/  STS.128 [R0+0x500], R168 ;  /* 0x000500a800007388 */ /* 0x000fe80000000c00 */
[----:B------:R1:W-:Y:S04]  /*1d940*/  STS.128 [R0+0x280], R76 ;  /* 0x0002804c00007388 */ /* 0x0003e80000000c00 */
[----:B------:R-:W-:Y:S04]  /*1d950*/  STS.128 [R0+0x680], R128 ;  /* 0x0006808000007388 */ /* 0x000fe80000000c00 */
[----:B------:R2:W-:Y:S04]  /*1d960*/  STS.128 [R0+0x300], R80 ;  /* 0x0003005000007388 */ /* 0x0005e80000000c00 */
[----:B------:R-:W-:Y:S04]  /*1d970*/  STS.128 [R0+0x700], R68 ;  /* 0x0007004400007388 */ /* 0x000fe80000000c00 */
[----:B------:R-:W-:Y:S04]  /*1d980*/  STS.128 [R0+0x380], R132 ;  /* 0x0003808400007388 */ /* 0x000fe80000000c00 */
[----:B------:R4:W-:Y:S04]  /*1d990*/  STS.128 [R0+0x780], R72 ;  /* 0x0007804800007388 */ /* 0x0009e80000000c00 */
[----:B------:R-:W-:Y:S01]  /*1d9a0*/  BAR.SYNC.DEFER_BLOCKING 0x0 ;  /* 0x0000000000007b1d */ /* 0x000fe20000010000 */
[C---:B------:R-:W-:Y:S01]  /*1d9b0*/  ISETP.GE.AND P0, PT, R112.reuse, c[0x0][0x178], PT ;  /* 0x00005e0070007a0c */ /* 0x040fe20003f06270 */
[----:B-1----:R-:W-:-:S02]  /*1d9c0*/  IMAD R79, R112, c[0x0][0x194], RZ ;  /* 0x00006500704f7a24 */ /* 0x002fc400078e02ff */
[----:B--2---:R-:W-:Y:S01]  /*1d9d0*/  IMAD R80, R86, c[0x0][0x198], RZ ;  /* 0x0000660056507a24 */ /* 0x004fe200078e02ff */
[C---:B------:R-:W-:Y:S01]  /*1d9e0*/  ISETP.LT.AND P3, PT, R198.reuse, c[0x0][0x17c], !P0 ;  /* 0x00005f00c6007a0c */ /* 0x040fe20004761270 */
[----:B------:R-:W-:Y:S01]  /*1d9f0*/  IMAD R198, R198, c[0x0][0x198], RZ ;  /* 0x00006600c6c67a24 */ /* 0x000fe200078e02ff */
[----:B------:R-:W-:Y:S02]  /*1da00*/  ISETP.LT.AND P1, PT, R86, c[0x0][0x17c], !P0 ;  /* 0x00005f0056007a0c */ /* 0x000fe40004721270 */
[C---:B------:R-:W-:Y:S01]  /*1da10*/  LEA R78, P2, R79.reuse, c[0x0][0x170], 0x2 ;  /* 0x00005c004f4e7a11 */ /* 0x040fe200078410ff */
[----:B------:R-:W2:Y:S03]  /*1da20*/  LDL.LU R86, [R1+0x46c] ;  /* 0x00046c0001567983 */ /* 0x000ea60000300800 */
[----:B------:R-:W-:Y:S01]  /*1da30*/  LEA.HI.X.SX32 R79, R79, c[0x0][0x174], 0x2, P2 ;  /* 0x00005d004f4f7a11 */ /* 0x000fe200010f16ff */
[----:B------:R-:W2:Y:S01]  /*1da40*/  LDL.LU R83, [R1+0x468] ;  /* 0x0004680001537983 */ /* 0x000ea20000300800 */
[----:B------:R-:W-:-:S03]  /*1da50*/  LEA R76, P2, R198, R78, 0x2 ;  /* 0x0000004ec64c7211 */ /* 0x000fc600078410ff */
[----:B----4-:R-:W4:Y:S01]  /*1da60*/  LDL.LU R74, [R1+0x464] ;  /* 0x00046400014a7983 */ /* 0x010f220000300800 */
[----:B------:R-:W-:-:S05]  /*1da70*/  LEA.HI.X.SX32 R77, R198, R79, 0x2, P2 ;  /* 0x0000004fc64d7211 */ /* 0x000fca00010f16ff */
[----:B------:R1:W-:Y:S04]  /*1da80*/  @P3 STG.E [R76.64], R64 ;  /* 0x000000404c003986 */ /* 0x0003e8000c10190c */
[----:B-1----:R-:W4:Y:S01]  /*1da90*/  LDL.LU R64, [R1+0x460] ;  /* 0x0004600001407983 */ /* 0x002f220000300800 */
[----:B------:R-:W-:-:S03]  /*1daa0*/  LEA R68, P4, R80, R78, 0x2 ;  /* 0x0000004e50447211 */ /* 0x000fc600078810ff */
[----:B------:R-:W4:Y:S01]  /*1dab0*/  LDL.LU R77, [R1+0x45c] ;  /* 0x00045c00014d7983 */ /* 0x000f220000300800 */
[----:B------:R-:W-:-:S03]  /*1dac0*/  LEA.HI.X.SX32 R69, R80, R79, 0x2, P4 ;  /* 0x0000004f50457211 */ /* 0x000fc600020f16ff */
[----:B------:R-:W4:Y:S04]  /*1dad0*/  LDL.LU R76, [R1+0x458] ;  /* 0x00045800014c7983 */ /* 0x000f280000300800 */
[----:B------:R1:W-:Y:S04]  /*1dae0*/  @P1 STG.E [R68.64], R52 ;  /* 0x0000003444001986 */ /* 0x0003e8000c10190c */
[----:B------:R-:W4:Y:S01]  /*1daf0*/  LDL.LU R75, [R1+0x454] ;  /* 0x00045400014b7983 */ /* 0x000f220000300800 */
[C---:B---3--:R-:W-:Y:S01]  /*1db00*/  IMAD R81, R90.reuse, c[0x0][0x198], RZ ;  /* 0x000066005a517a24 */ /* 0x048fe200078e02ff */
[----:B------:R-:W-:-:S04]  /*1db10*/  ISETP.LT.AND P2, PT, R90, c[0x0][0x17c], !P0 ;  /* 0x00005f005a007a0c */ /* 0x000fc80004741270 */
[----:B------:R-:W-:-:S04]  /*1db20*/  LEA R70, P6, R81, R78, 0x2 ;  /* 0x0000004e51467211 */ /* 0x000fc800078c10ff */
[----:B------:R-:W-:-:S05]  /*1db30*/  LEA.HI.X.SX32 R71, R81, R79, 0x2, P6 ;  /* 0x0000004f51477211 */ /* 0x000fca00030f16ff */
[----:B------:R3:W-:Y:S01]  /*1db40*/  @P2 STG.E [R70.64], R60 ;  /* 0x0000003c46002986 */ /* 0x0007e2000c10190c */
[C---:B------:R-:W-:Y:S01]  /*1db50*/  IMAD R80, R89.reuse, c[0x0][0x198], RZ ;  /* 0x0000660059507a24 */ /* 0x040fe200078e02ff */
[----:B------:R-:W-:Y:S01]  /*1db60*/  ISETP.LT.AND P3, PT, R89, c[0x0][0x17c], !P0 ;  /* 0x00005f0059007a0c */ /* 0x000fe20004761270 */
[C---:B------:R-:W-:Y:S01]  /*1db70*/  IMAD R82, R88.reuse, c[0x0][0x198], RZ ;  /* 0x0000660058527a24 */ /* 0x040fe200078e02ff */
[----:B------:R-:W-:Y:S02]  /*1db80*/  ISETP.LT.AND P1, PT, R88, c[0x0][0x17c], !P0 ;  /* 0x00005f0058007a0c */ /* 0x000fe40004721270 */
[-C--:B-1----:R-:W-:Y:S02]  /*1db90*/  LEA R68, P4, R80, R78.reuse, 0x2 ;  /* 0x0000004e50447211 */ /* 0x082fe400078810ff */
[----:B------:R-:W-:Y:S02]  /*1dba0*/  LEA R72, P6, R82, R78, 0x2 ;  /* 0x0000004e52487211 */ /* 0x000fe400078c10ff */
[-C--:B------:R-:W-:Y:S01]  /*1dbb0*/  LEA.HI.X.SX32 R69, R80, R79.reuse, 0x2, P4 ;  /* 0x0000004f50457211 */ /* 0x080fe200020f16ff */
[----:B------:R-:W-:Y:S01]  /*1dbc0*/  IMAD R0, R87, c[0x0][0x198], RZ ;  /* 0x0000660057007a24 */ /* 0x000fe200078e02ff */
[----:B------:R-:W-:-:S02]  /*1dbd0*/  LEA.HI.X.SX32 R73, R82, R79, 0x2, P6 ;  /* 0x0000004f52497211 */ /* 0x000fc400030f16ff */
[----:B------:R-:W-:Y:S01]  /*1dbe0*/  ISETP.LT.AND P2, PT, R87, c[0x0][0x17c], !P0 ;  /* 0x00005f0057007a0c */ /* 0x000fe20004741270 */
[----:B------:R-:W-:Y:S01]  /*1dbf0*/  @P3 STG.E [R68.64], R56 ;  /* 0x0000003844003986 */ /* 0x000fe2000c10190c */
[----:B---3--:R-:W-:-:S03]  /*1dc00*/  LEA R70, P4, R0, R78, 0x2 ;  /* 0x0000004e00467211 */ /* 0x008fc600078810ff */
[----:B------:R1:W-:Y:S01]  /*1dc10*/  @P1 STG.E [R72.64], R48 ;  /* 0x0000003048001986 */ /* 0x0003e2000c10190c */
[----:B------:R-:W-:-:S03]  /*1dc20*/  LEA.HI.X.SX32 R71, R0, R79, 0x2, P4 ;  /* 0x0000004f00477211 */ /* 0x000fc600020f16ff */
[----:B-1----:R-:W3:Y:S04]  /*1dc30*/  LDL.LU R48, [R1+0x450] ;  /* 0x0004500001307983 */ /* 0x002ee80000300800 */
[----:B------:R1:W-:Y:S01]  /*1dc40*/  @P2 STG.E [R70.64], R36 ;  /* 0x0000002446002986 */ /* 0x0003e2000c10190c */
[C---:B--2---:R-:W-:Y:S01]  /*1dc50*/  IMAD R52, R86.reuse, c[0x0][0x198], RZ ;  /* 0x0000660056347a24 */ /* 0x044fe200078e02ff */
[----:B------:R-:W-:-:S04]  /*1dc60*/  ISETP.LT.AND P3, PT, R86, c[0x0][0x17c], !P0 ;  /* 0x00005f0056007a0c */ /* 0x000fc80004761270 */
[-C--:B------:R-:W-:Y:S01]  /*1dc70*/  LEA R68, P6, R52, R78.reuse, 0x2 ;  /* 0x0000004e34447211 */ /* 0x080fe200078c10ff */
[C---:B------:R-:W-:Y:S01]  /*1dc80*/  IMAD R0, R83.reuse, c[0x0][0x198], RZ ;  /* 0x0000660053007a24 */ /* 0x040fe200078e02ff */
[----:B------:R-:W-:Y:S01]  /*1dc90*/  ISETP.LT.AND P1, PT, R83, c[0x0][0x17c], !P0 ;  /* 0x00005f0053007a0c */ /* 0x000fe20004721270 */
[----:B----4-:R-:W-:Y:S01]  /*1dca0*/  IMAD R60, R74, c[0x0][0x198], RZ ;  /* 0x000066004a3c7a24 */ /* 0x010fe200078e02ff */
[-C--:B------:R-:W-:Y:S02]  /*1dcb0*/  LEA.HI.X.SX32 R69, R52, R79.reuse, 0x2, P6 ;  /* 0x0000004f34457211 */ /* 0x080fe400030f16ff */
[----:B------:R-:W-:Y:S02]  /*1dcc0*/  ISETP.LT.AND P2, PT, R74, c[0x0][0x17c], !P0 ;  /* 0x00005f004a007a0c */ /* 0x000fe40004741270 */
[----:B------:R-:W2:Y:S01]  /*1dcd0*/  LDL.LU R74, [R1+0x44c] ;  /* 0x00044c00014a7983 */ /* 0x000ea20000300800 */
[-C--:B-1----:R-:W-:Y:S02]  /*1dce0*/  LEA R70, P4, R0, R78.reuse, 0x2 ;  /* 0x0000004e00467211 */ /* 0x082fe400078810ff */
[----:B------:R-:W-:Y:S01]  /*1dcf0*/  LEA R72, P6, R60, R78, 0x2 ;  /* 0x0000004e3c487211 */ /* 0x000fe200078c10ff */
[----:B------:R-:W-:Y:S01]  /*1dd00*/  @P3 STG.E [R68.64], R44 ;  /* 0x0000002c44003986 */ /* 0x000fe2000c10190c */
[----:B------:R-:W-:-:S02]  /*1dd10*/  LEA.HI.X.SX32 R71, R0, R79, 0x2, P4 ;  /* 0x0000004f00477211 */ /* 0x000fc400020f16ff */
[----:B------:R-:W-:Y:S01]  /*1dd20*/  LEA.HI.X.SX32 R73, R60, R79, 0x2, P6 ;  /* 0x0000004f3c497211 */ /* 0x000fe200030f16ff */
[C---:B------:R-:W-:Y:S01]  /*1dd30*/  IMAD R52, R64.reuse, c[0x0][0x198], RZ ;  /* 0x0000660040347a24 */ /* 0x040fe200078e02ff */
[----:B------:R-:W-:Y:S02]  /*1dd40*/  ISETP.LT.AND P3, PT, R64, c[0x0][0x17c], !P0 ;  /* 0x00005f0040007a0c */ /* 0x000fe40004761270 */
[----:B------:R-:W4:Y:S04]  /*1dd50*/  LDL.LU R64, [R1+0x448] ;  /* 0x0004480001407983 */ /* 0x000f280000300800 */
[----:B------:R-:W4:Y:S04]  /*1dd60*/  LDL.LU R56, [R1+0x444] ;  /* 0x0004440001387983 */ /* 0x000f280000300800 */
[----:B------:R-:W-:Y:S04]  /*1dd70*/  @P1 STG.E [R70.64], R40 ;  /* 0x0000002846001986 */ /* 0x000fe8000c10190c */
[----:B------:R1:W-:Y:S04]  /*1dd80*/  @P2 STG.E [R72.64], R32 ;  /* 0x0000002048002986 */ /* 0x0003e8000c10190c */
[----:B-1----:R-:W4:Y:S01]  /*1dd90*/  LDL.LU R32, [R1+0x440] ;  /* 0x0004400001207983 */ /* 0x002f220000300800 */
[----:B------:R-:W-:Y:S01]  /*1dda0*/  LEA R68, P4, R52, R78, 0x2 ;  /* 0x0000004e34447211 */ /* 0x000fe200078810ff */
[----:B------:R-:W-:-:S03]  /*1ddb0*/  IMAD R0, R77, c[0x0][0x198], RZ ;  /* 0x000066004d007a24 */ /* 0x000fc600078e02ff */
[-C--:B------:R-:W-:Y:S01]  /*1ddc0*/  LEA.HI.X.SX32 R69, R52, R79.reuse, 0x2, P4 ;  /* 0x0000004f34457211 */ /* 0x080fe200020f16ff */
[C---:B------:R-:W-:Y:S01]  /*1ddd0*/  IMAD R36, R76.reuse, c[0x0][0x198], RZ ;  /* 0x000066004c247a24 */ /* 0x040fe200078e02ff */
[----:B------:R-:W-:Y:S01]  /*1dde0*/  ISETP.LT.AND P1, PT, R77, c[0x0][0x17c], !P0 ;  /* 0x00005f004d007a0c */ /* 0x000fe20004721270 */
[C---:B------:R-:W-:Y:S01]  /*1ddf0*/  IMAD R44, R75.reuse, c[0x0][0x198], RZ ;  /* 0x000066004b2c7a24 */ /* 0x040fe200078e02ff */
[----:B------:R-:W-:Y:S01]  /*1de00*/  ISETP.LT.AND P2, PT, R76, c[0x0][0x17c], !P0 ;  /* 0x00005f004c007a0c */ /* 0x000fe20004741270 */
[----:B------:R1:W-:Y:S01]  /*1de10*/  @P3 STG.E [R68.64], R20 ;  /* 0x0000001444003986 */ /* 0x0003e2000c10190c */
[C---:B------:R-:W-:Y:S02]  /*1de20*/  LEA R70, P6, R0.reuse, R78, 0x2 ;  /* 0x0000004e00467211 */ /* 0x040fe400078c10ff */
[----:B------:R-:W-:Y:S01]  /*1de30*/  ISETP.LT.AND P3, PT, R75, c[0x0][0x17c], !P0 ;  /* 0x00005f004b007a0c */ /* 0x000fe20004761270 */
[----:B------:R-:W4:Y:S01]  /*1de40*/  LDL.LU R52, [R1+0x43c] ;  /* 0x00043c0001347983 */ /* 0x000f220000300800 */
[----:B------:R-:W-:-:S02]  /*1de50*/  LEA.HI.X.SX32 R71, R0, R79, 0x2, P6 ;  /* 0x0000004f00477211 */ /* 0x000fc400030f16ff */
[-C--:B------:R-:W-:Y:S02]  /*1de60*/  LEA R72, P6, R44, R78.reuse, 0x2 ;  /* 0x0000004e2c487211 */ /* 0x080fe400078c10ff */
[----:B-1----:R-:W-:Y:S02]  /*1de70*/  LEA R68, P4, R36, R78, 0x2 ;  /* 0x0000004e24447211 */ /* 0x002fe400078810ff */
[-C--:B------:R-:W-:Y:S02]  /*1de80*/  LEA.HI.X.SX32 R73, R44, R79.reuse, 0x2, P6 ;  /* 0x0000004f2c497211 */ /* 0x080fe400030f16ff */
[----:B------:R-:W-:Y:S01]  /*1de90*/  LEA.HI.X.SX32 R69, R36, R79, 0x2, P4 ;  /* 0x0000004f24457211 */ /* 0x000fe200020f16ff */
[----:B------:R-:W-:Y:S04]  /*1dea0*/  @P1 STG.E [R70.64], R28 ;  /* 0x0000001c46001986 */ /* 0x000fe8000c10190c */
[----:B------:R-:W-:Y:S04]  /*1deb0*/  @P2 STG.E [R68.64], R24 ;  /* 0x0000001844002986 */ /* 0x000fe8000c10190c */
[----:B------:R1:W-:Y:S01]  /*1dec0*/  @P3 STG.E [R72.64], R16 ;  /* 0x0000001048003986 */ /* 0x0003e2000c10190c */
[C---:B---3--:R-:W-:Y:S01]  /*1ded0*/  IMAD R0, R48.reuse, c[0x0][0x198], RZ ;  /* 0x0000660030007a24 */ /* 0x048fe200078e02ff */
[----:B------:R-:W-:-:S02]  /*1dee0*/  ISETP.LT.AND P1, PT, R48, c[0x0][0x17c], !P0 ;  /* 0x00005f0030007a0c */ /* 0x000fc40004721270 */
[----:B------:R-:W3:Y:S04]  /*1def0*/  LDL.LU R48, [R1+0x438] ;  /* 0x0004380001307983 */ /* 0x000ee80000300800 */
[----:B------:R-:W3:Y:S04]  /*1df00*/  LDL.LU R40, [R1+0x434] ;  /* 0x0004340001287983 */ /* 0x000ee80000300800 */
[----:B-1----:R-:W3:Y:S01]  /*1df10*/  LDL.LU R16, [R1+0x430] ;  /* 0x0004300001107983 */ /* 0x002ee20000300800 */
[----:B------:R-:W-:-:S03]  /*1df20*/  LEA R70, P4, R0, R78, 0x2 ;  /* 0x0000004e00467211 */ /* 0x000fc600078810ff */
[----:B------:R-:W3:Y:S01]  /*1df30*/  LDL.LU R36, [R1+0x42c] ;  /* 0x00042c0001247983 */ /* 0x000ee20000300800 */
[----:B------:R-:W-:-:S05]  /*1df40*/  LEA.HI.X.SX32 R71, R0, R79, 0x2, P4 ;  /* 0x0000004f00477211 */ /* 0x000fca00020f16ff */
[----:B------:R1:W-:Y:S01]  /*1df50*/  @P1 STG.E [R70.64], R4 ;  /* 0x0000000446001986 */ /* 0x0003e2000c10190c */
[C---:B--2---:R-:W-:Y:S01]  /*1df60*/  IMAD R20, R74.reuse, c[0x0][0x198], RZ ;  /* 0x000066004a147a24 */ /* 0x044fe200078e02ff */
[----:B------:R-:W-:-:S04]  /*1df70*/  ISETP.LT.AND P2, PT, R74, c[0x0][0x17c], !P0 ;  /* 0x00005f004a007a0c */ /* 0x000fc80004741270 */
[----:B------:R-:W-:-:S04]  /*1df80*/  LEA R68, P6, R20, R78, 0x2 ;  /* 0x0000004e14447211 */ /* 0x000fc800078c10ff */
[----:B------:R-:W-:Y:S01]  /*1df90*/  LEA.HI.X.SX32 R69, R20, R79, 0x2, P6 ;  /* 0x0000004f14457211 */ /* 0x000fe200030f16ff */
[----:B----4-:R-:W-:-:S04]  /*1dfa0*/  IMAD R28, R56, c[0x0][0x198], RZ ;  /* 0x00006600381c7a24 */ /* 0x010fc800078e02ff */
[----:B------:R2:W-:Y:S01]  /*1dfb0*/  @P2 STG.E [R68.64], R12 ;  /* 0x0000000c44002986 */ /* 0x0005e2000c10190c */
[----:B------:R-:W-:-:S04]  /*1dfc0*/  LEA R72, P6, R28, R78, 0x2 ;  /* 0x0000004e1c487211 */ /* 0x000fc800078c10ff */
[----:B------:R-:W-:Y:S01]  /*1dfd0*/  LEA.HI.X.SX32 R73, R28, R79, 0x2, P6 ;  /* 0x0000004f1c497211 */ /* 0x000fe200030f16ff */
[C---:B------:R-:W-:Y:S01]  /*1dfe0*/  IMAD R20, R32.reuse, c[0x0][0x198], RZ ;  /* 0x0000660020147a24 */ /* 0x040fe200078e02ff */
[----:B------:R-:W-:Y:S02]  /*1dff0*/  ISETP.LT.AND P2, PT, R32, c[0x0][0x17c], !P0 ;  /* 0x00005f0020007a0c */ /* 0x000fe40004741270 */
[----:B------:R-:W4:Y:S04]  /*1e000*/  LDL.LU R32, [R1+0x428] ;  /* 0x0004280001207983 */ /* 0x000f280000300800 */
[----:B------:R-:W4:Y:S01]  /*1e010*/  LDL.LU R28, [R1+0x424] ;  /* 0x00042400011c7983 */ /* 0x000f220000300800 */
[C---:B------:R-:W-:Y:S01]  /*1e020*/  IMAD R0, R64.reuse, c[0x0][0x198], RZ ;  /* 0x0000660040007a24 */ /* 0x040fe200078e02ff */
[----:B------:R-:W-:-:S02]  /*1e030*/  ISETP.LT.AND P3, PT, R64, c[0x0][0x17c], !P0 ;  /* 0x00005f0040007a0c */ /* 0x000fc40004761270 */
[----:B------:R-:W-:Y:S01]  /*1e040*/  ISETP.LT.AND P1, PT, R56, c[0x0][0x17c], !P0 ;  /* 0x00005f0038007a0c */ /* 0x000fe20004721270 */
[----:B------:R-:W4:Y:S01]  /*1e050*/  LDL.LU R24, [R1+0x420] ;  /* 0x0004200001187983 */ /* 0x000f220000300800 */
[----:B-1----:R-:W-:-:S04]  /*1e060*/  LEA R70, P4, R0, R78, 0x2 ;  /* 0x0000004e00467211 */ /* 0x002fc800078810ff */
[----:B------:R-:W-:Y:S01]  /*1e070*/  LEA.HI.X.SX32 R71, R0, R79, 0x2, P4 ;  /* 0x0000004f00477211 */ /* 0x000fe200020f16ff */
[----:B------:R-:W-:Y:S01]  /*1e080*/  IMAD R0, R52, c[0x0][0x198], RZ ;  /* 0x0000660034007a24 */ /* 0x000fe200078e02ff */
[----:B--2---:R-:W-:-:S03]  /*1e090*/  LEA R68, P4, R20, R78, 0x2 ;  /* 0x0000004e14447211 */ /* 0x004fc600078810ff */
[----:B------:R-:W-:Y:S01]  /*1e0a0*/  @P3 STG.E [R70.64], R8 ;  /* 0x0000000846003986 */ /* 0x000fe2000c10190c */
[----:B------:R-:W-:Y:S02]  /*1e0b0*/  ISETP.LT.AND P3, PT, R52, c[0x0][0x17c], !P0 ;  /* 0x00005f0034007a0c */ /* 0x000fe40004761270 */
[-C--:B------:R-:W-:Y:S02]  /*1e0c0*/  LEA.HI.X.SX32 R69, R20, R79.reuse, 0x2, P4 ;  /* 0x0000004f14457211 */ /* 0x080fe400020f16ff */
[C---:B------:R-:W-:Y:S01]  /*1e0d0*/  LEA R52, P6, R0.reuse, R78, 0x2 ;  /* 0x0000004e00347211 */ /* 0x040fe200078c10ff */
[----:B------:R-:W-:Y:S04]  /*1e0e0*/  @P1 STG.E [R72.64], R65 ;  /* 0x0000004148001986 */ /* 0x000fe8000c10190c */
[----:B------:R1:W-:Y:S04]  /*1e0f0*/  @P2 STG.E [R68.64], R53 ;  /* 0x0000003544002986 */ /* 0x0003e8000c10190c */
[----:B------:R-:W2:Y:S01]  /*1e100*/  LDL.LU R20, [R1+0x41c] ;  /* 0x00041c0001147983 */ /* 0x000ea20000300800 */
[----:B-1----:R-:W-:-:S05]  /*1e110*/  LEA.HI.X.SX32 R53, R0, R79, 0x2, P6 ;  /* 0x0000004f00357211 */ /* 0x002fca00030f16ff */
[----:B------:R1:W-:Y:S01]  /*1e120*/  @P3 STG.E [R52.64], R61 ;  /* 0x0000003d34003986 */ /* 0x0003e2000c10190c */
[----:B---3--:R-:W-:Y:S02]  /*1e130*/  IMAD R4, R48, c[0x0][0x198], RZ ;  /* 0x0000660030047a24 */ /* 0x008fe400078e02ff */
[C---:B------:R-:W-:Y:S01]  /*1e140*/  IMAD R0, R16.reuse, c[0x0][0x198], RZ ;  /* 0x0000660010007a24 */ /* 0x040fe200078e02ff */
[----:B------:R-:W-:Y:S02]  /*1e150*/  ISETP.LT.AND P3, PT, R16, c[0x0][0x17c], !P0 ;  /* 0x00005f0010007a0c */ /* 0x000fe40004761270 */
[----:B------:R-:W3:Y:S01]  /*1e160*/  LDL.LU R16, [R1+0x418] ;  /* 0x0004180001107983 */ /* 0x000ee20000300800 */
[----:B------:R-:W-:Y:S01]  /*1e170*/  IMAD R12, R40, c[0x0][0x198], RZ ;  /* 0x00006600280c7a24 */ /* 0x000fe200078e02ff */
[----:B------:R-:W-:Y:S02]  /*1e180*/  ISETP.LT.AND P1, PT, R48, c[0x0][0x17c], !P0 ;  /* 0x00005f0030007a0c */ /* 0x000fe40004721270 */
[----:B------:R-:W-:Y:S01]  /*1e190*/  LEA R64, P4, R4, R78, 0x2 ;  /* 0x0000004e04407211 */ /* 0x000fe200078810ff */
[----:B------:R-:W3:Y:S01]  /*1e1a0*/  LDL.LU R56, [R1+0x414] ;  /* 0x0004140001387983 */ /* 0x000ee20000300800 */
[----:B------:R-:W-:-:S02]  /*1e1b0*/  ISETP.LT.AND P2, PT, R40, c[0x0][0x17c], !P0 ;  /* 0x00005f0028007a0c */ /* 0x000fc40004741270 */
[-C--:B------:R-:W-:Y:S02]  /*1e1c0*/  LEA R60, P6, R12, R78.reuse, 0x2 ;  /* 0x0000004e0c3c7211 */ /* 0x080fe400078c10ff */
[-C--:B------:R-:W-:Y:S02]  /*1e1d0*/  LEA.HI.X.SX32 R65, R4, R79.reuse, 0x2, P4 ;  /* 0x0000004f04417211 */ /* 0x080fe400020f16ff */
[-C--:B-1----:R-:W-:Y:S02]  /*1e1e0*/  LEA.HI.X.SX32 R61, R12, R79.reuse, 0x2, P6 ;  /* 0x0000004f0c3d7211 */ /* 0x082fe400030f16ff */
[C---:B------:R-:W-:Y:S01]  /*1e1f0*/  LEA R52, P4, R0.reuse, R78, 0x2 ;  /* 0x0000004e00347211 */ /* 0x040fe200078810ff */
[----:B------:R-:W3:Y:S03]  /*1e200*/  LDL.LU R12, [R1+0x410] ;  /* 0x00041000010c7983 */ /* 0x000ee60000300800 */
[----:B------:R-:W-:Y:S01]  /*1e210*/  LEA.HI.X.SX32 R53, R0, R79, 0x2, P4 ;  /* 0x0000004f00357211 */ /* 0x000fe200020f16ff */
[----:B------:R-:W-:Y:S04]  /*1e220*/  @P1 STG.E [R64.64], R57 ;  /* 0x0000003940001986 */ /* 0x000fe8000c10190c */
[----:B------:R-:W-:Y:S04]  /*1e230*/  @P2 STG.E [R60.64], R49 ;  /* 0x000000313c002986 */ /* 0x000fe8000c10190c */
[----:B------:R1:W-:Y:S04]  /*1e240*/  @P3 STG.E [R52.64], R37 ;  /* 0x0000002534003986 */ /* 0x0003e8000c10190c */
[----:B------:R-:W3:Y:S01]  /*1e250*/  LDL.LU R40, [R1+0x5cc] ;  /* 0x0005cc0001287983 */ /* 0x000ee20000300800 */
[C---:B----4-:R-:W-:Y:S01]  /*1e260*/  IMAD R8, R28.reuse, c[0x0][0x198], RZ ;  /* 0x000066001c087a24 */ /* 0x050fe200078e02ff */
[----:B------:R-:W-:-:S02]  /*1e270*/  ISETP.LT.AND P3, PT, R28, c[0x0][0x17c], !P0 ;  /* 0x00005f001c007a0c */ /* 0x000fc40004761270 */
[----:B------:R-:W4:Y:S01]  /*1e280*/  LDL.LU R28, [R1+0x40c] ;  /* 0x00040c00011c7983 */ /* 0x000f220000300800 */
[C---:B------:R-:W-:Y:S01]  /*1e290*/  IMAD R4, R36.reuse, c[0x0][0x198], RZ ;  /* 0x0000660024047a24 */ /* 0x040fe200078e02ff */
[----:B------:R-:W-:Y:S01]  /*1e2a0*/  ISETP.LT.AND P1, PT, R36, c[0x0][0x17c], !P0 ;  /* 0x00005f0024007a0c */ /* 0x000fe20004721270 */
[C---:B------:R-:W-:Y:S01]  /*1e2b0*/  IMAD R0, R32.reuse, c[0x0][0x198], RZ ;  /* 0x0000660020007a24 */ /* 0x040fe200078e02ff */
[----:B------:R-:W-:Y:S02]  /*1e2c0*/  ISETP.LT.AND P2, PT, R32, c[0x0][0x17c], !P0 ;  /* 0x00005f0020007a0c */ /* 0x000fe40004741270 */
[-C--:B------:R-:W-:Y:S02]  /*1e2d0*/  LEA R36, P6, R4, R78.reuse, 0x2 ;  /* 0x0000004e04247211 */ /* 0x080fe400078c10ff */
[-C--:B------:R-:W-:Y:S02]  /*1e2e0*/  LEA R48, P4, R0, R78.reuse, 0x2 ;  /* 0x0000004e00307211 */ /* 0x080fe400078810ff */
[----:B-1----:R-:W-:Y:S01]  /*1e2f0*/  LEA.HI.X.SX32 R37, R4, R79, 0x2, P6 ;  /* 0x0000004f04257211 */ /* 0x002fe200030f16ff */
[----:B------:R-:W-:Y:S01]  /*1e300*/  IMAD R4, R24, c[0x0][0x198], RZ ;  /* 0x0000660018047a24 */ /* 0x000fe200078e02ff */
[----:B------:R-:W-:-:S02]  /*1e310*/  LEA R44, P6, R8, R78, 0x2 ;  /* 0x0000004e082c7211 */ /* 0x000fc400078c10ff */
[----:B------:R-:W-:Y:S01]  /*1e320*/  LEA.HI.X.SX32 R49, R0, R79, 0x2, P4 ;  /* 0x0000004f00317211 */ /* 0x000fe200020f16ff */
[----:B------:R1:W-:Y:S01]  /*1e330*/  @P1 STG.E [R36.64], R45 ;  /* 0x0000002d24001986 */ /* 0x0003e2000c10190c */
[----:B------:R-:W-:-:S03]  /*1e340*/  ISETP.LT.AND P1, PT, R24, c[0x0][0x17c], !P0 ;  /* 0x00005f0018007a0c */ /* 0x000fc60004721270 */
[----:B------:R-:W-:Y:S04]  /*1e350*/  @P2 STG.E [R48.64], R41 ;  /* 0x0000002930002986 */ /* 0x000fe8000c10190c */
[----:B------:R-:W4:Y:S01]  /*1e360*/  LDL.LU R24, [R1+0x408] ;  /* 0x0004080001187983 */ /* 0x000f220000300800 */
[----:B-1----:R-:W-:Y:S02]  /*1e370*/  LEA.HI.X.SX32 R45, R8, R79, 0x2, P6 ;  /* 0x0000004f082d7211 */ /* 0x002fe400030f16ff */
[----:B------:R-:W-:-:S03]  /*1e380*/  LEA R36, P4, R4, R78, 0x2 ;  /* 0x0000004e04247211 */ /* 0x000fc600078810ff */
[----:B------:R-:W-:Y:S01]  /*1e390*/  @P3 STG.E [R44.64], R33 ;  /* 0x000000212c003986 */ /* 0x000fe2000c10190c */
[----:B------:R-:W-:Y:S01]  /*1e3a0*/  LEA.HI.X.SX32 R37, R4, R79, 0x2, P4 ;  /* 0x0000004f04257211 */ /* 0x000fe200020f16ff */
[C---:B--2---:R-:W-:Y:S01]  /*1e3b0*/  IMAD R0, R20.reuse, c[0x0][0x198], RZ ;  /* 0x0000660014007a24 */ /* 0x044fe200078e02ff */
[----:B------:R-:W-:-:S04]  /*1e3c0*/  ISETP.LT.AND P2, PT, R20, c[0x0][0x17c], !P0 ;  /* 0x00005f0014007a0c */ /* 0x000fc80004741270 */
[C---:B------:R-:W-:Y:S01]  /*1e3d0*/  LEA R20, P6, R0.reuse, R78, 0x2 ;  /* 0x0000004e00147211 */ /* 0x040fe200078c10ff */
[----:B------:R1:W-:Y:S03]  /*1e3e0*/  @P1 STG.E [R36.64], R21 ;  /* 0x0000001524001986 */ /* 0x0003e6000c10190c */
[----:B-1----:R-:W-:-:S05]  /*1e3f0*/  LEA.HI.X.SX32 R21, R0, R79, 0x2, P6 ;  /* 0x0000004f00157211 */ /* 0x002fca00030f16ff */
[----:B------:R1:W-:Y:S01]  /*1e400*/  @P2 STG.E [R20.64], R29 ;  /* 0x0000001d14002986 */ /* 0x0003e2000c10190c */
[C---:B---3--:R-:W-:Y:S01]  /*1e410*/  ISETP.LT.AND P3, PT, R16.reuse, c[0x0][0x17c], !P0 ;  /* 0x00005f0010007a0c */ /* 0x048fe20004761270 */
[----:B------:R-:W-:Y:S02]  /*1e420*/  IMAD R4, R16, c[0x0][0x198], RZ ;  /* 0x0000660010047a24 */ /* 0x000fe400078e02ff */
[----:B------:R-:W2:Y:S03]  /*1e430*/  LDL.LU R16, [R1+0x404] ;  /* 0x0004040001107983 */ /* 0x000ea60000300800 */
[----:B------:R-:W-:Y:S01]  /*1e440*/  LEA R32, P4, R4, R78, 0x2 ;  /* 0x0000004e04207211 */ /* 0x000fe200078810ff */
[----:B------:R-:W3:Y:S01]  /*1e450*/  LDL.LU R41, [R1+0x5c8] ;  /* 0x0005c80001297983 */ /* 0x000ee20000300800 */
[----:B------:R-:W-:Y:S02]  /*1e460*/  IMAD R0, R56, c[0x0][0x198], RZ ;  /* 0x0000660038007a24 */ /* 0x000fe400078e02ff */
[----:B------:R-:W-:-:S02]  /*1e470*/  LEA.HI.X.SX32 R33, R4, R79, 0x2, P4 ;  /* 0x0000004f04217211 */ /* 0x000fc400020f16ff */
[----:B------:R-:W-:Y:S02]  /*1e480*/  ISETP.LT.AND P1, PT, R56, c[0x0][0x17c], !P0 ;  /* 0x00005f0038007a0c */ /* 0x000fe40004721270 */
[C---:B------:R-:W-:Y:S01]  /*1e490*/  ISETP.LT.AND P6, PT, R12.reuse, c[0x0][0x17c], !P0 ;  /* 0x00005f000c007a0c */ /* 0x040fe200047c1270 */
[----:B------:R-:W-:Y:S02]  /*1e4a0*/  IMAD R4, R12, c[0x0][0x198], RZ ;  /* 0x000066000c047a24 */ /* 0x000fe400078e02ff */
[----:B------:R-:W3:Y:S01]  /*1e4b0*/  LDL.LU R12, [R1+0x5c4] ;  /* 0x0005c400010c7983 */ /* 0x000ee20000300800 */
[----:B-1----:R-:W-:-:S03]  /*1e4c0*/  LEA R20, P2, R0, R78, 0x2 ;  /* 0x0000004e00147211 */ /* 0x002fc600078410ff */
[----:B------:R-:W3:Y:S01]  /*1e4d0*/  LDL.LU R8, [R1+0x5c0] ;  /* 0x0005c00001087983 */ /* 0x000ee20000300800 */
[----:B------:R-:W-:-:S03]  /*1e4e0*/  LEA.HI.X.SX32 R21, R0, R79, 0x2, P2 ;  /* 0x0000004f00157211 */ /* 0x000fc600010f16ff */
[----:B------:R1:W-:Y:S01]  /*1e4f0*/  @P3 STG.E [R32.64], R25 ;  /* 0x0000001920003986 */ /* 0x0003e2000c10190c */
[----:B------:R-:W-:-:S03]  /*1e500*/  LEA R36, P3, R4, R78, 0x2 ;  /* 0x0000004e04247211 */ /* 0x000fc600078610ff */
[----:B------:R-:W-:Y:S01]  /*1e510*/  @P1 STG.E [R20.64], R17 ;  /* 0x0000001114001986 */ /* 0x000fe2000c10190c */
[----:B------:R-:W-:Y:S02]  /*1e520*/  LEA.HI.X.SX32 R37, R4, R79, 0x2, P3 ;  /* 0x0000004f04257211 */ /* 0x000fe400018f16ff */
[----:B------:R-:W-:Y:S01]  /*1e530*/  ISETP.LT.AND P2, PT, R40, c[0x0][0x17c], !P0 ;  /* 0x00005f0028007a0c */ /* 0x000fe20004741270 */
[----:B-1----:R-:W3:Y:S04]  /*1e540*/  LDL.LU R32, [R1+0x5bc] ;  /* 0x0005bc0001207983 */ /* 0x002ee80000300800 */
[----:B------:R-:W3:Y:S04]  /*1e550*/  LDL.LU R40, [R1+0x5b8] ;  /* 0x0005b80001287983 */ /* 0x000ee80000300800 */
[----:B------:R1:W-:Y:S04]  /*1e560*/  @P6 STG.E [R36.64], R5 ;  /* 0x0000000524006986 */ /* 0x0003e8000c10190c */
[----:B-1----:R-:W3:Y:S01]  /*1e570*/  LDL.LU R36, [R1+0x5b4] ;  /* 0x0005b40001247983 */ /* 0x002ee20000300800 */
[C---:B----4-:R-:W-:Y:S01]  /*1e580*/  IMAD R0, R28.reuse, c[0x0][0x198], RZ ;  /* 0x000066001c007a24 */ /* 0x050fe200078e02ff */
[----:B------:R-:W-:-:S04]  /*1e590*/  ISETP.LT.AND P4, PT, R28, c[0x0][0x17c], !P0 ;  /* 0x00005f001c007a0c */ /* 0x000fc80004781270 */
[----:B------:R-:W-:-:S04]  /*1e5a0*/  LEA R28, P1, R0, R78, 0x2 ;  /* 0x0000004e001c7211 */ /* 0x000fc800078210ff */
[----:B------:R-:W-:-:S05]  /*1e5b0*/  LEA.HI.X.SX32 R29, R0, R79, 0x2, P1 ;  /* 0x0000004f001d7211 */ /* 0x000fca00008f16ff */
[----:B------:R1:W-:Y:S04]  /*1e5c0*/  @P4 STG.E [R28.64], R13 ;  /* 0x0000000d1c004986 */ /* 0x0003e8000c10190c */
[----:B-1----:R-:W4:Y:S04]  /*1e5d0*/  LDL.LU R29, [R1+0x5b0] ;  /* 0x0005b000011d7983 */ /* 0x002f280000300800 */
[----:B------:R-:W4:Y:S04]  /*1e5e0*/  LDL.LU R20, [R1+0x5ac] ;  /* 0x0005ac0001147983 */ /* 0x000f280000300800 */
[----:B------:R-:W4:Y:S01]  /*1e5f0*/  LDL.LU R28, [R1+0x5a8] ;  /* 0x0005a800011c7983 */ /* 0x000f220000300800 */
[C---:B------:R-:W-:Y:S01]  /*1e600*/  IMAD R4, R24.reuse, c[0x0][0x198], RZ ;  /* 0x0000660018047a24 */ /* 0x040fe200078e02ff */
[----:B------:R-:W-:Y:S01]  /*1e610*/  ISETP.LT.AND P3, PT, R24, c[0x0][0x17c], !P0 ;  /* 0x00005f0018007a0c */ /* 0x000fe20004761270 */
[----:B------:R-:W-:-:S03]  /*1e620*/  IMAD.MOV.U32 R0, RZ, RZ, c[0x0][0x198] ;  /* 0x00006600ff007624 */ /* 0x000fc600078e00ff */
[----:B------:R-:W-:-:S04]  /*1e630*/  LEA R24, P6, R4, R78, 0x2 ;  /* 0x0000004e04187211 */ /* 0x000fc800078c10ff */
[----:B------:R-:W-:Y:S02]  /*1e640*/  LEA.HI.X.SX32 R25, R4, R79, 0x2, P6 ;  /* 0x0000004f04197211 */ /* 0x000fe400030f16ff */
[----:B------:R-:W-:-:S03]  /*1e650*/  ISETP.LT.AND P5, PT, R113, c[0x0][0x17c], !P0 ;  /* 0x00005f0071007a0c */ /* 0x000fc600047a1270 */
[----:B------:R1:W-:Y:S01]  /*1e660*/  @P3 STG.E [R24.64], R9 ;  /* 0x0000000918003986 */ /* 0x0003e2000c10190c */
[C---:B--2---:R-:W-:Y:S01]  /*1e670*/  IMAD R33, R16.reuse, c[0x0][0x198], RZ ;  /* 0x0000660010217a24 */ /* 0x044fe200078e02ff */
[----:B------:R-:W-:-:S03]  /*1e680*/  ISETP.LT.AND P1, PT, R16, c[0x0][0x17c], !P0 ;  /* 0x00005f0010007a0c */ /* 0x000fc60004721270 */
[----:B------:R-:W-:Y:S01]  /*1e690*/  IMAD R21, R0, 0x2, R33 ;  /* 0x0000000200157824 */ /* 0x000fe200078e0221 */
[----:B------:R-:W-:-:S04]  /*1e6a0*/  LEA R16, P4, R33, R78, 0x2 ;  /* 0x0000004e21107211 */ /* 0x000fc800078810ff */
[-C--:B------:R-:W-:Y:S01]  /*1e6b0*/  LEA.HI.X.SX32 R17, R33, R79.reuse, 0x2, P4 ;  /* 0x0000004f21117211 */ /* 0x080fe200020f16ff */
[----:B------:R-:W-:Y:S01]  /*1e6c0*/  IMAD R33, R0, 0x2, R21 ;  /* 0x0000000200217824 */ /* 0x000fe200078e0215 */
[CC--:B------:R-:W-:Y:S02]  /*1e6d0*/  LEA R4, P6, R21.reuse, R78.reuse, 0x2 ;  /* 0x0000004e15047211 */ /* 0x0c0fe400078c10ff */
[----:B---3--:R-:W-:Y:S02]  /*1e6e0*/  ISETP.LT.AND P3, PT, R12, c[0x0][0x17c], !P0 ;  /* 0x00005f000c007a0c */ /* 0x008fe40004761270 */
[-C--:B------:R-:W-:Y:S01]  /*1e6f0*/  LEA.HI.X.SX32 R5, R21, R79.reuse, 0x2, P6 ;  /* 0x0000004f15057211 */ /* 0x080fe200030f16ff */
[----:B------:R-:W-:Y:S01]  /*1e700*/  IMAD R21, R0, 0x2, R33 ;  /* 0x0000000200157824 */ /* 0x000fe200078e0221 */
[C---:B------:R-:W-:Y:S01]  /*1e710*/  LEA R12, P6, R33.reuse, R78, 0x2 ;  /* 0x0000004e210c7211 */ /* 0x040fe200078c10ff */
[----:B------:R2:W-:Y:S01]  /*1e720*/  @P1 STG.E [R16.64], R66 ;  /* 0x0000004210001986 */ /* 0x0005e2000c10190c */
[----:B------:R-:W-:Y:S01]  /*1e730*/  ISETP.LT.AND P1, PT, R8, c[0x0][0x17c], !P0 ;  /* 0x00005f0008007a0c */ /* 0x000fe20004721270 */
[----:B-1----:R-:W-:Y:S01]  /*1e740*/  IMAD R25, R0, 0x2, R21 ;  /* 0x0000000200197824 */ /* 0x002fe200078e0215 */
[----:B------:R-:W-:-:S02]  /*1e750*/  LEA.HI.X.SX32 R13, R33, R79, 0x2, P6 ;  /* 0x0000004f210d7211 */ /* 0x000fc400030f16ff */
[-C--:B------:R-:W-:Y:S02]  /*1e760*/  LEA R8, P6, R21, R78.reuse, 0x2 ;  /* 0x0000004e15087211 */ /* 0x080fe400078c10ff */
[----:B------:R-:W-:Y:S02]  /*1e770*/  ISETP.LT.AND P4, PT, R41, c[0x0][0x17c], !P0 ;  /* 0x00005f0029007a0c */ /* 0x000fe40004781270 */
[-C--:B------:R-:W-:Y:S01]  /*1e780*/  LEA.HI.X.SX32 R9, R21, R79.reuse, 0x2, P6 ;  /* 0x0000004f15097211 */ /* 0x080fe200030f16ff */
[----:B------:R-:W-:Y:S01]  /*1e790*/  IMAD R21, R0, 0x2, R25 ;  /* 0x0000000200157824 */ /* 0x000fe200078e0219 */
[C---:B--2---:R-:W-:Y:S01]  /*1e7a0*/  LEA R16, P6, R25.reuse, R78, 0x2 ;  /* 0x0000004e19107211 */ /* 0x044fe200078c10ff */
[----:B------:R1:W-:Y:S03]  /*1e7b0*/  @P5 STG.E [R4.64], R54 ;  /* 0x0000003604005986 */ /* 0x0003e6000c10190c */
[----:B------:R-:W-:-:S02]  /*1e7c0*/  LEA.HI.X.SX32 R17, R25, R79, 0x2, P6 ;  /* 0x0000004f19117211 */ /* 0x000fc400030f16ff */
[----:B------:R-:W-:Y:S02]  /*1e7d0*/  ISETP.LT.AND P5, PT, R32, c[0x0][0x17c], !P0 ;  /* 0x00005f0020007a0c */ /* 0x000fe400047a1270 */
[----:B------:R-:W2:Y:S04]  /*1e7e0*/  LDL.LU R32, [R1+0x5a4] ;  /* 0x0005a40001207983 */ /* 0x000ea80000300800 */
[----:B------:R-:W3:Y:S01]  /*1e7f0*/  LDL.LU R24, [R1+0x5a0] ;  /* 0x0005a00001187983 */ /* 0x000ee20000300800 */
[----:B-1----:R-:W-:-:S03]  /*1e800*/  LEA R4, P6, R21, R78, 0x2 ;  /* 0x0000004e15047211 */ /* 0x002fc600078c10ff */
[----:B------:R1:W-:Y:S01]  /*1e810*/  @P2 STG.E [R12.64], R62 ;  /* 0x0000003e0c002986 */ /* 0x0003e2000c10190c */
[----:B------:R-:W-:-:S03]  /*1e820*/  LEA.HI.X.SX32 R5, R21, R79, 0x2, P6 ;  /* 0x0000004f15057211 */ /* 0x000fc600030f16ff */
[----:B------:R1:W-:Y:S04]  /*1e830*/  @P4 STG.E [R8.64], R58 ;  /* 0x0000003a08004986 */ /* 0x0003e8000c10190c */
[----:B------:R1:W-:Y:S04]  /*1e840*/  @P3 STG.E [R16.64], R50 ;  /* 0x0000003210003986 */ /* 0x0003e8000c10190c */
[----:B------:R-:W3:Y:S04]  /*1e850*/  LDL.LU R33, [R1+0x59c] ;  /* 0x00059c0001217983 */ /* 0x000ee80000300800 */
[----:B------:R4:W-:Y:S01]  /*1e860*/  @P1 STG.E [R4.64], R38 ;  /* 0x0000002604001986 */ /* 0x0009e2000c10190c */
[----:B------:R-:W-:-:S05]  /*1e870*/  IMAD R25, R0, 0x2, R21 ;  /* 0x0000000200197824 */ /* 0x000fca00078e0215 */
[----:B-1----:R-:W-:-:S04]  /*1e880*/  LEA R12, P6, R25, R78, 0x2 ;  /* 0x0000004e190c7211 */ /* 0x002fc800078c10ff */
[----:B------:R-:W-:-:S05]  /*1e890*/  LEA.HI.X.SX32 R13, R25, R79, 0x2, P6 ;  /* 0x0000004f190d7211 */ /* 0x000fca00030f16ff */
[----:B------:R1:W-:Y:S01]  /*1e8a0*/  @P5 STG.E [R12.64], R46 ;  /* 0x0000002e0c005986 */ /* 0x0003e2000c10190c */
[----:B----4-:R-:W-:-:S03]  /*1e8b0*/  ISETP.LT.AND P3, PT, R29, c[0x0][0x17c], !P0 ;  /* 0x00005f001d007a0c */ /* 0x010fc60004761270 */
[----:B------:R-:W4:Y:S01]  /*1e8c0*/  LDL.LU R29, [R1+0x598] ;  /* 0x00059800011d7983 */ /* 0x000f220000300800 */
[----:B------:R-:W-:-:S03]  /*1e8d0*/  ISETP.LT.AND P1, PT, R20, c[0x0][0x17c], !P0 ;  /* 0x00005f0014007a0c */ /* 0x000fc60004721270 */
[----:B------:R-:W4:Y:S01]  /*1e8e0*/  LDL.LU R20, [R1+0x594] ;  /* 0x0005940001147983 */ /* 0x000f220000300800 */
[----:B------:R-:W-:-:S03]  /*1e8f0*/  ISETP.LT.AND P5, PT, R28, c[0x0][0x17c], !P0 ;  /* 0x00005f001c007a0c */ /* 0x000fc600047a1270 */
[----:B------:R-:W4:Y:S01]  /*1e900*/  LDL.LU R28, [R1+0x590] ;  /* 0x00059000011c7983 */ /* 0x000f220000300800 */
[----:B------:R-:W-:-:S04]  /*1e910*/  IMAD R21, R0, 0x2, R25 ;  /* 0x0000000200157824 */ /* 0x000fc800078e0219 */
[----:B------:R-:W-:Y:S01]  /*1e920*/  IMAD R25, R0, 0x2, R21 ;  /* 0x0000000200197824 */ /* 0x000fe200078e0215 */
[CC--:B------:R-:W-:Y:S02]  /*1e930*/  LEA R8, P6, R21.reuse, R78.reuse, 0x2 ;  /* 0x0000004e15087211 */ /* 0x0c0fe400078c10ff */
[----:B------:R-:W-:Y:S02]  /*1e940*/  ISETP.LT.AND P2, PT, R40, c[0x0][0x17c], !P0 ;  /* 0x00005f0028007a0c */ /* 0x000fe40004741270 */
[-C--:B------:R-:W-:Y:S01]  /*1e950*/  LEA.HI.X.SX32 R9, R21, R79.reuse, 0x2, P6 ;  /* 0x0000004f15097211 */ /* 0x080fe200030f16ff */
[----:B------:R-:W-:Y:S01]  /*1e960*/  IMAD R21, R0, 0x2, R25 ;  /* 0x0000000200157824 */ /* 0x000fe200078e0219 */
[CC--:B------:R-:W-:Y:S02]  /*1e970*/  LEA R16, P6, R25.reuse, R78.reuse, 0x2 ;  /* 0x0000004e19107211 */ /* 0x0c0fe400078c10ff */
[----:B------:R-:W-:Y:S02]  /*1e980*/  ISETP.LT.AND P4, PT, R36, c[0x0][0x17c], !P0 ;  /* 0x00005f0024007a0c */ /* 0x000fe40004781270 */
[----:B------:R-:W-:Y:S01]  /*1e990*/  LEA.HI.X.SX32 R17, R25, R79, 0x2, P6 ;  /* 0x0000004f19117211 */ /* 0x000fe200030f16ff */
[----:B------:R-:W-:Y:S01]  /*1e9a0*/  IMAD R25, R0, 0x2, R21 ;  /* 0x0000000200197824 */ /* 0x000fe200078e0215 */
[----:B------:R-:W-:-:S04]  /*1e9b0*/  LEA R4, P6, R21, R78, 0x2 ;  /* 0x0000004e15047211 */ /* 0x000fc800078c10ff */
[-C--:B------:R-:W-:Y:S01]  /*1e9c0*/  LEA.HI.X.SX32 R5, R21, R79.reuse, 0x2, P6 ;  /* 0x0000004f15057211 */ /* 0x080fe200030f16ff */
[----:B------:R-:W-:Y:S01]  /*1e9d0*/  IMAD R21, R0, 0x2, R25 ;  /* 0x0000000200157824 */ /* 0x000fe200078e0219 */
[CC--:B-1----:R-:W-:Y:S01]  /*1e9e0*/  LEA R12, P6, R25.reuse, R78.reuse, 0x2 ;  /* 0x0000004e190c7211 */ /* 0x0c2fe200078c10ff */
[----:B------:R1:W-:Y:S03]  /*1e9f0*/  @P2 STG.E [R8.64], R42 ;  /* 0x0000002a08002986 */ /* 0x0003e6000c10190c */
[-C--:B------:R-:W-:Y:S01]  /*1ea00*/  LEA.HI.X.SX32 R13, R25, R79.reuse, 0x2, P6 ;  /* 0x0000004f190d7211 */ /* 0x080fe200030f16ff */
[----:B------:R1:W-:Y:S02]  /*1ea10*/  @P4 STG.E [R16.64], R34 ;  /* 0x0000002210004986 */ /* 0x0003e4000c10190c */
[C---:B-1----:R-:W-:Y:S02]  /*1ea20*/  LEA R8, P6, R21.reuse, R78, 0x2 ;  /* 0x0000004e15087211 */ /* 0x042fe400078c10ff */
[----:B------:R1:W-:Y:S02]  /*1ea30*/  @P3 STG.E [R4.64], R22 ;  /* 0x0000001604003986 */ /* 0x0003e4000c10190c */
[----:B------:R-:W-:-:S02]  /*1ea40*/  LEA.HI.X.SX32 R9, R21, R79, 0x2, P6 ;  /* 0x0000004f15097211 */ /* 0x000fc400030f16ff */
[----:B------:R-:W-:Y:S04]  /*1ea50*/  @P1 STG.E [R12.64], R30 ;  /* 0x0000001e0c001986 */ /* 0x000fe8000c10190c */
[----:B------:R1:W-:Y:S01]  /*1ea60*/  @P5 STG.E [R8.64], R26 ;  /* 0x0000001a08005986 */ /* 0x0003e2000c10190c */
[----:B------:R-:W-:-:S05]  /*1ea70*/  IMAD R25, R0, 0x2, R21 ;  /* 0x0000000200197824 */ /* 0x000fca00078e0215 */
[----:B------:R-:W-:-:S04]  /*1ea80*/  LEA R16, P6, R25, R78, 0x2 ;  /* 0x0000004e19107211 */ /* 0x000fc800078c10ff */
[----:B------:R-:W-:Y:S02]  /*1ea90*/  LEA.HI.X.SX32 R17, R25, R79, 0x2, P6 ;  /* 0x0000004f19117211 */ /* 0x000fe400030f16ff */
[----:B--2---:R-:W-:Y:S02]  /*1eaa0*/  ISETP.LT.AND P2, PT, R32, c[0x0][0x17c], !P0 ;  /* 0x00005f0020007a0c */ /* 0x004fe40004741270 */
[----:B------:R-:W2:Y:S01]  /*1eab0*/  LDL.LU R32, [R1+0x58c] ;  /* 0x00058c0001207983 */ /* 0x000ea20000300800 */
[----:B---3--:R-:W-:-:S03]  /*1eac0*/  ISETP.LT.AND P4, PT, R24, c[0x0][0x17c], !P0 ;  /* 0x00005f0018007a0c */ /* 0x008fc60004781270 */
[----:B------:R-:W3:Y:S04]  /*1ead0*/  LDL.LU R24, [R1+0x588] ;  /* 0x0005880001187983 */ /* 0x000ee80000300800 */
[----:B-1----:R-:W2:Y:S04]  /*1eae0*/  LDL.LU R22, [R1+0x584] ;  /* 0x0005840001167983 */ /* 0x002ea80000300800 */
[----:B------:R1:W-:Y:S01]  /*1eaf0*/  @P2 STG.E [R16.64], R18 ;  /* 0x0000001210002986 */ /* 0x0003e2000c10190c */
[----:B----4-:R-:W-:-:S03]  /*1eb00*/  ISETP.LT.AND P1, PT, R29, c[0x0][0x17c], !P0 ;  /* 0x00005f001d007a0c */ /* 0x010fc60004721270 */
[----:B------:R-:W4:Y:S01]  /*1eb10*/  LDL.LU R29, [R1+0x580] ;  /* 0x00058000011d7983 */ /* 0x000f220000300800 */
[----:B------:R-:W-:-:S03]  /*1eb20*/  ISETP.LT.AND P5, PT, R20, c[0x0][0x17c], !P0 ;  /* 0x00005f0014007a0c */ /* 0x000fc600047a1270 */
[----:B------:R-:W4:Y:S01]  /*1eb30*/  LDL.LU R20, [R1+0x57c] ;  /* 0x00057c0001147983 */ /* 0x000f220000300800 */
[----:B------:R-:W-:-:S03]  /*1eb40*/  ISETP.LT.AND P2, PT, R28, c[0x0][0x17c], !P0 ;  /* 0x00005f001c007a0c */ /* 0x000fc60004741270 */
[----:B------:R-:W4:Y:S01]  /*1eb50*/  LDL.LU R28, [R1+0x578] ;  /* 0x00057800011c7983 */ /* 0x000f220000300800 */
[C---:B------:R-:W-:Y:S01]  /*1eb60*/  IMAD R21, R0.reuse, 0x2, R25 ;  /* 0x0000000200157824 */ /* 0x040fe200078e0219 */
[----:B------:R-:W-:Y:S02]  /*1eb70*/  ISETP.LT.AND P3, PT, R33, c[0x0][0x17c], !P0 ;  /* 0x00005f0021007a0c */ /* 0x000fe40004761270 */
[----:B------:R-:W4:Y:S01]  /*1eb80*/  LDL.LU R26, [R1+0x574] ;  /* 0x00057400011a7983 */ /* 0x000f220000300800 */
[----:B------:R-:W-:Y:S01]  /*1eb90*/  IMAD R25, R0, 0x2, R21 ;  /* 0x0000000200197824 */ /* 0x000fe200078e0215 */
[----:B------:R-:W-:-:S04]  /*1eba0*/  LEA R4, P6, R21, R78, 0x2 ;  /* 0x0000004e15047211 */ /* 0x000fc800078c10ff */
[----:B------:R-:W-:Y:S01]  /*1ebb0*/  LEA.HI.X.SX32 R5, R21, R79, 0x2, P6 ;  /* 0x0000004f15057211 */ /* 0x000fe200030f16ff */
[----:B------:R-:W-:Y:S01]  /*1ebc0*/  IMAD R21, R0, 0x2, R25 ;  /* 0x0000000200157824 */ /* 0x000fe200078e0219 */
[----:B------:R-:W-:-:S04]  /*1ebd0*/  LEA R12, P6, R25, R78, 0x2 ;  /* 0x0000004e190c7211 */ /* 0x000fc800078c10ff */
[----:B------:R-:W-:Y:S01]  /*1ebe0*/  LEA.HI.X.SX32 R13, R25, R79, 0x2, P6 ;  /* 0x0000004f190d7211 */ /* 0x000fe200030f16ff */
[----:B------:R-:W-:Y:S01]  /*1ebf0*/  IMAD R25, R0, 0x2, R21 ;  /* 0x0000000200197824 */ /* 0x000fe200078e0215 */
[----:B------:R-:W-:-:S04]  /*1ec00*/  LEA R8, P6, R21, R78, 0x2 ;  /* 0x0000004e15087211 */ /* 0x000fc800078c10ff */
[-C--:B------:R-:W-:Y:S01]  /*1ec10*/  LEA.HI.X.SX32 R9, R21, R79.reuse, 0x2, P6 ;  /* 0x0000004f15097211 */ /* 0x080fe200030f16ff */
[----:B------:R-:W-:Y:S01]  /*1ec20*/  IMAD R21, R0, 0x2, R25 ;  /* 0x0000000200157824 */ /* 0x000fe200078e0219 */
[CC--:B-1----:R-:W-:Y:S01]  /*1ec30*/  LEA R16, P6, R25.reuse, R78.reuse, 0x2 ;  /* 0x0000004e19107211 */ /* 0x0c2fe200078c10ff */
[----:B------:R1:W-:Y:S03]  /*1ec40*/  @P4 STG.E [R4.64], R6 ;  /* 0x0000000604004986 */ /* 0x0003e6000c10190c */
[----:B------:R-:W-:Y:S01]  /*1ec50*/  LEA.HI.X.SX32 R17, R25, R79, 0x2, P6 ;  /* 0x0000004f19117211 */ /* 0x000fe200030f16ff */
[----:B------:R1:W-:Y:S04]  /*1ec60*/  @P3 STG.E [R12.64], R14 ;  /* 0x0000000e0c003986 */ /* 0x0003e8000c10190c */
[----:B------:R2:W-:Y:S01]  /*1ec70*/  @P1 STG.E [R8.64], R10 ;  /* 0x0000000a08001986 */ /* 0x0005e2000c10190c */
[----:B-1----:R-:W-:-:S04]  /*1ec80*/  LEA R4, P6, R21, R78, 0x2 ;  /* 0x0000004e15047211 */ /* 0x002fc800078c10ff */
[----:B------:R-:W-:Y:S01]  /*1ec90*/  LEA.HI.X.SX32 R5, R21, R79, 0x2, P6 ;  /* 0x0000004f15057211 */ /* 0x000fe200030f16ff */
[----:B------:R1:W-:Y:S04]  /*1eca0*/  @P5 STG.E [R16.64], R67 ;  /* 0x0000004310005986 */ /* 0x0003e8000c10190c */
[----:B------:R1:W-:Y:S01]  /*1ecb0*/  @P2 STG.E [R4.64], R55 ;  /* 0x0000003704002986 */ /* 0x0003e2000c10190c */
[----:B------:R-:W-:-:S05]  /*1ecc0*/  IMAD R25, R0, 0x2, R21 ;  /* 0x0000000200197824 */ /* 0x000fca00078e0215 */
[----:B------:R-:W-:-:S04]  /*1ecd0*/  LEA R12, P6, R25, R78, 0x2 ;  /* 0x0000004e190c7211 */ /* 0x000fc800078c10ff */
[----:B------:R-:W-:Y:S02]  /*1ece0*/  LEA.HI.X.SX32 R13, R25, R79, 0x2, P6 ;  /* 0x0000004f190d7211 */ /* 0x000fe400030f16ff */
[----:B---3--:R-:W-:Y:S02]  /*1ecf0*/  ISETP.LT.AND P3, PT, R24, c[0x0][0x17c], !P0 ;  /* 0x00005f0018007a0c */ /* 0x008fe40004761270 */
[----:B------:R-:W3:Y:S01]  /*1ed00*/  LDL.LU R24, [R1+0x570] ;  /* 0x0005700001187983 */ /* 0x000ee20000300800 */
[----:B--2---:R-:W-:-:S03]  /*1ed10*/  ISETP.LT.AND P1, PT, R22, c[0x0][0x17c], !P0 ;  /* 0x00005f0016007a0c */ /* 0x004fc60004721270 */
[----:B------:R-:W2:Y:S04]  /*1ed20*/  LDL.LU R22, [R1+0x56c] ;  /* 0x00056c0001167983 */ /* 0x000ea80000300800 */
[----:B------:R-:W2:Y:S01]  /*1ed30*/  LDL.LU R18, [R1+0x568] ;  /* 0x0005680001127983 */ /* 0x000ea20000300800 */
[----:B------:R-:W-:-:S13]  /*1ed40*/  ISETP.LT.AND P4, PT, R32, c[0x0][0x17c], !P0 ;  /* 0x00005f0020007a0c */ /* 0x000fda0004781270 */
[----:B------:R1:W-:Y:S01]  /*1ed50*/  @P4 STG.E [R12.64], R63 ;  /* 0x0000003f0c004986 */ /* 0x0003e2000c10190c */
[----:B----4-:R-:W-:-:S03]  /*1ed60*/  ISETP.LT.AND P2, PT, R20, c[0x0][0x17c], !P0 ;  /* 0x00005f0014007a0c */ /* 0x010fc60004741270 */
[----:B------:R-:W4:Y:S04]  /*1ed70*/  LDL.LU R20, [R1+0x564] ;  /* 0x0005640001147983 */ /* 0x000f280000300800 */
[----:B------:R-:W4:Y:S04]  /*1ed80*/  LDL.LU R6, [R1+0x560] ;  /* 0x0005600001067983 */ /* 0x000f280000300800 */
[----:B------:R-:W4:Y:S04]  /*1ed90*/  LDL.LU R14, [R1+0x55c] ;  /* 0x00055c00010e7983 */ /* 0x000f280000300800 */
[----:B------:R-:W4:Y:S01]  /*1eda0*/  LDL.LU R10, [R1+0x558] ;  /* 0x00055800010a7983 */ /* 0x000f220000300800 */
[----:B------:R-:W-:-:S03]  /*1edb0*/  ISETP.LT.AND P4, PT, R28, c[0x0][0x17c], !P0 ;  /* 0x00005f001c007a0c */ /* 0x000fc60004781270 */
[----:B------:R-:W4:Y:S01]  /*1edc0*/  LDL.LU R28, [R1+0x554] ;  /* 0x00055400011c7983 */ /* 0x000f220000300800 */
[----:B------:R-:W-:-:S04]  /*1edd0*/  IMAD R21, R0, 0x2, R25 ;  /* 0x0000000200157824 */ /* 0x000fc800078e0219 */
[----:B------:R-:W-:Y:S01]  /*1ede0*/  IMAD R25, R0, 0x2, R21 ;  /* 0x0000000200197824 */ /* 0x000fe200078e0215 */
[----:B------:R-:W-:-:S04]  /*1edf0*/  LEA R8, P6, R21, R78, 0x2 ;  /* 0x0000004e15087211 */ /* 0x000fc800078c10ff */
[----:B------:R-:W-:Y:S01]  /*1ee00*/  LEA.HI.X.SX32 R9, R21, R79, 0x2, P6 ;  /* 0x0000004f15097211 */ /* 0x000fe200030f16ff */
[----:B------:R-:W-:Y:S01]  /*1ee10*/  IMAD R21, R0, 0x2, R25 ;  /* 0x0000000200157824 */ /* 0x000fe200078e0219 */
[----:B-1----:R-:W-:-:S04]  /*1ee20*/  LEA R16, P6, R25, R78, 0x2 ;  /* 0x0000004e19107211 */ /* 0x002fc800078c10ff */
[-C--:B------:R-:W-:Y:S01]  /*1ee30*/  LEA.HI.X.SX32 R17, R25, R79.reuse, 0x2, P6 ;  /* 0x0000004f19117211 */ /* 0x080fe200030f16ff */
[C---:B------:R-:W-:Y:S01]  /*1ee40*/  IMAD R25, R0.reuse, 0x2, R21 ;  /* 0x0000000200197824 */ /* 0x040fe200078e0215 */
[-C--:B------:R-:W-:Y:S02]  /*1ee50*/  LEA R4, P6, R21, R78.reuse, 0x2 ;  /* 0x0000004e15047211 */ /* 0x080fe400078c10ff */
[----:B------:R-:W-:Y:S02]  /*1ee60*/  ISETP.LT.AND P5, PT, R29, c[0x0][0x17c], !P0 ;  /* 0x00005f001d007a0c */ /* 0x000fe400047a1270 */
[----:B------:R-:W-:Y:S01]  /*1ee70*/  LEA.HI.X.SX32 R5, R21, R79, 0x2, P6 ;  /* 0x0000004f15057211 */ /* 0x000fe200030f16ff */
[----:B------:R-:W-:Y:S01]  /*1ee80*/  IMAD R21, R0, 0x2, R25 ;  /* 0x0000000200157824 */ /* 0x000fe200078e0219 */
[----:B------:R-:W-:Y:S01]  /*1ee90*/  LEA R12, P6, R25, R78, 0x2 ;  /* 0x0000004e190c7211 */ /* 0x000fe200078c10ff */
[----:B------:R1:W-:Y:S01]  /*1eea0*/  @P3 STG.E [R8.64], R59 ;  /* 0x0000003b08003986 */ /* 0x0003e2000c10190c */
[----:B------:R-:W-:-:S02]  /*1eeb0*/  ISETP.LT.AND P3, PT, R26, c[0x0][0x17c], !P0 ;  /* 0x00005f001a007a0c */ /* 0x000fc40004761270 */
[----:B------:R-:W-:Y:S01]  /*1eec0*/  LEA.HI.X.SX32 R13, R25, R79, 0x2, P6 ;  /* 0x0000004f190d7211 */ /* 0x000fe200030f16ff */
[----:B------:R-:W-:Y:S01]  /*1eed0*/  IMAD R25, R0, 0x2, R21 ;  /* 0x0000000200197824 */ /* 0x000fe200078e0215 */
[----:B------:R1:W-:Y:S02]  /*1eee0*/  @P1 STG.E [R16.64], R51 ;  /* 0x0000003310001986 */ /* 0x0003e4000c10190c */
[----:B-1----:R-:W-:-:S04]  /*1eef0*/  LEA R8, P6, R21, R78, 0x2 ;  /* 0x0000004e15087211 */ /* 0x002fc800078c10ff */
[-C--:B------:R-:W-:Y:S02]  /*1ef00*/  LEA.HI.X.SX32 R9, R21, R79.reuse, 0x2, P6 ;  /* 0x0000004f15097211 */ /* 0x080fe400030f16ff */
[C---:B------:R-:W-:Y:S01]  /*1ef10*/  LEA R16, P6, R25.reuse, R78, 0x2 ;  /* 0x0000004e19107211 */ /* 0x040fe200078c10ff */
[C---:B------:R-:W-:Y:S01]  /*1ef20*/  IMAD R21, R0.reuse, 0x2, R25 ;  /* 0x0000000200157824 */ /* 0x040fe200078e0219 */
[----:B------:R1:W-:Y:S02]  /*1ef30*/  @P5 STG.E [R4.64], R39 ;  /* 0x0000002704005986 */ /* 0x0003e4000c10190c */
[----:B------:R-:W-:Y:S02]  /*1ef40*/  LEA.HI.X.SX32 R17, R25, R79, 0x2, P6 ;  /* 0x0000004f19117211 */ /* 0x000fe400030f16ff */
[----:B------:R1:W-:Y:S01]  /*1ef50*/  @P2 STG.E [R12.64], R47 ;  /* 0x0000002f0c002986 */ /* 0x0003e2000c10190c */
[----:B------:R-:W-:-:S03]  /*1ef60*/  IMAD R25, R0, 0x2, R21 ;  /* 0x0000000200197824 */ /* 0x000fc600078e0215 */
[----:B------:R1:W-:Y:S02]  /*1ef70*/  @P4 STG.E [R8.64], R43 ;  /* 0x0000002b08004986 */ /* 0x0003e4000c10190c */
[CC--:B-1----:R-:W-:Y:S02]  /*1ef80*/  LEA R4, P6, R21.reuse, R78.reuse, 0x2 ;  /* 0x0000004e15047211 */ /* 0x0c2fe400078c10ff */
[----:B------:R1:W-:Y:S02]  /*1ef90*/  @P3 STG.E [R16.64], R35 ;  /* 0x0000002310003986 */ /* 0x0003e4000c10190c */
[----:B------:R-:W-:Y:S02]  /*1efa0*/  LEA.HI.X.SX32 R5, R21, R79, 0x2, P6 ;  /* 0x0000004f15057211 */ /* 0x000fe400030f16ff */
[----:B------:R-:W-:Y:S01]  /*1efb0*/  LEA R12, P6, R25, R78, 0x2 ;  /* 0x0000004e190c7211 */ /* 0x000fe200078c10ff */
[----:B------:R-:W-:-:S03]  /*1efc0*/  IMAD R21, R0, 0x2, R25 ;  /* 0x0000000200157824 */ /* 0x000fc600078e0219 */
[----:B------:R-:W-:Y:S02]  /*1efd0*/  LEA.HI.X.SX32 R13, R25, R79, 0x2, P6 ;  /* 0x0000004f190d7211 */ /* 0x000fe400030f16ff */
[----:B------:R-:W-:Y:S01]  /*1efe0*/  LEA R8, P6, R21, R78, 0x2 ;  /* 0x0000004e15087211 */ /* 0x000fe200078c10ff */
[----:B------:R-:W-:-:S03]  /*1eff0*/  IMAD R25, R0, 0x2, R21 ;  /* 0x0000000200197824 */ /* 0x000fc600078e0215 */
[-C--:B------:R-:W-:Y:S01]  /*1f000*/  LEA.HI.X.SX32 R9, R21, R79.reuse, 0x2, P6 ;  /* 0x0000004f15097211 */ /* 0x080fe200030f16ff */
[----:B-1----:R-:W-:Y:S01]  /*1f010*/  IMAD R17, R0, 0x2, R25 ;  /* 0x0000000200117824 */ /* 0x002fe200078e0219 */
[C---:B------:R-:W-:Y:S02]  /*1f020*/  LEA R32, P6, R25.reuse, R78, 0x2 ;  /* 0x0000004e19207211 */ /* 0x040fe400078c10ff */
[----:B---3--:R-:W-:Y:S02]  /*1f030*/  ISETP.LT.AND P1, PT, R24, c[0x0][0x17c], !P0 ;  /* 0x00005f0018007a0c */ /* 0x008fe40004721270 */
[----:B--2---:R-:W-:Y:S02]  /*1f040*/  ISETP.LT.AND P5, PT, R22, c[0x0][0x17c], !P0 ;  /* 0x00005f0016007a0c */ /* 0x004fe400047a1270 */
[----:B------:R-:W-:Y:S02]  /*1f050*/  ISETP.LT.AND P2, PT, R18, c[0x0][0x17c], !P0 ;  /* 0x00005f0012007a0c */ /* 0x000fe40004741270 */
[----:B------:R-:W2:Y:S07]  /*1f060*/  LDL.LU R18, [R1+0x550] ;  /* 0x0005500001127983 */ /* 0x000eae0000300800 */
[----:B------:R1:W-:Y:S04]  /*1f070*/  @P1 STG.E [R4.64], R23 ;  /* 0x0000001704001986 */ /* 0x0003e8000c10190c */
[----:B------:R-:W-:Y:S01]  /*1f080*/  @P5 STG.E [R12.64], R31 ;  /* 0x0000001f0c005986 */ /* 0x000fe2000c10190c */
[----:B------:R-:W-:-:S02]  /*1f090*/  LEA.HI.X.SX32 R33, R25, R79, 0x2, P6 ;  /* 0x0000004f19217211 */ /* 0x000fc400030f16ff */
[CC--:B------:R-:W-:Y:S01]  /*1f0a0*/  LEA R34, P6, R17.reuse, R78.reuse, 0x2 ;  /* 0x0000004e11227211 */ /* 0x0c0fe200078c10ff */
[----:B------:R3:W-:Y:S01]  /*1f0b0*/  @P2 STG.E [R8.64], R27 ;  /* 0x0000001b08002986 */ /* 0x0007e2000c10190c */
[C---:B-1----:R-:W-:Y:S02]  /*1f0c0*/  IMAD R5, R0.reuse, 0x2, R17 ;  /* 0x0000000200057824 */ /* 0x042fe400078e0211 */
[----:B------:R-:W-:Y:S01]  /*1f0d0*/  LEA.HI.X.SX32 R35, R17, R79, 0x2, P6 ;  /* 0x0000004f11237211 */ /* 0x000fe200030f16ff */
[----:B------:R-:W-:Y:S02]  /*1f0e0*/  LDS.128 R24, [R3] ;  /* 0x0000000003187984 */ /* 0x000fe40000000c00 */
[----:B------:R-:W-:Y:S01]  /*1f0f0*/  LEA R36, P6, R5, R78, 0x2 ;  /* 0x0000004e05247211 */ /* 0x000fe200078c10ff */
[----:B---3--:R-:W-:-:S03]  /*1f100*/  IMAD R9, R0, 0x2, R5 ;  /* 0x0000000200097824 */ /* 0x008fc600078e0205 */
[----:B------:R-:W-:Y:S01]  /*1f110*/  LEA.HI.X.SX32 R37, R5, R79, 0x2, P6 ;  /* 0x0000004f05257211 */ /* 0x000fe200030f16ff */
[----:B------:R-:W-:Y:S01]  /*1f120*/  IMAD R13, R0, 0x2, R9 ;  /* 0x00000002000d7824 */ /* 0x000fe200078e0209 */
[----:B------:R-:W-:-:S04]  /*1f130*/  LEA R38, P6, R9, R78, 0x2 ;  /* 0x0000004e09267211 */ /* 0x000fc800078c10ff */
[----:B------:R-:W-:Y:S02]  /*1f140*/  LEA.HI.X.SX32 R39, R9, R79, 0x2, P6 ;  /* 0x0000004f09277211 */ /* 0x000fe400030f16ff */
[----:B------:R-:W-:-:S04]  /*1f150*/  LEA R40, P6, R13, R78, 0x2 ;  /* 0x0000004e0d287211 */ /* 0x000fc800078c10ff */
[----:B------:R-:W-:Y:S02]  /*1f160*/  LEA.HI.X.SX32 R41, R13, R79, 0x2, P6 ;  /* 0x0000004f0d297211 */ /* 0x000fe400030f16ff */
[----:B----4-:R-:W-:Y:S02]  /*1f170*/  ISETP.LT.AND P3, PT, R6, c[0x0][0x17c], !P0 ;  /* 0x00005f0006007a0c */ /* 0x010fe40004761270 */
[----:B------:R-:W3:Y:S01]  /*1f180*/  LDL.LU R6, [R1+0x5d4] ;  /* 0x0005d40001067983 */ /* 0x000ee20000300800 */
[----:B------:R-:W-:-:S03]  /*1f190*/  ISETP.LT.AND P1, PT, R14, c[0x0][0x17c], !P0 ;  /* 0x00005f000e007a0c */ /* 0x000fc60004721270 */
[----:B------:R-:W4:Y:S01]  /*1f1a0*/  LDL.LU R14, [R1+0x5d8] ;  /* 0x0005d800010e7983 */ /* 0x000f220000300800 */
[----:B------:R-:W-:Y:S02]  /*1f1b0*/  ISETP.LT.AND P4, PT, R20, c[0x0][0x17c], !P0 ;  /* 0x00005f0014007a0c */ /* 0x000fe40004781270 */
[----:B------:R-:W-:Y:S01]  /*1f1c0*/  ISETP.LT.AND P5, PT, R10, c[0x0][0x17c], !P0 ;  /* 0x00005f000a007a0c */ /* 0x000fe200047a1270 */
[----:B------:R-:W1:Y:S04]  /*1f1d0*/  LDS.128 R20, [R2] ;  /* 0x0000000002147984 */ /* 0x000e680000000c00 */
[----:B------:R-:W4:Y:S04]  /*1f1e0*/  LDL.LU R10, [R1+0x5d0] ;  /* 0x0005d000010a7983 */ /* 0x000f280000300800 */
[----:B------:R-:W4:Y:S04]  /*1f1f0*/  LDL.LU R46, [R1+0x54c] ;  /* 0x00054c00012e7983 */ /* 0x000f280000300800 */
[----:B------:R-:W4:Y:S01]  /*1f200*/  LDL.LU R43, [R1+0x548] ;  /* 0x00054800012b7983 */ /* 0x000f220000300800 */
[----:B------:R-:W-:-:S03]  /*1f210*/  ISETP.LT.AND P2, PT, R28, c[0x0][0x17c], !P0 ;  /* 0x00005f001c007a0c */ /* 0x000fc60004741270 */
[----:B------:R-:W4:Y:S04]  /*1f220*/  LDL.LU R42, [R1+0x544] ;  /* 0x00054400012a7983 */ /* 0x000f280000300800 */
[----:B------:R-:W4:Y:S04]  /*1f230*/  LDL.LU R55, [R1+0x540] ;  /* 0x0005400001377983 */ /* 0x000f280000300800 */
[----:B------:R-:W-:Y:S04]  /*1f240*/  @P4 STG.E [R32.64], R19 ;  /* 0x0000001320004986 */ /* 0x000fe8000c10190c */
[----:B------:R-:W-:Y:S04]  /*1f250*/  @P3 STG.E [R34.64], R7 ;  /* 0x0000000722003986 */ /* 0x000fe8000c10190c */
[----:B------:R-:W-:Y:S04]  /*1f260*/  @P1 STG.E [R36.64], R15 ;  /* 0x0000000f24001986 */ /* 0x000fe8000c10190c */
[----:B------:R-:W-:Y:S04]  /*1f270*/  @P5 STG.E [R38.64], R11 ;  /* 0x0000000b26005986 */ /* 0x000fe8000c10190c */
[----:B------:R-:W4:Y:S04]  /*1f280*/  LDL.LU R50, [R1+0x53c] ;  /* 0x00053c0001327983 */ /* 0x000f280000300800 */
[----:B-1----:R1:W-:Y:S04]  /*1f290*/  @P2 STG.E [R40.64], R20 ;  /* 0x0000001428002986 */ /* 0x0023e8000c10190c */
[----:B------:R-:W4:Y:S04]  /*1f2a0*/  LDL.LU R54, [R1+0x5dc] ;  /* 0x0005dc0001367983 */ /* 0x000f280000300800 */
[----:B------:R-:W-:Y:S04]  /*1f2b0*/  LDS.128 R28, [R85] ;  /* 0x00000000551c7984 */ /* 0x000fe80000000c00 */
[----:B-1----:R-:W4:Y:S01]  /*1f2c0*/  LDL.LU R20, [R1+0x5e0] ;  /* 0x0005e00001147983 */ /* 0x002f220000300800 */
[----:B------:R-:W-:-:S04]  /*1f2d0*/  IMAD R33, R0, 0x2, R13 ;  /* 0x0000000200217824 */ /* 0x000fc800078e020d */
[----:B------:R-:W-:Y:S01]  /*1f2e0*/  IMAD R35, R0, 0x2, R33 ;  /* 0x0000000200237824 */ /* 0x000fe200078e0221 */
[----:B------:R-:W-:-:S03]  /*1f2f0*/  LEA R44, P6, R33, R78, 0x2 ;  /* 0x0000004e212c7211 */ /* 0x000fc600078c10ff */
[----:B------:R-:W-:Y:S01]  /*1f300*/  IMAD R37, R0, 0x2, R35 ;  /* 0x0000000200257824 */ /* 0x000fe200078e0223 */
[----:B------:R-:W-:-:S03]  /*1f310*/  LEA.HI.X.SX32 R45, R33, R79, 0x2, P6 ;  /* 0x0000004f212d7211 */ /* 0x000fc600030f16ff */
[----:B------:R-:W-:-:S04]  /*1f320*/  IMAD R39, R0, 0x2, R37 ;  /* 0x0000000200277824 */ /* 0x000fc800078e0225 */
[----:B------:R-:W-:Y:S01]  /*1f330*/  IMAD R51, R0, 0x2, R39 ;  /* 0x0000000200337824 */ /* 0x000fe200078e0227 */
[----:B--2---:R-:W-:Y:S02]  /*1f340*/  ISETP.LT.AND P4, PT, R18, c[0x0][0x17c], !P0 ;  /* 0x00005f0012007a0c */ /* 0x004fe40004781270 */
[----:B------:R-:W1:Y:S11]  /*1f350*/  LDS.128 R16, [R84] ;  /* 0x0000000054107984 */ /* 0x000e760000000c00 */
[----:B------:R-:W-:Y:S01]  /*1f360*/  @P4 STG.E [R44.64], R24 ;  /* 0x000000182c004986 */ /* 0x000fe2000c10190c */
[----:B---3--:R-:W-:-:S03]  /*1f370*/  ISETP.LT.AND P3, PT, R6, c[0x0][0x17c], !P0 ;  /* 0x00005f0006007a0c */ /* 0x008fc60004761270 */
[----:B------:R-:W2:Y:S01]  /*1f380*/  LDS.128 R4, [R2+0x800] ;  /* 0x0008000002047984 */ /* 0x000ea20000000c00 */
[----:B----4-:R-:W-:-:S03]  /*1f390*/  ISETP.LT.AND P1, PT, R14, c[0x0][0x17c], !P0 ;  /* 0x00005f000e007a0c */ /* 0x010fc60004721270 */
[----:B------:R-:W3:Y:S01]  /*1f3a0*/  LDS.128 R12, [R3+0x800] ;  /* 0x00080000030c7984 */ /* 0x000ee20000000c00 */
[----:B------:R-:W-:-:S03]  /*1f3b0*/  ISETP.LT.AND P5, PT, R10, c[0x0][0x17c], !P0 ;  /* 0x00005f000a007a0c */ /* 0x000fc600047a1270 */
[----:B------:R-:W3:Y:S01]  /*1f3c0*/  LDS.128 R8, [R84+0x800] ;  /* 0x0008000054087984 */ /* 0x000ee20000000c00 */
[----:B------:R-:W-:Y:S02]  /*1f3d0*/  ISETP.LT.AND P2, PT, R46, c[0x0][0x17c], !P0 ;  /* 0x00005f002e007a0c */ /* 0x000fe40004741270 */
[----:B------:R-:W-:-:S04]  /*1f3e0*/  LEA R46, P6, R35, R78, 0x2 ;  /* 0x0000004e232e7211 */ /* 0x000fc800078c10ff */
[-C--:B------:R-:W-:Y:S02]  /*1f3f0*/  LEA.HI.X.SX32 R47, R35, R79.reuse, 0x2, P6 ;  /* 0x0000004f232f7211 */ /* 0x080fe400030f16ff */
[CC--:B------:R-:W-:Y:S01]  /*1f400*/  LEA R48, P6, R37.reuse, R78.reuse, 0x2 ;  /* 0x0000004e25307211 */ /* 0x0c0fe200078c10ff */
[----:B------:R-:W3:Y:S03]  /*1f410*/  LDS.128 R32, [R85+0x800] ;  /* 0x0008000055207984 */ /* 0x000ee60000000c00 */
[-C--:B------:R-:W-:Y:S02]  /*1f420*/  LEA.HI.X.SX32 R49, R37, R79.reuse, 0x2, P6 ;  /* 0x0000004f25317211 */ /* 0x080fe400030f16ff */
[CC--:B------:R-:W-:Y:S01]  /*1f430*/  LEA R52, P6, R39.reuse, R78.reuse, 0x2 ;  /* 0x0000004e27347211 */ /* 0x0c0fe200078c10ff */
[----:B-1----:R1:W-:Y:S03]  /*1f440*/  @P3 STG.E [R46.64], R16 ;  /* 0x000000102e003986 */ /* 0x0023e6000c10190c */
[----:B------:R-:W-:Y:S01]  /*1f450*/  LEA.HI.X.SX32 R53, R39, R79, 0x2, P6 ;  /* 0x0000004f27357211 */ /* 0x000fe200030f16ff */
[----:B------:R2:W-:Y:S01]  /*1f460*/  @P1 STG.E [R48.64], R28 ;  /* 0x0000001c30001986 */ /* 0x0005e2000c10190c */
[----:B------:R-:W-:Y:S01]  /*1f470*/  ISETP.LT.AND P1, PT, R55, c[0x0][0x17c], !P0 ;  /* 0x00005f0037007a0c */ /* 0x000fe20004721270 */
[----:B------:R-:W-:Y:S01]  /*1f480*/  IMAD R55, R0, 0x2, R51 ;  /* 0x0000000200377824 */ /* 0x000fe200078e0233 */
[----:B------:R-:W-:Y:S01]  /*1f490*/  LEA R60, P6, R51, R78, 0x2 ;  /* 0x0000004e333c7211 */ /* 0x000fe200078c10ff */
[----:B------:R-:W-:Y:S01]  /*1f4a0*/  LDS.128 R36, [R3+0x1000] ;  /* 0x0010000003247984 */ /* 0x000fe20000000c00 */
[----:B------:R-:W-:-:S03]  /*1f4b0*/  ISETP.LT.AND P4, PT, R43, c[0x0][0x17c], !P0 ;  /* 0x00005f002b007a0c */ /* 0x000fc60004781270 */
[----:B-1----:R-:W4:Y:S01]  /*1f4c0*/  LDL.LU R16, [R1+0x5e4] ;  /* 0x0005e40001107983 */ /* 0x002f220000300800 */
[----:B------:R-:W-:-:S03]  /*1f4d0*/  LEA.HI.X.SX32 R61, R51, R79, 0x2, P6 ;  /* 0x0000004f333d7211 */ /* 0x000fc600030f16ff */
[----:B--2---:R1:W-:Y:S01]  /*1f4e0*/  @P5 STG.E [R52.64], R4 ;  /* 0x0000000434005986 */ /* 0x0043e2000c10190c */
[----:B------:R-:W-:-:S03]  /*1f4f0*/  LEA R62, P6, R55, R78, 0x2 ;  /* 0x0000004e373e7211 */ /* 0x000fc600078c10ff */
[----:B------:R-:W2:Y:S01]  /*1f500*/  LDL.LU R28, [R1+0x600] ;  /* 0x00060000011c7983 */ /* 0x000ea20000300800 */
[----:B------:R-:W-:-:S03]  /*1f510*/  LEA.HI.X.SX32 R63, R55, R79, 0x2, P6 ;  /* 0x0000004f373f7211 */ /* 0x000fc600030f16ff */
[----:B------:R-:W-:Y:S04]  /*1f520*/  LDS.128 R44, [R84+0x1000] ;  /* 0x00100000542c7984 */ /* 0x000fe80000000c00 */
[----:B-1----:R-:W2:Y:S04]  /*1f530*/  LDL.LU R4, [R1+0x5fc] ;  /* 0x0005fc0001047983 */ /* 0x002ea80000300800 */
[----:B---3--:R-:W-:Y:S04]  /*1f540*/  @P2 STG.E [R60.64], R12 ;  /* 0x0000000c3c002986 */ /* 0x008fe8000c10190c */
[----:B------:R1:W-:Y:S01]  /*1f550*/  @P4 STG.E [R62.64], R8 ;  /* 0x000000083e004986 */ /* 0x0003e2000c10190c */
[----:B------:R-:W-:-:S03]  /*1f560*/  ISETP.LT.AND P4, PT, R20, c[0x0][0x17c], !P0 ;  /* 0x00005f0014007a0c */ /* 0x000fc60004781270 */
[----:B------:R-:W3:Y:S01]  /*1f570*/  LDL.LU R20, [R1+0x5f8] ;  /* 0x0005f80001147983 */ /* 0x000ee20000300800 */
[----:B------:R-:W-:-:S03]  /*1f580*/  ISETP.LT.AND P3, PT, R42, c[0x0][0x17c], !P0 ;  /* 0x00005f002a007a0c */ /* 0x000fc60004761270 */
[----:B------:R-:W1:Y:S04]  /*1f590*/  LDS.128 R40, [R2+0x1000] ;  /* 0x0010000002287984 */ /* 0x000e680000000c00 */
[----:B-1----:R-:W3:Y:S01]  /*1f5a0*/  LDL.LU R8, [R1+0x5f4] ;  /* 0x0005f40001087983 */ /* 0x002ee20000300800 */
[----:B------:R-:W-:-:S03]  /*1f5b0*/  ISETP.LT.AND P5, PT, R50, c[0x0][0x17c], !P0 ;  /* 0x00005f0032007a0c */ /* 0x000fc600047a1270 */
[----:B------:R-:W1:Y:S01]  /*1f5c0*/  LDS.128 R48, [R85+0x1000] ;  /* 0x0010000055307984 */ /* 0x000e620000000c00 */
[----:B------:R-:W-:Y:S01]  /*1f5d0*/  IMAD R57, R0, 0x2, R55 ;  /* 0x0000000200397824 */ /* 0x000fe200078e0237 */
[----:B------:R-:W-:Y:S02]  /*1f5e0*/  ISETP.LT.AND P2, PT, R54, c[0x0][0x17c], !P0 ;  /* 0x00005f0036007a0c */ /* 0x000fe40004741270 */
[----:B------:R1:W2:Y:S01]  /*1f5f0*/  LDS.128 R52, [R2+0x1800] ;  /* 0x0018000002347984 */ /* 0x0002a20000000c00 */
[C---:B------:R-:W-:Y:S01]  /*1f600*/  IMAD R67, R0.reuse, 0x2, R57 ;  /* 0x0000000200437824 */ /* 0x040fe200078e0239 */
[CC--:B------:R-:W-:Y:S02]  /*1f610*/  LEA R64, P6, R57.reuse, R78.reuse, 0x2 ;  /* 0x0000004e39407211 */ /* 0x0c0fe400078c10ff */
[----:B------:R-:W3:Y:S02]  /*1f620*/  LDL.LU R24, [R1+0x5f0] ;  /* 0x0005f00001187983 */ /* 0x000ee40000300800 */
[-C--:B------:R-:W-:Y:S01]  /*1f630*/  LEA.HI.X.SX32 R65, R57, R79.reuse, 0x2, P6 ;  /* 0x0000004f39417211 */ /* 0x080fe200030f16ff */
[C---:B------:R-:W-:Y:S01]  /*1f640*/  IMAD R69, R0.reuse, 0x2, R67 ;  /* 0x0000000200457824 */ /* 0x040fe200078e0243 */
[CC--:B------:R-:W-:Y:S01]  /*1f650*/  LEA R66, P6, R67.reuse, R78.reuse, 0x2 ;  /* 0x0000004e43427211 */ /* 0x0c0fe200078c10ff */
[----:B------:R1:W2:Y:S02]  /*1f660*/  LDS.128 R56, [R3+0x1800] ;  /* 0x0018000003387984 */ /* 0x0002a40000000c00 */
[C---:B------:R-:W-:Y:S01]  /*1f670*/  IMAD R71, R0.reuse, 0x2, R69 ;  /* 0x0000000200477824 */ /* 0x040fe200078e0245 */
[----:B------:R-:W-:Y:S01]  /*1f680*/  LEA.HI.X.SX32 R67, R67, R79, 0x2, P6 ;  /* 0x0000004f43437211 */ /* 0x000fe200030f16ff */
[----:B------:R1:W-:Y:S01]  /*1f690*/  @P3 STG.E [R64.64], R32 ;  /* 0x0000002040003986 */ /* 0x0003e2000c10190c */
[----:B------:R-:W-:Y:S01]  /*1f6a0*/  LEA R68, P6, R69, R78, 0x2 ;  /* 0x0000004e45447211 */ /* 0x000fe200078c10ff */
[----:B------:R-:W-:-:S02]  /*1f6b0*/  IMAD R73, R0, 0x2, R71 ;  /* 0x0000000200497824 */ /* 0x000fc400078e0247 */
[----:B------:R-:W2:Y:S01]  /*1f6c0*/  LDS.128 R60, [R84+0x1800] ;  /* 0x00180000543c7984 */ /* 0x000ea20000000c00 */
[----:B------:R-:W-:-:S03]  /*1f6d0*/  LEA.HI.X.SX32 R69, R69, R79, 0x2, P6 ;  /* 0x0000004f45457211 */ /* 0x000fc600030f16ff */
[----:B------:R-:W2:Y:S04]  /*1f6e0*/  LDS.128 R84, [R85+0x1800] ;  /* 0x0018000055547984 */ /* 0x000ea80000000c00 */
[----:B------:R1:W-:Y:S02]  /*1f6f0*/  @P1 STG.E [R66.64], R40 ;  /* 0x0000002842001986 */ /* 0x0003e4000c10190c */
[----:B-1----:R-:W-:-:S04]  /*1f700*/  LEA R2, P1, R71, R78, 0x2 ;  /* 0x0000004e47027211 */ /* 0x002fc800078210ff */
[-C--:B------:R-:W-:Y:S01]  /*1f710*/  LEA.HI.X.SX32 R3, R71, R79.reuse, 0x2, P1 ;  /* 0x0000004f47037211 */ /* 0x080fe200008f16ff */
[----:B------:R-:W-:Y:S01]  /*1f720*/  IMAD R71, R0, 0x2, R73 ;  /* 0x0000000200477824 */ /* 0x000fe200078e0249 */
[CC--:B------:R-:W-:Y:S01]  /*1f730*/  LEA R64, P6, R73.reuse, R78.reuse, 0x2 ;  /* 0x0000004e49407211 */ /* 0x0c0fe200078c10ff */
[----:B------:R1:W-:Y:S03]  /*1f740*/  @P5 STG.E [R68.64], R36 ;  /* 0x0000002444005986 */ /* 0x0003e6000c10190c */
[----:B------:R-:W-:Y:S01]  /*1f750*/  LEA.HI.X.SX32 R65, R73, R79, 0x2, P6 ;  /* 0x0000004f49417211 */ /* 0x000fe200030f16ff */
[----:B------:R1:W-:Y:S01]  /*1f760*/  @P2 STG.E [R2.64], R44 ;  /* 0x0000002c02002986 */ /* 0x0003e2000c10190c */
[----:B------:R-:W-:-:S03]  /*1f770*/  LEA R66, P2, R71, R78, 0x2 ;  /* 0x0000004e47427211 */ /* 0x000fc600078410ff */
[----:B------:R1:W-:Y:S01]  /*1f780*/  @P4 STG.E [R64.64], R48 ;  /* 0x0000003040004986 */ /* 0x0003e2000c10190c */
[----:B------:R-:W-:Y:S02]  /*1f790*/  LEA.HI.X.SX32 R67, R71, R79, 0x2, P2 ;  /* 0x0000004f47437211 */ /* 0x000fe400010f16ff */
[----:B----4-:R-:W-:Y:S02]  /*1f7a0*/  ISETP.LT.AND P3, PT, R16, c[0x0][0x17c], !P0 ;  /* 0x00005f0010007a0c */ /* 0x010fe40004761270 */
[----:B------:R-:W4:Y:S04]  /*1f7b0*/  LDL.LU R16, [R1+0x5ec] ;  /* 0x0005ec0001107983 */ /* 0x000f280000300800 */
[----:B------:R-:W4:Y:S01]  /*1f7c0*/  LDL.LU R12, [R1+0x5e8] ;  /* 0x0005e800010c7983 */ /* 0x000f220000300800 */
[----:B--2---:R-:W-:-:S03]  /*1f7d0*/  ISETP.LT.AND P1, PT, R4, c[0x0][0x17c], !P0 ;  /* 0x00005f0004007a0c */ /* 0x004fc60004721270 */
[----:B------:R-:W2:Y:S01]  /*1f7e0*/  LDL.LU R4, [R1+0x538] ;  /* 0x0005380001047983 */ /* 0x000ea20000300800 */
[----:B------:R-:W-:Y:S02]  /*1f7f0*/  ISETP.LT.AND P5, PT, R28, c[0x0][0x17c], !P0 ;  /* 0x00005f001c007a0c */ /* 0x000fe400047a1270 */
[----:B---3--:R-:W-:Y:S02]  /*1f800*/  ISETP.LT.AND P4, PT, R20, c[0x0][0x17c], !P0 ;  /* 0x00005f0014007a0c */ /* 0x008fe40004781270 */
[----:B------:R-:W3:Y:S01]  /*1f810*/  LDL.LU R20, [R1+0x534] ;  /* 0x0005340001147983 */ /* 0x000ee20000300800 */
[----:B------:R-:W-:-:S03]  /*1f820*/  ISETP.LT.AND P2, PT, R8, c[0x0][0x17c], !P0 ;  /* 0x00005f0008007a0c */ /* 0x000fc60004741270 */
[----:B------:R-:W3:Y:S04]  /*1f830*/  LDL.LU R8, [R1+0x530] ;  /* 0x0005300001087983 */ /* 0x000ee80000300800 */
[----:B------:R-:W3:Y:S01]  /*1f840*/  LDL.LU R28, [R1+0x52c] ;  /* 0x00052c00011c7983 */ /* 0x000ee20000300800 */
[----:B------:R-:W-:-:S04]  /*1f850*/  IMAD R73, R0, 0x2, R71 ;  /* 0x0000000200497824 */ /* 0x000fc800078e0247 */
[C---:B------:R-:W-:Y:S01]  /*1f860*/  IMAD R71, R0.reuse, 0x2, R73 ;  /* 0x0000000200477824 */ /* 0x040fe200078e0249 */
[CC--:B-1----:R-:W-:Y:S01]  /*1f870*/  LEA R68, P6, R73.reuse, R78.reuse, 0x2 ;  /* 0x0000004e49447211 */ /* 0x0c2fe200078c10ff */
[----:B------:R1:W-:Y:S03]  /*1f880*/  @P3 STG.E [R66.64], R52 ;  /* 0x0000003442003986 */ /* 0x0003e6000c10190c */
[----:B------:R-:W-:Y:S01]  /*1f890*/  LEA.HI.X.SX32 R69, R73, R79, 0x2, P6 ;  /* 0x0000004f49457211 */ /* 0x000fe200030f16ff */
[----:B------:R-:W-:Y:S01]  /*1f8a0*/  IMAD R73, R0, 0x2, R71 ;  /* 0x0000000200497824 */ /* 0x000fe200078e0247 */
[----:B------:R-:W-:-:S04]  /*1f8b0*/  LEA R2, P3, R71, R78, 0x2 ;  /* 0x0000004e47027211 */ /* 0x000fc800078610ff */
[-C--:B------:R-:W-:Y:S01]  /*1f8c0*/  LEA.HI.X.SX32 R3, R71, R79.reuse, 0x2, P3 ;  /* 0x0000004f47037211 */ /* 0x080fe200018f16ff */
[C---:B------:R-:W-:Y:S01]  /*1f8d0*/  IMAD R71, R0.reuse, 0x2, R73 ;  /* 0x0000000200477824 */ /* 0x040fe200078e0249 */
[CC--:B------:R-:W-:Y:S01]  /*1f8e0*/  LEA R64, P6, R73.reuse, R78.reuse, 0x2 ;  /* 0x0000004e49407211 */ /* 0x0c0fe200078c10ff */
[----:B------:R1:W-:Y:S03]  /*1f8f0*/  @P5 STG.E [R68.64], R56 ;  /* 0x0000003844005986 */ /* 0x0003e6000c10190c */
[-C--:B------:R-:W-:Y:S01]  /*1f900*/  LEA.HI.X.SX32 R65, R73, R79.reuse, 0x2, P6 ;  /* 0x0000004f49417211 */ /* 0x080fe200030f16ff */
[----:B------:R1:W-:Y:S01]  /*1f910*/  @P1 STG.E [R2.64], R60 ;  /* 0x0000003c02001986 */ /* 0x0003e2000c10190c */
[C---:B------:R-:W-:Y:S01]  /*1f920*/  IMAD R73, R0.reuse, 0x2, R71 ;  /* 0x0000000200497824 */ /* 0x040fe200078e0247 */
[CC--:B-1----:R-:W-:Y:S02]  /*1f930*/  LEA R66, P1, R71.reuse, R78.reuse, 0x2 ;  /* 0x0000004e47427211 */ /* 0x0c2fe400078210ff */
[----:B------:R1:W-:Y:S02]  /*1f940*/  @P4 STG.E [R64.64], R84 ;  /* 0x0000005440004986 */ /* 0x0003e4000c10190c */
[----:B------:R-:W-:Y:S01]  /*1f950*/  LEA.HI.X.SX32 R67, R71, R79, 0x2, P1 ;  /* 0x0000004f47437211 */ /* 0x000fe200008f16ff */
[----:B------:R-:W-:Y:S01]  /*1f960*/  IMAD R71, R0, 0x2, R73 ;  /* 0x0000000200477824 */ /* 0x000fe200078e0249 */
[----:B------:R-:W-:-:S02]  /*1f970*/  LEA R68, P6, R73, R78, 0x2 ;  /* 0x0000004e49447211 */ /* 0x000fc400078c10ff */
[----:B------:R-:W-:Y:S02]  /*1f980*/  ISETP.LT.AND P5, PT, R24, c[0x0][0x17c], !P0 ;  /* 0x00005f0018007a0c */ /* 0x000fe400047a1270 */
[----:B------:R-:W-:Y:S01]  /*1f990*/  LEA.HI.X.SX32 R69, R73, R79, 0x2, P6 ;  /* 0x0000004f49457211 */ /* 0x000fe200030f16ff */
[----:B------:R-:W-:Y:S01]  /*1f9a0*/  IMAD R73, R0, 0x2, R71 ;  /* 0x0000000200497824 */ /* 0x000fe200078e0247 */
[----:B------:R2:W-:Y:S01]  /*1f9b0*/  @P2 STG.E [R66.64], R21 ;  /* 0x0000001542002986 */ /* 0x0005e2000c10190c */
[----:B------:R-:W-:-:S03]  /*1f9c0*/  LEA R2, P2, R71, R78, 0x2 ;  /* 0x0000004e47027211 */ /* 0x000fc600078410ff */
[----:B-1----:R-:W-:Y:S02]  /*1f9d0*/  LEA R64, P6, R73, R78, 0x2 ;  /* 0x0000004e49407211 */ /* 0x002fe400078c10ff */
[-C--:B------:R-:W-:Y:S02]  /*1f9e0*/  LEA.HI.X.SX32 R3, R71, R79.reuse, 0x2, P2 ;  /* 0x0000004f47037211 */ /* 0x080fe400010f16ff */
[----:B------:R-:W-:Y:S01]  /*1f9f0*/  LEA.HI.X.SX32 R65, R73, R79, 0x2, P6 ;  /* 0x0000004f49417211 */ /* 0x000fe200030f16ff */
[----:B------:R1:W-:Y:S01]  /*1fa00*/  @P5 STG.E [R68.64], R25 ;  /* 0x0000001944005986 */ /* 0x0003e2000c10190c */
[----:B----4-:R-:W-:-:S03]  /*1fa10*/  ISETP.LT.AND P3, PT, R16, c[0x0][0x17c], !P0 ;  /* 0x00005f0010007a0c */ /* 0x010fc60004761270 */
[----:B------:R-:W4:Y:S01]  /*1fa20*/  LDL.LU R16, [R1+0x528] ;  /* 0x0005280001107983 */ /* 0x000f220000300800 */
[----:B------:R-:W-:-:S03]  /*1fa30*/  ISETP.LT.AND P4, PT, R12, c[0x0][0x17c], !P0 ;  /* 0x00005f000c007a0c */ /* 0x000fc60004781270 */
[----:B------:R-:W4:Y:S01]  /*1fa40*/  LDL.LU R12, [R1+0x524] ;  /* 0x00052400010c7983 */ /* 0x000f220000300800 */
[----:B--2---:R-:W-:-:S03]  /*1fa50*/  ISETP.LT.AND P1, PT, R4, c[0x0][0x17c], !P0 ;  /* 0x00005f0004007a0c */ /* 0x004fc60004721270 */
[----:B------:R-:W2:Y:S04]  /*1fa60*/  LDL.LU R4, [R1+0x520] ;  /* 0x0005200001047983 */ /* 0x000ea80000300800 */
[----:B------:R-:W2:Y:S04]  /*1fa70*/  LDL.LU R32, [R1+0x51c] ;  /* 0x00051c0001207983 */ /* 0x000ea80000300800 */
[----:B------:R1:W-:Y:S04]  /*1fa80*/  @P3 STG.E [R2.64], R17 ;  /* 0x0000001102003986 */ /* 0x0003e8000c10190c */
[----:B------:R1:W-:Y:S01]  /*1fa90*/  @P4 STG.E [R64.64], R29 ;  /* 0x0000001d40004986 */ /* 0x0003e2000c10190c */
[----:B---3--:R-:W-:-:S03]  /*1faa0*/  ISETP.LT.AND P2, PT, R8, c[0x0][0x17c], !P0 ;  /* 0x00005f0008007a0c */ /* 0x008fc60004741270 */
[----:B------:R-:W3:Y:S01]  /*1fab0*/  LDL.LU R8, [R1+0x518] ;  /* 0x0005180001087983 */ /* 0x000ee20000300800 */
[----:B------:R-:W-:-:S03]  /*1fac0*/  ISETP.LT.AND P4, PT, R28, c[0x0][0x17c], !P0 ;  /* 0x00005f001c007a0c */ /* 0x000fc60004781270 */
[----:B------:R-:W3:Y:S04]  /*1fad0*/  LDL.LU R44, [R1+0x514] ;  /* 0x00051400012c7983 */ /* 0x000ee80000300800 */
[----:B------:R-:W3:Y:S01]  /*1fae0*/  LDL.LU R28, [R1+0x510] ;  /* 0x00051000011c7983 */ /* 0x000ee20000300800 */
[----:B------:R-:W-:Y:S01]  /*1faf0*/  IMAD R71, R0, 0x2, R73 ;  /* 0x0000000200477824 */ /* 0x000fe200078e0249 */
[----:B------:R-:W-:Y:S02]  /*1fb00*/  ISETP.LT.AND P5, PT, R20, c[0x0][0x17c], !P0 ;  /* 0x00005f0014007a0c */ /* 0x000fe400047a1270 */
[----:B------:R-:W3:Y:S01]  /*1fb10*/  LDL.LU R40, [R1+0x50c] ;  /* 0x00050c0001287983 */ /* 0x000ee20000300800 */
[----:B------:R-:W-:Y:S01]  /*1fb20*/  IMAD R67, R0, 0x2, R71 ;  /* 0x0000000200437824 */ /* 0x000fe200078e0247 */
[----:B------:R-:W-:-:S02]  /*1fb30*/  LEA R20, P3, R71, R78, 0x2 ;  /* 0x0000004e47147211 */ /* 0x000fc400078610ff */
[----:B------:R-:W3:Y:S01]  /*1fb40*/  LDL.LU R36, [R1+0x508] ;  /* 0x0005080001247983 */ /* 0x000ee20000300800 */
[C---:B-1----:R-:W-:Y:S01]  /*1fb50*/  IMAD R69, R0.reuse, 0x2, R67 ;  /* 0x0000000200457824 */ /* 0x042fe200078e0243 */
[-C--:B------:R-:W-:Y:S02]  /*1fb60*/  LEA.HI.X.SX32 R21, R71, R79.reuse, 0x2, P3 ;  /* 0x0000004f47157211 */ /* 0x080fe400018f16ff */
[-C--:B------:R-:W-:Y:S01]  /*1fb70*/  LEA R24, P6, R67, R78.reuse, 0x2 ;  /* 0x0000004e43187211 */ /* 0x080fe200078c10ff */
[C---:B------:R-:W-:Y:S02]  /*1fb80*/  IMAD R17, R0.reuse, 0x2, R69 ;  /* 0x0000000200117824 */ /* 0x040fe400078e0245 */
[----:B------:R1:W-:Y:S01]  /*1fb90*/  @P1 STG.E [R20.64], R5 ;  /* 0x0000000514001986 */ /* 0x0003e2000c10190c */
[----:B------:R-:W-:Y:S02]  /*1fba0*/  LEA R2, P1, R69, R78, 0x2 ;  /* 0x0000004e45027211 */ /* 0x000fe400078210ff */
[-C--:B------:R-:W-:Y:S01]  /*1fbb0*/  LEA.HI.X.SX32 R25, R67, R79.reuse, 0x2, P6 ;  /* 0x0000004f43197211 */ /* 0x080fe200030f16ff */
[----:B------:R-:W-:Y:S01]  /*1fbc0*/  IMAD R29, R0, 0x2, R17 ;  /* 0x00000002001d7824 */ /* 0x000fe200078e0211 */
[----:B------:R-:W-:-:S03]  /*1fbd0*/  LEA.HI.X.SX32 R3, R69, R79, 0x2, P1 ;  /* 0x0000004f45037211 */ /* 0x000fc600008f16ff */
[----:B------:R1:W-:Y:S04]  /*1fbe0*/  @P5 STG.E [R24.64], R13 ;  /* 0x0000000d18005986 */ /* 0x0003e8000c10190c */
[----:B------:R2:W-:Y:S01]  /*1fbf0*/  @P2 STG.E [R2.64], R9 ;  /* 0x0000000902002986 */ /* 0x0005e2000c10190c */
[----:B-1----:R-:W-:-:S04]  /*1fc00*/  IMAD R21, R0, 0x2, R29 ;  /* 0x0000000200157824 */ /* 0x002fc800078e021d */
[----:B------:R-:W-:Y:S01]  /*1fc10*/  IMAD R25, R0, 0x2, R21 ;  /* 0x0000000200197824 */ /* 0x000fe200078e0215 */
[----:B----4-:R-:W-:Y:S02]  /*1fc20*/  ISETP.LT.AND P3, PT, R16, c[0x0][0x17c], !P0 ;  /* 0x00005f0010007a0c */ /* 0x010fe40004761270 */
[----:B------:R-:W-:-:S04]  /*1fc30*/  LEA R16, P6, R17, R78, 0x2 ;  /* 0x0000004e11107211 */ /* 0x000fc800078c10ff */
[----:B------:R-:W-:Y:S02]  /*1fc40*/  LEA.HI.X.SX32 R17, R17, R79, 0x2, P6 ;  /* 0x0000004f11117211 */ /* 0x000fe400030f16ff */
[----:B--2---:R-:W-:Y:S02]  /*1fc50*/  ISETP.LT.AND P1, PT, R4, c[0x0][0x17c], !P0 ;  /* 0x00005f0004007a0c */ /* 0x004fe40004721270 */
[----:B------:R-:W-:-:S04]  /*1fc60*/  LEA R4, P2, R29, R78, 0x2 ;  /* 0x0000004e1d047211 */ /* 0x000fc800078410ff */
[----:B------:R-:W-:Y:S01]  /*1fc70*/  LEA.HI.X.SX32 R5, R29, R79, 0x2, P2 ;  /* 0x0000004f1d057211 */ /* 0x000fe200010f16ff */
[----:B------:R1:W-:Y:S01]  /*1fc80*/  @P4 STG.E [R16.64], R33 ;  /* 0x0000002110004986 */ /* 0x0003e2000c10190c */
[----:B------:R-:W-:-:S03]  /*1fc90*/  ISETP.LT.AND P4, PT, R32, c[0x0][0x17c], !P0 ;  /* 0x00005f0020007a0c */ /* 0x000fc60004781270 */
[----:B------:R2:W-:Y:S01]  /*1fca0*/  @P3 STG.E [R4.64], R41 ;  /* 0x0000002904003986 */ /* 0x0005e2000c10190c */
[----:B------:R-:W-:-:S03]  /*1fcb0*/  LEA R2, P3, R25, R78, 0x2 ;  /* 0x0000004e19027211 */ /* 0x000fc600078610ff */
[----:B------:R-:W4:Y:S01]  /*1fcc0*/  LDL.LU R32, [R1+0x504] ;  /* 0x0005040001207983 */ /* 0x000f220000300800 */
[----:B------:R-:W-:-:S03]  /*1fcd0*/  LEA.HI.X.SX32 R3, R25, R79, 0x2, P3 ;  /* 0x0000004f19037211 */ /* 0x000fc600018f16ff */
[----:B------:R-:W4:Y:S01]  /*1fce0*/  LDL.LU R24, [R1+0x500] ;  /* 0x0005000001187983 */ /* 0x000f220000300800 */
[----:B---3--:R-:W-:-:S03]  /*1fcf0*/  ISETP.LT.AND P3, PT, R28, c[0x0][0x17c], !P0 ;  /* 0x00005f001c007a0c */ /* 0x008fc60004761270 */
[----:B------:R-:W3:Y:S04]  /*1fd00*/  LDL.LU R28, [R1+0x4fc] ;  /* 0x0004fc00011c7983 */ /* 0x000ee80000300800 */
[----:B------:R-:W3:Y:S04]  /*1fd10*/  LDL.LU R20, [R1+0x4f8] ;  /* 0x0004f80001147983 */ /* 0x000ee80000300800 */
[----:B------:R-:W3:Y:S04]  /*1fd20*/  LDL.LU R29, [R1+0x4f4] ;  /* 0x0004f400011d7983 */ /* 0x000ee80000300800 */
[----:B-1----:R-:W3:Y:S01]  /*1fd30*/  LDL.LU R16, [R1+0x4f0] ;  /* 0x0004f00001107983 */ /* 0x002ee20000300800 */
[----:B------:R-:W-:-:S02]  /*1fd40*/  ISETP.LT.AND P5, PT, R12, c[0x0][0x17c], !P0 ;  /* 0x00005f000c007a0c */ /* 0x000fc400047a1270 */
[CC--:B------:R-:W-:Y:S01]  /*1fd50*/  LEA R12, P6, R21.reuse, R78.reuse, 0x2 ;  /* 0x0000004e150c7211 */ /* 0x0c0fe200078c10ff */
[----:B------:R-:W-:Y:S01]  /*1fd60*/  IMAD R9, R0, 0x2, R25 ;  /* 0x0000000200097824 */ /* 0x000fe200078e0219 */
[----:B------:R-:W-:Y:S01]  /*1fd70*/  ISETP.LT.AND P2, PT, R8, c[0x0][0x17c], !P0 ;  /* 0x00005f0008007a0c */ /* 0x000fe20004741270 */
[----:B------:R-:W3:Y:S01]  /*1fd80*/  LDL.LU R25, [R1+0x4ec] ;  /* 0x0004ec0001197983 */ /* 0x000ee20000300800 */
[----:B------:R-:W-:Y:S01]  /*1fd90*/  LEA.HI.X.SX32 R13, R21, R79, 0x2, P6 ;  /* 0x0000004f150d7211 */ /* 0x000fe200030f16ff */
[----:B------:R-:W-:Y:S01]  /*1fda0*/  IMAD R17, R0, 0x2, R9 ;  /* 0x0000000200117824 */ /* 0x000fe200078e0209 */
[----:B------:R-:W-:-:S03]  /*1fdb0*/  LEA R8, P6, R9, R78, 0x2 ;  /* 0x0000004e09087211 */ /* 0x000fc600078c10ff */
[C---:B------:R-:W-:Y:S02]  /*1fdc0*/  IMAD R21, R0.reuse, 0x2, R17 ;  /* 0x0000000200157824 */ /* 0x040fe400078e0211 */
[----:B------:R1:W-:Y:S04]  /*1fdd0*/  @P5 STG.E [R12.64], R37 ;  /* 0x000000250c005986 */ /* 0x0003e8000c10190c */
[----:B------:R1:W-:Y:S01]  /*1fde0*/  @P1 STG.E [R2.64], R45 ;  /* 0x0000002d02001986 */ /* 0x0003e2000c10190c */
[----:B--2---:R-:W-:Y:S02]  /*1fdf0*/  LEA R4, P1, R17, R78, 0x2 ;  /* 0x0000004e11047211 */ /* 0x004fe400078210ff */
[-C--:B------:R-:W-:Y:S02]  /*1fe00*/  LEA.HI.X.SX32 R9, R9, R79.reuse, 0x2, P6 ;  /* 0x0000004f09097211 */ /* 0x080fe400030f16ff */
[----:B------:R-:W-:Y:S01]  /*1fe10*/  LEA.HI.X.SX32 R5, R17, R79, 0x2, P1 ;  /* 0x0000004f11057211 */ /* 0x000fe200008f16ff */
[----:B------:R-:W-:Y:S01]  /*1fe20*/  IMAD R17, R0, 0x2, R21 ;  /* 0x0000000200117824 */ /* 0x000fe200078e0215 */
[----:B------:R-:W-:-:S02]  /*1fe30*/  ISETP.LT.AND P5, PT, R44, c[0x0][0x17c], !P0 ;  /* 0x00005f002c007a0c */ /* 0x000fc400047a1270 */
[CC--:B-1----:R-:W-:Y:S01]  /*1fe40*/  LEA R12, P6, R21.reuse, R78.reuse, 0x2 ;  /* 0x0000004e150c7211 */ /* 0x0c2fe200078c10ff */
[----:B------:R1:W-:Y:S03]  /*1fe50*/  @P4 STG.E [R8.64], R49 ;  /* 0x0000003108004986 */ /* 0x0003e6000c10190c */
[-C--:B------:R-:W-:Y:S01]  /*1fe60*/  LEA.HI.X.SX32 R13, R21, R79.reuse, 0x2, P6 ;  /* 0x0000004f150d7211 */ /* 0x080fe200030f16ff */
[----:B------:R2:W-:Y:S01]  /*1fe70*/  @P2 STG.E [R4.64], R53 ;  /* 0x0000003504002986 */ /* 0x0005e2000c10190c */
[C---:B------:R-:W-:Y:S01]  /*1fe80*/  LEA R2, P2, R17.reuse, R78, 0x2 ;  /* 0x0000004e11027211 */ /* 0x040fe200078410ff */
[----:B------:R-:W-:Y:S01]  /*1fe90*/  IMAD R21, R0, 0x2, R17 ;  /* 0x0000000200157824 */ /* 0x000fe200078e0211 */
[----:B------:R-:W-:Y:S02]  /*1fea0*/  ISETP.LT.AND P4, PT, R40, c[0x0][0x17c], !P0 ;  /* 0x00005f0028007a0c */ /* 0x000fe40004781270 */
[----:B------:R-:W-:Y:S01]  /*1feb0*/  LEA.HI.X.SX32 R3, R17, R79, 0x2, P2 ;  /* 0x0000004f11037211 */ /* 0x000fe200010f16ff */
[----:B------:R-:W-:Y:S01]  /*1fec0*/  IMAD R17, R0, 0x2, R21 ;  /* 0x0000000200117824 */ /* 0x000fe200078e0215 */
[----:B------:R-:W-:-:S02]  /*1fed0*/  ISETP.LT.AND P1, PT, R36, c[0x0][0x17c], !P0 ;  /* 0x00005f0024007a0c */ /* 0x000fc40004721270 */
[CC--:B-1----:R-:W-:Y:S01]  /*1fee0*/  LEA R8, P6, R21.reuse, R78.reuse, 0x2 ;  /* 0x0000004e15087211 */ /* 0x0c2fe200078c10ff */
[----:B------:R1:W-:Y:S03]  /*1fef0*/  @P5 STG.E [R12.64], R57 ;  /* 0x000000390c005986 */ /* 0x0003e6000c10190c */
[-C--:B------:R-:W-:Y:S01]  /*1ff00*/  LEA.HI.X.SX32 R9, R21, R79.reuse, 0x2, P6 ;  /* 0x0000004f15097211 */ /* 0x080fe200030f16ff */
[----:B------:R1:W-:Y:S01]  /*1ff10*/  @P3 STG.E [R2.64], R61 ;  /* 0x0000003d02003986 */ /* 0x0003e2000c10190c */
[CC--:B--2---:R-:W-:Y:S01]  /*1ff20*/  LEA R4, P3, R17.reuse, R78.reuse, 0x2 ;  /* 0x0000004e11047211 */ /* 0x0c4fe200078610ff */
[C---:B------:R-:W-:Y:S02]  /*1ff30*/  IMAD R21, R0.reuse, 0x2, R17 ;  /* 0x0000000200157824 */ /* 0x040fe400078e0211 */
[----:B------:R-:W-:Y:S01]  /*1ff40*/  @P4 STG.E [R8.64], R85 ;  /* 0x0000005508004986 */ /* 0x000fe2000c10190c */
[----:B------:R-:W-:Y:S01]  /*1ff50*/  LEA.HI.X.SX32 R5, R17, R79, 0x2, P3 ;  /* 0x0000004f11057211 */ /* 0x000fe200018f16ff */
[----:B------:R-:W-:Y:S01]  /*1ff60*/  IMAD R17, R0, 0x2, R21 ;  /* 0x0000000200117824 */ /* 0x000fe200078e0215 */
[----:B-1----:R-:W-:-:S03]  /*1ff70*/  LEA R12, P6, R21, R78, 0x2 ;  /* 0x0000004e150c7211 */ /* 0x002fc600078c10ff */
[----:B------:R-:W-:Y:S01]  /*1ff80*/  @P1 STG.E [R4.64], R22 ;  /* 0x0000001604001986 */ /* 0x000fe2000c10190c */
[----:B------:R-:W-:Y:S02]  /*1ff90*/  LEA.HI.X.SX32 R13, R21, R79, 0x2, P6 ;  /* 0x0000004f150d7211 */ /* 0x000fe400030f16ff */
[----:B------:R-:W-:-:S04]  /*1ffa0*/  LEA R2, P1, R17, R78, 0x2 ;  /* 0x0000004e11027211 */ /* 0x000fc800078210ff */
[----:B------:R-:W-:Y:S02]  /*1ffb0*/  LEA.HI.X.SX32 R3, R17, R79, 0x2, P1 ;  /* 0x0000004f11037211 */ /* 0x000fe400008f16ff */
[----:B----4-:R-:W-:Y:S02]  /*1ffc0*/  ISETP.LT.AND P5, PT, R32, c[0x0][0x17c], !P0 ;  /* 0x00005f0020007a0c */ /* 0x010fe400047a1270 */
[----:B------:R-:W-:Y:S02]  /*1ffd0*/  ISETP.LT.AND P2, PT, R24, c[0x0][0x17c], !P0 ;  /* 0x00005f0018007a0c */ /* 0x000fe40004741270 */
[----:B------:R-:W2:Y:S01]  /*1ffe0*/  LDL.LU R24, [R1+0x4e8] ;  /* 0x0004e80001187983 */ /* 0x000ea20000300800 */
[----:B---3--:R-:W-:-:S03]  /*1fff0*/  ISETP.LT.AND P4, PT, R28, c[0x0][0x17c], !P0 ;  /* 0x00005f001c007a0c */ /* 0x008fc60004781270 */
[----:B------:R-:W3:Y:S01]  /*20000*/  LDL.LU R28, [R1+0x4e4] ;  /* 0x0004e400011c7983 */ /* 0x000ee20000300800 */
[----:B------:R-:W-:-:S03]  /*20010*/  ISETP.LT.AND P3, PT, R20, c[0x0][0x17c], !P0 ;  /* 0x00005f0014007a0c */ /* 0x000fc60004761270 */
[----:B------:R-:W4:Y:S04]  /*20020*/  LDL.LU R20, [R1+0x4e0] ;  /* 0x0004e00001147983 */ /* 0x000f280000300800 */
[----:B------:R1:W-:Y:S01]  /*20030*/  @P5 STG.E [R12.64], R26 ;  /* 0x0000001a0c005986 */ /* 0x0003e2000c10190c */
[----:B------:R-:W-:-:S03]  /*20040*/  ISETP.LT.AND P1, PT, R16, c[0x0][0x17c], !P0 ;  /* 0x00005f0010007a0c */ /* 0x000fc60004721270 */
[----:B-1----:R-:W3:Y:S04]  /*20050*/  LDL.LU R26, [R1+0x4dc] ;  /* 0x0004dc00011a7983 */ /* 0x002ee80000300800 */
[----:B------:R-:W3:Y:S01]  /*20060*/  LDL.LU R16, [R1+0x4d8] ;  /* 0x0004d80001107983 */ /* 0x000ee20000300800 */
[----:B------:R-:W-:-:S04]  /*20070*/  IMAD R21, R0, 0x2, R17 ;  /* 0x0000000200157824 */ /* 0x000fc800078e0211 */
[C---:B------:R-:W-:Y:S01]  /*20080*/  IMAD R17, R0.reuse, 0x2, R21 ;  /* 0x0000000200117824 */ /* 0x040fe200078e0215 */
[CC--:B------:R-:W-:Y:S01]  /*20090*/  LEA R8, P6, R21.reuse, R78.reuse, 0x2 ;  /* 0x0000004e15087211 */ /* 0x0c0fe200078c10ff */
[----:B------:R1:W-:Y:S03]  /*200a0*/  @P2 STG.E [R2.64], R18 ;  /* 0x0000001202002986 */ /* 0x0003e6000c10190c */
[-C--:B------:R-:W-:Y:S01]  /*200b0*/  LEA.HI.X.SX32 R9, R21, R79.reuse, 0x2, P6 ;  /* 0x0000004f15097211 */ /* 0x080fe200030f16ff */
[C---:B------:R-:W-:Y:S01]  /*200c0*/  IMAD R21, R0.reuse, 0x2, R17 ;  /* 0x0000000200157824 */ /* 0x040fe200078e0211 */
[-C--:B------:R-:W-:Y:S02]  /*200d0*/  LEA R4, P2, R17, R78.reuse, 0x2 ;  /* 0x0000004e11047211 */ /* 0x080fe400078410ff */
[----:B------:R-:W-:Y:S02]  /*200e0*/  ISETP.LT.AND P5, PT, R29, c[0x0][0x17c], !P0 ;  /* 0x00005f001d007a0c */ /* 0x000fe400047a1270 */
[----:B------:R-:W-:Y:S01]  /*200f0*/  LEA.HI.X.SX32 R5, R17, R79, 0x2, P2 ;  /* 0x0000004f11057211 */ /* 0x000fe200010f16ff */
[----:B------:R-:W-:Y:S01]  /*20100*/  IMAD R17, R0, 0x2, R21 ;  /* 0x0000000200117824 */ /* 0x000fe200078e0215 */
[----:B------:R-:W-:Y:S01]  /*20110*/  LEA R12, P6, R21, R78, 0x2 ;  /* 0x0000004e150c7211 */ /* 0x000fe200078c10ff */
[----:B------:R-:W-:Y:S01]  /*20120*/  @P4 STG.E [R8.64], R30 ;  /* 0x0000001e08004986 */ /* 0x000fe2000c10190c */
[----:B------:R-:W-:-:S02]  /*20130*/  ISETP.LT.AND P4, PT, R25, c[0x0][0x17c], !P0 ;  /* 0x00005f0019007a0c */ /* 0x000fc40004781270 */
[-C--:B------:R-:W-:Y:S01]  /*20140*/  LEA.HI.X.SX32 R13, R21, R79.reuse, 0x2, P6 ;  /* 0x0000004f150d7211 */ /* 0x080fe200030f16ff */
[----:B------:R1:W-:Y:S02]  /*20150*/  @P3 STG.E [R4.64], R6 ;  /* 0x0000000604003986 */ /* 0x0003e4000c10190c */
[CC--:B-1----:R-:W-:Y:S01]  /*20160*/  LEA R2, P3, R17.reuse, R78.reuse, 0x2 ;  /* 0x0000004e11027211 */ /* 0x0c2fe200078610ff */
[C---:B------:R-:W-:Y:S01]  /*20170*/  IMAD R21, R0.reuse, 0x2, R17 ;  /* 0x0000000200157824 */ /* 0x040fe200078e0211 */
[----:B------:R-:W3:Y:S02]  /*20180*/  LDL.LU R25, [R1+0x4d4] ;  /* 0x0004d40001197983 */ /* 0x000ee40000300800 */
[----:B------:R-:W-:Y:S01]  /*20190*/  LEA.HI.X.SX32 R3, R17, R79, 0x2, P3 ;  /* 0x0000004f11037211 */ /* 0x000fe200018f16ff */
[----:B------:R-:W-:Y:S01]  /*201a0*/  IMAD R17, R0, 0x2, R21 ;  /* 0x0000000200117824 */ /* 0x000fe200078e0215 */
[----:B------:R1:W-:Y:S04]  /*201b0*/  @P5 STG.E [R12.64], R14 ;  /* 0x0000000e0c005986 */ /* 0x0003e8000c10190c */
[----:B------:R1:W-:Y:S01]  /*201c0*/  @P1 STG.E [R2.64], R10 ;  /* 0x0000000a02001986 */ /* 0x0003e2000c10190c */
[----:B------:R-:W-:-:S04]  /*201d0*/  LEA R4, P1, R17, R78, 0x2 ;  /* 0x0000004e11047211 */ /* 0x000fc800078210ff */
[----:B------:R-:W-:Y:S02]  /*201e0*/  LEA.HI.X.SX32 R5, R17, R79, 0x2, P1 ;  /* 0x0000004f11057211 */ /* 0x000fe400008f16ff */
[----:B--2---:R-:W-:Y:S02]  /*201f0*/  ISETP.LT.AND P2, PT, R24, c[0x0][0x17c], !P0 ;  /* 0x00005f0018007a0c */ /* 0x004fe40004741270 */
[----:B------:R-:W2:Y:S04]  /*20200*/  LDL.LU R24, [R1+0x4d0] ;  /* 0x0004d00001187983 */ /* 0x000ea80000300800 */
[----:B------:R-:W2:Y:S01]  /*20210*/  LDL.LU R22, [R1+0x4cc] ;  /* 0x0004cc0001167983 */ /* 0x000ea20000300800 */
[----:B----4-:R-:W-:-:S03]  /*20220*/  ISETP.LT.AND P3, PT, R20, c[0x0][0x17c], !P0 ;  /* 0x00005f0014007a0c */ /* 0x010fc60004761270 */
[----:B------:R-:W4:Y:S04]  /*20230*/  LDL.LU R20, [R1+0x4c8] ;  /* 0x0004c80001147983 */ /* 0x000f280000300800 */
[----:B------:R-:W4:Y:S01]  /*20240*/  LDL.LU R18, [R1+0x4c4] ;  /* 0x0004c40001127983 */ /* 0x000f220000300800 */
[----:B---3--:R-:W-:-:S03]  /*20250*/  ISETP.LT.AND P1, PT, R16, c[0x0][0x17c], !P0 ;  /* 0x00005f0010007a0c */ /* 0x008fc60004721270 */
[----:B------:R-:W3:Y:S04]  /*20260*/  LDL.LU R16, [R1+0x4c0] ;  /* 0x0004c00001107983 */ /* 0x000ee80000300800 */
[----:B-1----:R-:W3:Y:S01]  /*20270*/  LDL.LU R14, [R1+0x4bc] ;  /* 0x0004bc00010e7983 */ /* 0x002ee20000300800 */
[C---:B------:R-:W-:Y:S02]  /*20280*/  LEA R8, P6, R21.reuse, R78, 0x2 ;  /* 0x0000004e15087211 */ /* 0x040fe400078c10ff */
[----:B------:R-:W-:Y:S01]  /*20290*/  ISETP.LT.AND P5, PT, R28, c[0x0][0x17c], !P0 ;  /* 0x00005f001c007a0c */ /* 0x000fe200047a1270 */
[----:B------:R-:W3:Y:S01]  /*202a0*/  LDL.LU R6, [R1+0x4b8] ;  /* 0x0004b80001067983 */ /* 0x000ee20000300800 */
[----:B------:R-:W-:Y:S01]  /*202b0*/  LEA.HI.X.SX32 R9, R21, R79, 0x2, P6 ;  /* 0x0000004f15097211 */ /* 0x000fe200030f16ff */
[----:B------:R-:W-:-:S04]  /*202c0*/  IMAD R21, R0, 0x2, R17 ;  /* 0x0000000200157824 */ /* 0x000fc800078e0211 */
[C---:B------:R-:W-:Y:S01]  /*202d0*/  IMAD R17, R0.reuse, 0x2, R21 ;  /* 0x0000000200117824 */ /* 0x040fe200078e0215 */
[CC--:B------:R-:W-:Y:S01]  /*202e0*/  LEA R12, P6, R21.reuse, R78.reuse, 0x2 ;  /* 0x0000004e150c7211 */ /* 0x0c0fe200078c10ff */
[----:B------:R1:W-:Y:S03]  /*202f0*/  @P4 STG.E [R8.64], R34 ;  /* 0x0000002208004986 */ /* 0x0003e6000c10190c */
[----:B------:R-:W-:Y:S01]  /*20300*/  LEA.HI.X.SX32 R13, R21, R79, 0x2, P6 ;  /* 0x0000004f150d7211 */ /* 0x000fe200030f16ff */
[----:B------:R1:W-:Y:S01]  /*20310*/  @P2 STG.E [R4.64], R42 ;  /* 0x0000002a04002986 */ /* 0x0003e2000c10190c */
[----:B------:R-:W-:Y:S01]  /*20320*/  IMAD R21, R0, 0x2, R17 ;  /* 0x0000000200157824 */ /* 0x000fe200078e0211 */
[----:B------:R-:W-:Y:S02]  /*20330*/  LEA R2, P2, R17, R78, 0x2 ;  /* 0x0000004e11027211 */ /* 0x000fe400078410ff */
[----:B------:R-:W-:-:S02]  /*20340*/  ISETP.LT.AND P4, PT, R26, c[0x0][0x17c], !P0 ;  /* 0x00005f001a007a0c */ /* 0x000fc40004781270 */
[-C--:B------:R-:W-:Y:S01]  /*20350*/  LEA.HI.X.SX32 R3, R17, R79.reuse, 0x2, P2 ;  /* 0x0000004f11037211 */ /* 0x080fe200010f16ff */
[C---:B------:R-:W-:Y:S01]  /*20360*/  IMAD R17, R0.reuse, 0x2, R21 ;  /* 0x0000000200117824 */ /* 0x040fe200078e0215 */
[CC--:B-1----:R-:W-:Y:S01]  /*20370*/  LEA R8, P6, R21.reuse, R78.reuse, 0x2 ;  /* 0x0000004e15087211 */ /* 0x0c2fe200078c10ff */
[----:B------:R1:W-:Y:S03]  /*20380*/  @P5 STG.E [R12.64], R38 ;  /* 0x000000260c005986 */ /* 0x0003e6000c10190c */
[----:B------:R-:W-:Y:S01]  /*20390*/  LEA.HI.X.SX32 R9, R21, R79, 0x2, P6 ;  /* 0x0000004f15097211 */ /* 0x000fe200030f16ff */
[----:B------:R1:W-:Y:S01]  /*203a0*/  @P3 STG.E [R2.64], R46 ;  /* 0x0000002e02003986 */ /* 0x0003e2000c10190c */
[----:B------:R-:W-:Y:S01]  /*203b0*/  IMAD R21, R0, 0x2, R17 ;  /* 0x0000000200157824 */ /* 0x000fe200078e0211 */
[----:B------:R-:W-:-:S04]  /*203c0*/  LEA R4, P3, R17, R78, 0x2 ;  /* 0x0000004e11047211 */ /* 0x000fc800078610ff */
[-C--:B------:R-:W-:Y:S01]  /*203d0*/  LEA.HI.X.SX32 R5, R17, R79.reuse, 0x2, P3 ;  /* 0x0000004f11057211 */ /* 0x080fe200018f16ff */
[C---:B------:R-:W-:Y:S01]  /*203e0*/  IMAD R17, R0.reuse, 0x2, R21 ;  /* 0x0000000200117824 */ /* 0x040fe200078e0215 */
[-C--:B-1----:R-:W-:Y:S01]  /*203f0*/  LEA R12, P6, R21, R78.reuse, 0x2 ;  /* 0x0000004e150c7211 */ /* 0x082fe200078c10ff */
[----:B------:R1:W-:Y:S01]  /*20400*/  @P4 STG.E [R8.64], R50 ;  /* 0x0000003208004986 */ /* 0x0003e2000c10190c */
        /* <DEDUP_REMOVED lines=9> */
[----:B--2---:R-:W-:Y:S02]  /*204a0*/  ISETP.LT.AND P2, PT, R24, c[0x0][0x17c], !P0 ;  /* 0x00005f0018007a0c */ /* 0x004fe40004741270 */
[----:B------:R-:W-:Y:S02]  /*204b0*/  ISETP.LT.AND P4, PT, R22, c[0x0][0x17c], !P0 ;  /* 0x00005f0016007a0c */ /* 0x000fe40004781270 */
[----:B----4-:R-:W-:-:S02]  /*204c0*/  ISETP.LT.AND P3, PT, R20, c[0x0][0x17c], !P0 ;  /* 0x00005f0014007a0c */ /* 0x010fc40004761270 */
[----:B------:R-:W2:Y:S04]  /*204d0*/  LDL.LU R20, [R1+0x4b4] ;  /* 0x0004b40001147983 */ /* 0x000ea80000300800 */
[----:B------:R-:W4:Y:S01]  /*204e0*/  LDL.LU R10, [R1+0x4b0] ;  /* 0x0004b000010a7983 */ /* 0x000f220000300800 */
[----:B------:R-:W-:-:S03]  /*204f0*/  ISETP.LT.AND P5, PT, R18, c[0x0][0x17c], !P0 ;  /* 0x00005f0012007a0c */ /* 0x000fc600047a1270 */
[----:B------:R1:W-:Y:S04]  /*20500*/  @P2 STG.E [R2.64], R62 ;  /* 0x0000003e02002986 */ /* 0x0003e8000c10190c */
[----:B------:R-:W4:Y:S04]  /*20510*/  LDL.LU R18, [R1+0x4ac] ;  /* 0x0004ac0001127983 */ /* 0x000f280000300800 */
[----:B------:R1:W-:Y:S01]  /*20520*/  @P4 STG.E [R8.64], R86 ;  /* 0x0000005608004986 */ /* 0x0003e2000c10190c */
[----:B---3--:R-:W-:-:S03]  /*20530*/  ISETP.LT.AND P1, PT, R16, c[0x0][0x17c], !P0 ;  /* 0x00005f0010007a0c */ /* 0x008fc60004721270 */
[----:B------:R-:W3:Y:S01]  /*20540*/  LDL.LU R16, [R1+0x4a8] ;  /* 0x0004a80001107983 */ /* 0x000ee20000300800 */
[----:B------:R-:W-:-:S03]  /*20550*/  ISETP.LT.AND P4, PT, R14, c[0x0][0x17c], !P0 ;  /* 0x00005f000e007a0c */ /* 0x000fc60004781270 */
[----:B------:R-:W3:Y:S01]  /*20560*/  LDL.LU R14, [R1+0x4a4] ;  /* 0x0004a400010e7983 */ /* 0x000ee20000300800 */
[----:B------:R-:W-:-:S04]  /*20570*/  IMAD R17, R0, 0x2, R21 ;  /* 0x0000000200117824 */ /* 0x000fc800078e0215 */
[----:B------:R-:W-:Y:S01]  /*20580*/  IMAD R21, R0, 0x2, R17 ;  /* 0x0000000200157824 */ /* 0x000fe200078e0211 */
[----:B------:R-:W-:-:S04]  /*20590*/  LEA R4, P2, R17, R78, 0x2 ;  /* 0x0000004e11047211 */ /* 0x000fc800078410ff */
[----:B------:R-:W-:Y:S01]  /*205a0*/  LEA.HI.X.SX32 R5, R17, R79, 0x2, P2 ;  /* 0x0000004f11057211 */ /* 0x000fe200010f16ff */
[----:B------:R-:W-:Y:S01]  /*205b0*/  IMAD R17, R0, 0x2, R21 ;  /* 0x0000000200117824 */ /* 0x000fe200078e0215 */
[----:B-1----:R-:W-:-:S03]  /*205c0*/  LEA R12, P6, R21, R78, 0x2 ;  /* 0x0000004e150c7211 */ /* 0x002fc600078c10ff */
[----:B------:R1:W-:Y:S01]  /*205d0*/  @P3 STG.E [R4.64], R23 ;  /* 0x0000001704003986 */ /* 0x0003e2000c10190c */
[-C--:B------:R-:W-:Y:S01]  /*205e0*/  LEA.HI.X.SX32 R13, R21, R79.reuse, 0x2, P6 ;  /* 0x0000004f150d7211 */ /* 0x080fe200030f16ff */
[----:B------:R-:W-:Y:S01]  /*205f0*/  IMAD R21, R0, 0x2, R17 ;  /* 0x0000000200157824 */ /* 0x000fe200078e0211 */
[CC--:B------:R-:W-:Y:S02]  /*20600*/  LEA R2, P3, R17.reuse, R78.reuse, 0x2 ;  /* 0x0000004e11027211 */ /* 0x0c0fe400078610ff */
[----:B------:R-:W-:Y:S02]  /*20610*/  ISETP.LT.AND P2, PT, R6, c[0x0][0x17c], !P0 ;  /* 0x00005f0006007a0c */ /* 0x000fe40004741270 */
[-C--:B------:R-:W-:Y:S01]  /*20620*/  LEA.HI.X.SX32 R3, R17, R79.reuse, 0x2, P3 ;  /* 0x0000004f11037211 */ /* 0x080fe200018f16ff */
[C---:B------:R-:W-:Y:S01]  /*20630*/  IMAD R17, R0.reuse, 0x2, R21 ;  /* 0x0000000200117824 */ /* 0x040fe200078e0215 */
[C---:B------:R-:W-:Y:S01]  /*20640*/  LEA R8, P6, R21.reuse, R78, 0x2 ;  /* 0x0000004e15087211 */ /* 0x040fe200078c10ff */
[----:B------:R-:W3:Y:S04]  /*20650*/  LDL.LU R6, [R1+0x4a0] ;  /* 0x0004a00001067983 */ /* 0x000ee80000300800 */
[----:B------:R-:W-:Y:S01]  /*20660*/  @P5 STG.E [R12.64], R27 ;  /* 0x0000001b0c005986 */ /* 0x000fe2000c10190c */
[----:B------:R-:W-:Y:S01]  /*20670*/  LEA.HI.X.SX32 R9, R21, R79, 0x2, P6 ;  /* 0x0000004f15097211 */ /* 0x000fe200030f16ff */
[----:B------:R-:W-:-:S02]  /*20680*/  IMAD R21, R0, 0x2, R17 ;  /* 0x0000000200157824 */ /* 0x000fc400078e0211 */
[----:B------:R1:W-:Y:S02]  /*20690*/  @P1 STG.E [R2.64], R19 ;  /* 0x0000001302001986 */ /* 0x0003e4000c10190c */
[----:B-1----:R-:W-:-:S04]  /*206a0*/  LEA R4, P1, R17, R78, 0x2 ;  /* 0x0000004e11047211 */ /* 0x002fc800078210ff */
[----:B------:R-:W-:Y:S01]  /*206b0*/  LEA.HI.X.SX32 R5, R17, R79, 0x2, P1 ;  /* 0x0000004f11057211 */ /* 0x000fe200008f16ff */
[----:B------:R-:W-:Y:S01]  /*206c0*/  IMAD R17, R0, 0x2, R21 ;  /* 0x0000000200117824 */ /* 0x000fe200078e0215 */
[----:B------:R1:W-:Y:S04]  /*206d0*/  @P4 STG.E [R8.64], R31 ;  /* 0x0000001f08004986 */ /* 0x0003e8000c10190c */
[----:B------:R1:W-:Y:S01]  /*206e0*/  @P2 STG.E [R4.64], R7 ;  /* 0x0000000704002986 */ /* 0x0003e2000c10190c */
[----:B------:R-:W-:-:S04]  /*206f0*/  LEA R2, P2, R17, R78, 0x2 ;  /* 0x0000004e11027211 */ /* 0x000fc800078410ff */
[----:B------:R-:W-:Y:S02]  /*20700*/  LEA.HI.X.SX32 R3, R17, R79, 0x2, P2 ;  /* 0x0000004f11037211 */ /* 0x000fe400010f16ff */
[----:B--2---:R-:W-:Y:S02]  /*20710*/  ISETP.LT.AND P5, PT, R20, c[0x0][0x17c], !P0 ;  /* 0x00005f0014007a0c */ /* 0x004fe400047a1270 */
[----:B------:R-:W2:Y:S01]  /*20720*/  LDL.LU R20, [R1+0x49c] ;  /* 0x00049c0001147983 */ /* 0x000ea20000300800 */
[----:B----4-:R-:W-:-:S03]  /*20730*/  ISETP.LT.AND P3, PT, R10, c[0x0][0x17c], !P0 ;  /* 0x00005f000a007a0c */ /* 0x010fc60004761270 */
[----:B------:R-:W4:Y:S01]  /*20740*/  LDL.LU R10, [R1+0x498] ;  /* 0x00049800010a7983 */ /* 0x000f220000300800 */
[----:B------:R-:W-:-:S03]  /*20750*/  ISETP.LT.AND P4, PT, R18, c[0x0][0x17c], !P0 ;  /* 0x00005f0012007a0c */ /* 0x000fc60004781270 */
[----:B------:R-:W4:Y:S01]  /*20760*/  LDL.LU R18, [R1+0x494] ;  /* 0x0004940001127983 */ /* 0x000f220000300800 */
[----:B---3--:R-:W-:-:S03]  /*20770*/  ISETP.LT.AND P1, PT, R16, c[0x0][0x17c], !P0 ;  /* 0x00005f0010007a0c */ /* 0x008fc60004721270 */
[----:B------:R-:W3:Y:S01]  /*20780*/  LDL.LU R16, [R1+0x490] ;  /* 0x0004900001107983 */ /* 0x000ee20000300800 */
[----:B------:R-:W-:-:S03]  /*20790*/  ISETP.LT.AND P2, PT, R14, c[0x0][0x17c], !P0 ;  /* 0x00005f000e007a0c */ /* 0x000fc60004741270 */
[----:B------:R-:W3:Y:S01]  /*207a0*/  LDL.LU R14, [R1+0x48c] ;  /* 0x00048c00010e7983 */ /* 0x000ee20000300800 */
[----:B------:R-:W-:Y:S01]  /*207b0*/  LEA R12, P6, R21, R78, 0x2 ;  /* 0x0000004e150c7211 */ /* 0x000fe200078c10ff */
[----:B------:R-:W-:-:S03]  /*207c0*/  IMAD R19, R0, 0x2, R17 ;  /* 0x0000000200137824 */ /* 0x000fc600078e0211 */
[----:B------:R-:W-:Y:S01]  /*207d0*/  LEA.HI.X.SX32 R13, R21, R79, 0x2, P6 ;  /* 0x0000004f150d7211 */ /* 0x000fe200030f16ff */
[----:B------:R-:W-:Y:S01]  /*207e0*/  IMAD R17, R0, 0x2, R19 ;  /* 0x0000000200117824 */ /* 0x000fe200078e0213 */
[----:B-1----:R-:W-:-:S04]  /*207f0*/  LEA R8, P6, R19, R78, 0x2 ;  /* 0x0000004e13087211 */ /* 0x002fc800078c10ff */
[----:B------:R-:W-:Y:S01]  /*20800*/  LEA.HI.X.SX32 R9, R19, R79, 0x2, P6 ;  /* 0x0000004f13097211 */ /* 0x000fe200030f16ff */
[C---:B------:R-:W-:Y:S01]  /*20810*/  IMAD R19, R0.reuse, 0x2, R17 ;  /* 0x0000000200137824 */ /* 0x040fe200078e0211 */
[----:B------:R1:W-:Y:S03]  /*20820*/  @P5 STG.E [R12.64], R15 ;  /* 0x0000000f0c005986 */ /* 0x0003e6000c10190c */
[C---:B------:R-:W-:Y:S01]  /*20830*/  IMAD R21, R0.reuse, 0x2, R19 ;  /* 0x0000000200157824 */ /* 0x040fe200078e0213 */
[----:B------:R1:W-:Y:S01]  /*20840*/  @P3 STG.E [R2.64], R11 ;  /* 0x0000000b02003986 */ /* 0x0003e2000c10190c */
[----:B------:R-:W-:Y:S02]  /*20850*/  LEA R4, P3, R17, R78, 0x2 ;  /* 0x0000004e11047211 */ /* 0x000fe400078610ff */
[----:B-1----:R-:W-:Y:S01]  /*20860*/  IMAD R13, R0, 0x2, R21 ;  /* 0x00000002000d7824 */ /* 0x002fe200078e0215 */
[----:B------:R-:W-:-:S03]  /*20870*/  ISETP.LT.AND P5, PT, R6, c[0x0][0x17c], !P0 ;  /* 0x00005f0006007a0c */ /* 0x000fc600047a1270 */
[C---:B------:R-:W-:Y:S01]  /*20880*/  IMAD R15, R0.reuse, 0x2, R13 ;  /* 0x00000002000f7824 */ /* 0x040fe200078e020d */
[-C--:B------:R-:W-:Y:S02]  /*20890*/  LEA.HI.X.SX32 R5, R17, R79.reuse, 0x2, P3 ;  /* 0x0000004f11057211 */ /* 0x080fe400018f16ff */
[CC--:B------:R-:W-:Y:S01]  /*208a0*/  LEA R6, P6, R19.reuse, R78.reuse, 0x2 ;  /* 0x0000004e13067211 */ /* 0x0c0fe200078c10ff */
[C---:B------:R-:W-:Y:S01]  /*208b0*/  IMAD R17, R0.reuse, 0x2, R15 ;  /* 0x0000000200117824 */ /* 0x040fe200078e020f */
[----:B------:R1:W-:Y:S02]  /*208c0*/  @P4 STG.E [R8.64], R35 ;  /* 0x0000002308004986 */ /* 0x0003e4000c10190c */
[----:B------:R-:W-:Y:S01]  /*208d0*/  LEA.HI.X.SX32 R7, R19, R79, 0x2, P6 ;  /* 0x0000004f13077211 */ /* 0x000fe200030f16ff */
[----:B------:R-:W-:Y:S01]  /*208e0*/  IMAD R19, R0, 0x2, R17 ;  /* 0x0000000200137824 */ /* 0x000fe200078e0211 */
[----:B------:R2:W-:Y:S01]  /*208f0*/  @P1 STG.E [R4.64], R43 ;  /* 0x0000002b04001986 */ /* 0x0005e2000c10190c */
[----:B------:R-:W-:-:S02]  /*20900*/  LEA R2, P1, R21, R78, 0x2 ;  /* 0x0000004e15027211 */ /* 0x000fc400078210ff */
[----:B------:R-:W-:Y:S01]  /*20910*/  IMAD R0, R0, 0x2, R19 ;  /* 0x0000000200007824 */ /* 0x000fe200078e0213 */
[----:B------:R2:W-:Y:S01]  /*20920*/  @P2 STG.E [R6.64], R39 ;  /* 0x0000002706002986 */ /* 0x0005e2000c10190c */
[----:B------:R-:W-:Y:S02]  /*20930*/  LEA.HI.X.SX32 R3, R21, R79, 0x2, P1 ;  /* 0x0000004f15037211 */ /* 0x000fe400008f16ff */
[-C--:B------:R-:W-:Y:S02]  /*20940*/  LEA R12, P1, R17, R78.reuse, 0x2 ;  /* 0x0000004e110c7211 */ /* 0x080fe400078210ff */
[----:B-1----:R-:W-:-:S04]  /*20950*/  LEA R8, P2, R13, R78, 0x2 ;  /* 0x0000004e0d087211 */ /* 0x002fc800078410ff */
[-C--:B------:R-:W-:Y:S02]  /*20960*/  LEA.HI.X.SX32 R9, R13, R79.reuse, 0x2, P2 ;  /* 0x0000004f0d097211 */ /* 0x080fe400010f16ff */
[----:B------:R-:W-:Y:S01]  /*20970*/  LEA.HI.X.SX32 R13, R17, R79, 0x2, P1 ;  /* 0x0000004f110d7211 */ /* 0x000fe200008f16ff */
[----:B------:R1:W-:Y:S01]  /*20980*/  @P5 STG.E [R2.64], R47 ;  /* 0x0000002f02005986 */ /* 0x0003e2000c10190c */
[----:B--2---:R-:W-:Y:S02]  /*20990*/  ISETP.LT.AND P4, PT, R20, c[0x0][0x17c], !P0 ;  /* 0x00005f0014007a0c */ /* 0x004fe40004781270 */
[----:B----4-:R-:W-:Y:S02]  /*209a0*/  ISETP.LT.AND P3, PT, R10, c[0x0][0x17c], !P0 ;  /* 0x00005f000a007a0c */ /* 0x010fe40004761270 */
[----:B------:R-:W-:-:S04]  /*209b0*/  LEA R10, P6, R15, R78, 0x2 ;  /* 0x0000004e0f0a7211 */ /* 0x000fc800078c10ff */
[-C--:B------:R-:W-:Y:S02]  /*209c0*/  LEA.HI.X.SX32 R11, R15, R79.reuse, 0x2, P6 ;  /* 0x0000004f0f0b7211 */ /* 0x080fe400030f16ff */
[----:B------:R-:W-:Y:S02]  /*209d0*/  LEA R4, P6, R0, R78, 0x2 ;  /* 0x0000004e00047211 */ /* 0x000fe400078c10ff */
[----:B------:R-:W-:Y:S02]  /*209e0*/  ISETP.LT.AND P2, PT, R18, c[0x0][0x17c], !P0 ;  /* 0x00005f0012007a0c */ /* 0x000fe40004741270 */
[----:B------:R-:W-:Y:S02]  /*209f0*/  LEA.HI.X.SX32 R5, R0, R79, 0x2, P6 ;  /* 0x0000004f00057211 */ /* 0x000fe400030f16ff */
[----:B---3--:R-:W-:Y:S02]  /*20a00*/  ISETP.LT.AND P1, PT, R16, c[0x0][0x17c], !P0 ;  /* 0x00005f0010007a0c */ /* 0x008fe40004721270 */
[----:B------:R-:W-:-:S02]  /*20a10*/  ISETP.LT.AND P0, PT, R14, c[0x0][0x17c], !P0 ;  /* 0x00005f000e007a0c */ /* 0x000fc40004701270 */
[C---:B------:R-:W-:Y:S01]  /*20a20*/  LEA R78, P6, R19.reuse, R78, 0x2 ;  /* 0x0000004e134e7211 */ /* 0x040fe200078c10ff */
[----:B------:R1:W-:Y:S03]  /*20a30*/  @P4 STG.E [R8.64], R51 ;  /* 0x0000003308004986 */ /* 0x0003e6000c10190c */
[----:B------:R-:W-:Y:S01]  /*20a40*/  LEA.HI.X.SX32 R79, R19, R79, 0x2, P6 ;  /* 0x0000004f134f7211 */ /* 0x000fe200030f16ff */
[----:B------:R1:W-:Y:S04]  /*20a50*/  @P3 STG.E [R10.64], R55 ;  /* 0x000000370a003986 */ /* 0x0003e8000c10190c */
[----:B------:R1:W-:Y:S04]  /*20a60*/  @P2 STG.E [R12.64], R59 ;  /* 0x0000003b0c002986 */ /* 0x0003e8000c10190c */
[----:B------:R1:W-:Y:S01]  /*20a70*/  @P1 STG.E [R78.64], R63 ;  /* 0x0000003f4e001986 */ /* 0x0003e2000c10190c */
[----:B------:R-:W-:Y:S05]  /*20a80*/  @!P0 EXIT ;  /* 0x000000000000894d */ /* 0x000fea0003800000 */
[----:B------:R-:W-:Y:S01]  /*20a90*/  STG.E [R4.64], R87 ;  /* 0x0000005704007986 */ /* 0x000fe2000c10190c */
[----:B------:R-:W-:Y:S05]  /*20aa0*/  EXIT ;  /* 0x000000000000794d */ /* 0x000fea0003800000 */
.L_x_3:
[----:B------:R-:W-:-:S00]  /*20ab0*/  BRA `(.L_x_3) ;  /* 0xfffffff000007947 */ /* 0x000fc0000383ffff */
[----:B------:R-:W-:-:S00]  /*20ac0*/  NOP ;  /* 0x0000000000007918 */ /* 0x000fc00000000000 */
        /* <DEDUP_REMOVED lines=11> */
.L_x_4:


//--------------------- .nv.shared.matmul_kernel  --------------------------
	.section	.nv.shared.matmul_kernel,"aw",@nobits
	.sectionflags	@""
	.align	16
